//
// Generated by NVIDIA NVVM Compiler
//
// Compiler Build ID: CL-36424714
// Cuda compilation tools, release 13.0, V13.0.88
// Based on NVVM 20.0.0
//

.version 9.0
.target sm_100
.address_size 64

	// .globl	_Z10deviceQRv0iiPKdPdS1_S1_S1_S1_
// _ZZ10deviceQRv1ILi1EEviiPKdPdS2_S2_S2_E4s_Qn has been demoted
// _ZZ10deviceQRv1ILi1EEviiPKdPdS2_S2_S2_E4s_Rn has been demoted
// _ZZ10deviceQRv1ILi1EEviiPKdPdS2_S2_S2_E4s_Vn has been demoted
// _ZZ10deviceQRv1ILi2EEviiPKdPdS2_S2_S2_E4s_Qn has been demoted
// _ZZ10deviceQRv1ILi2EEviiPKdPdS2_S2_S2_E4s_Rn has been demoted
// _ZZ10deviceQRv1ILi2EEviiPKdPdS2_S2_S2_E4s_Vn has been demoted
// _ZZ10deviceQRv1ILi3EEviiPKdPdS2_S2_S2_E4s_Qn has been demoted
// _ZZ10deviceQRv1ILi3EEviiPKdPdS2_S2_S2_E4s_Rn has been demoted
// _ZZ10deviceQRv1ILi3EEviiPKdPdS2_S2_S2_E4s_Vn has been demoted
// _ZZ10deviceQRv1ILi4EEviiPKdPdS2_S2_S2_E4s_Qn has been demoted
// _ZZ10deviceQRv1ILi4EEviiPKdPdS2_S2_S2_E4s_Rn has been demoted
// _ZZ10deviceQRv1ILi4EEviiPKdPdS2_S2_S2_E4s_Vn has been demoted
// _ZZ10deviceQRv1ILi5EEviiPKdPdS2_S2_S2_E4s_Qn has been demoted
// _ZZ10deviceQRv1ILi5EEviiPKdPdS2_S2_S2_E4s_Rn has been demoted
// _ZZ10deviceQRv1ILi5EEviiPKdPdS2_S2_S2_E4s_Vn has been demoted
// _ZZ10deviceQRv1ILi6EEviiPKdPdS2_S2_S2_E4s_Qn has been demoted
// _ZZ10deviceQRv1ILi6EEviiPKdPdS2_S2_S2_E4s_Rn has been demoted
// _ZZ10deviceQRv1ILi6EEviiPKdPdS2_S2_S2_E4s_Vn has been demoted
// _ZZ10deviceQRv1ILi7EEviiPKdPdS2_S2_S2_E4s_Qn has been demoted
// _ZZ10deviceQRv1ILi7EEviiPKdPdS2_S2_S2_E4s_Rn has been demoted
// _ZZ10deviceQRv1ILi7EEviiPKdPdS2_S2_S2_E4s_Vn has been demoted
// _ZZ10deviceQRv1ILi8EEviiPKdPdS2_S2_S2_E4s_Qn has been demoted
// _ZZ10deviceQRv1ILi8EEviiPKdPdS2_S2_S2_E4s_Rn has been demoted
// _ZZ10deviceQRv1ILi8EEviiPKdPdS2_S2_S2_E4s_Vn has been demoted
// _ZZ10deviceQRv1ILi9EEviiPKdPdS2_S2_S2_E4s_Qn has been demoted
// _ZZ10deviceQRv1ILi9EEviiPKdPdS2_S2_S2_E4s_Rn has been demoted
// _ZZ10deviceQRv1ILi9EEviiPKdPdS2_S2_S2_E4s_Vn has been demoted
// _ZZ10deviceQRv1ILi10EEviiPKdPdS2_S2_S2_E4s_Qn has been demoted
// _ZZ10deviceQRv1ILi10EEviiPKdPdS2_S2_S2_E4s_Rn has been demoted
// _ZZ10deviceQRv1ILi10EEviiPKdPdS2_S2_S2_E4s_Vn has been demoted
// _ZZ10deviceQRv1ILi11EEviiPKdPdS2_S2_S2_E4s_Qn has been demoted
// _ZZ10deviceQRv1ILi11EEviiPKdPdS2_S2_S2_E4s_Rn has been demoted
// _ZZ10deviceQRv1ILi11EEviiPKdPdS2_S2_S2_E4s_Vn has been demoted
// _ZZ10deviceQRv1ILi12EEviiPKdPdS2_S2_S2_E4s_Qn has been demoted
// _ZZ10deviceQRv1ILi12EEviiPKdPdS2_S2_S2_E4s_Rn has been demoted
// _ZZ10deviceQRv1ILi12EEviiPKdPdS2_S2_S2_E4s_Vn has been demoted
// _ZZ10deviceQRv1ILi13EEviiPKdPdS2_S2_S2_E4s_Qn has been demoted
// _ZZ10deviceQRv1ILi13EEviiPKdPdS2_S2_S2_E4s_Rn has been demoted
// _ZZ10deviceQRv1ILi13EEviiPKdPdS2_S2_S2_E4s_Vn has been demoted
// _ZZ10deviceQRv1ILi14EEviiPKdPdS2_S2_S2_E4s_Qn has been demoted
// _ZZ10deviceQRv1ILi14EEviiPKdPdS2_S2_S2_E4s_Rn has been demoted
// _ZZ10deviceQRv1ILi14EEviiPKdPdS2_S2_S2_E4s_Vn has been demoted
// _ZZ10deviceQRv1ILi15EEviiPKdPdS2_S2_S2_E4s_Qn has been demoted
// _ZZ10deviceQRv1ILi15EEviiPKdPdS2_S2_S2_E4s_Rn has been demoted
// _ZZ10deviceQRv1ILi15EEviiPKdPdS2_S2_S2_E4s_Vn has been demoted
// _ZZ10deviceQRv1ILi16EEviiPKdPdS2_S2_S2_E4s_Qn has been demoted
// _ZZ10deviceQRv1ILi16EEviiPKdPdS2_S2_S2_E4s_Rn has been demoted
// _ZZ10deviceQRv1ILi16EEviiPKdPdS2_S2_S2_E4s_Vn has been demoted
// _ZZ10deviceQRv1ILi17EEviiPKdPdS2_S2_S2_E4s_Qn has been demoted
// _ZZ10deviceQRv1ILi17EEviiPKdPdS2_S2_S2_E4s_Rn has been demoted
// _ZZ10deviceQRv1ILi17EEviiPKdPdS2_S2_S2_E4s_Vn has been demoted
// _ZZ10deviceQRv1ILi18EEviiPKdPdS2_S2_S2_E4s_Qn has been demoted
// _ZZ10deviceQRv1ILi18EEviiPKdPdS2_S2_S2_E4s_Rn has been demoted
// _ZZ10deviceQRv1ILi18EEviiPKdPdS2_S2_S2_E4s_Vn has been demoted
// _ZZ10deviceQRv1ILi19EEviiPKdPdS2_S2_S2_E4s_Qn has been demoted
// _ZZ10deviceQRv1ILi19EEviiPKdPdS2_S2_S2_E4s_Rn has been demoted
// _ZZ10deviceQRv1ILi19EEviiPKdPdS2_S2_S2_E4s_Vn has been demoted
// _ZZ10deviceQRv1ILi20EEviiPKdPdS2_S2_S2_E4s_Qn has been demoted
// _ZZ10deviceQRv1ILi20EEviiPKdPdS2_S2_S2_E4s_Rn has been demoted
// _ZZ10deviceQRv1ILi20EEviiPKdPdS2_S2_S2_E4s_Vn has been demoted
// _ZZ10deviceQRv1ILi21EEviiPKdPdS2_S2_S2_E4s_Qn has been demoted
// _ZZ10deviceQRv1ILi21EEviiPKdPdS2_S2_S2_E4s_Rn has been demoted
// _ZZ10deviceQRv1ILi21EEviiPKdPdS2_S2_S2_E4s_Vn has been demoted
// _ZZ10deviceQRv1ILi22EEviiPKdPdS2_S2_S2_E4s_Qn has been demoted
// _ZZ10deviceQRv1ILi22EEviiPKdPdS2_S2_S2_E4s_Rn has been demoted
// _ZZ10deviceQRv1ILi22EEviiPKdPdS2_S2_S2_E4s_Vn has been demoted
// _ZZ10deviceQRv1ILi23EEviiPKdPdS2_S2_S2_E4s_Qn has been demoted
// _ZZ10deviceQRv1ILi23EEviiPKdPdS2_S2_S2_E4s_Rn has been demoted
// _ZZ10deviceQRv1ILi23EEviiPKdPdS2_S2_S2_E4s_Vn has been demoted
// _ZZ10deviceQRv1ILi24EEviiPKdPdS2_S2_S2_E4s_Qn has been demoted
// _ZZ10deviceQRv1ILi24EEviiPKdPdS2_S2_S2_E4s_Rn has been demoted
// _ZZ10deviceQRv1ILi24EEviiPKdPdS2_S2_S2_E4s_Vn has been demoted
// _ZZ10deviceQRv1ILi25EEviiPKdPdS2_S2_S2_E4s_Qn has been demoted
// _ZZ10deviceQRv1ILi25EEviiPKdPdS2_S2_S2_E4s_Rn has been demoted
// _ZZ10deviceQRv1ILi25EEviiPKdPdS2_S2_S2_E4s_Vn has been demoted
// _ZZ10deviceQRv1ILi26EEviiPKdPdS2_S2_S2_E4s_Qn has been demoted
// _ZZ10deviceQRv1ILi26EEviiPKdPdS2_S2_S2_E4s_Rn has been demoted
// _ZZ10deviceQRv1ILi26EEviiPKdPdS2_S2_S2_E4s_Vn has been demoted
// _ZZ10deviceQRv1ILi27EEviiPKdPdS2_S2_S2_E4s_Qn has been demoted
// _ZZ10deviceQRv1ILi27EEviiPKdPdS2_S2_S2_E4s_Rn has been demoted
// _ZZ10deviceQRv1ILi27EEviiPKdPdS2_S2_S2_E4s_Vn has been demoted
// _ZZ10deviceQRv1ILi28EEviiPKdPdS2_S2_S2_E4s_Qn has been demoted
// _ZZ10deviceQRv1ILi28EEviiPKdPdS2_S2_S2_E4s_Rn has been demoted
// _ZZ10deviceQRv1ILi28EEviiPKdPdS2_S2_S2_E4s_Vn has been demoted
// _ZZ10deviceQRv1ILi29EEviiPKdPdS2_S2_S2_E4s_Qn has been demoted
// _ZZ10deviceQRv1ILi29EEviiPKdPdS2_S2_S2_E4s_Rn has been demoted
// _ZZ10deviceQRv1ILi29EEviiPKdPdS2_S2_S2_E4s_Vn has been demoted
// _ZZ10deviceQRv1ILi30EEviiPKdPdS2_S2_S2_E4s_Qn has been demoted
// _ZZ10deviceQRv1ILi30EEviiPKdPdS2_S2_S2_E4s_Rn has been demoted
// _ZZ10deviceQRv1ILi30EEviiPKdPdS2_S2_S2_E4s_Vn has been demoted
// _ZZ10deviceQRv1ILi31EEviiPKdPdS2_S2_S2_E4s_Qn has been demoted
// _ZZ10deviceQRv1ILi31EEviiPKdPdS2_S2_S2_E4s_Rn has been demoted
// _ZZ10deviceQRv1ILi31EEviiPKdPdS2_S2_S2_E4s_Vn has been demoted
// _ZZ10deviceQRv1ILi32EEviiPKdPdS2_S2_S2_E4s_Qn has been demoted
// _ZZ10deviceQRv1ILi32EEviiPKdPdS2_S2_S2_E4s_Rn has been demoted
// _ZZ10deviceQRv1ILi32EEviiPKdPdS2_S2_S2_E4s_Vn has been demoted

.visible .entry _Z10deviceQRv0iiPKdPdS1_S1_S1_S1_(
	.param .u32 _Z10deviceQRv0iiPKdPdS1_S1_S1_S1__param_0,
	.param .u32 _Z10deviceQRv0iiPKdPdS1_S1_S1_S1__param_1,
	.param .u64 .ptr .align 1 _Z10deviceQRv0iiPKdPdS1_S1_S1_S1__param_2,
	.param .u64 .ptr .align 1 _Z10deviceQRv0iiPKdPdS1_S1_S1_S1__param_3,
	.param .u64 .ptr .align 1 _Z10deviceQRv0iiPKdPdS1_S1_S1_S1__param_4,
	.param .u64 .ptr .align 1 _Z10deviceQRv0iiPKdPdS1_S1_S1_S1__param_5,
	.param .u64 .ptr .align 1 _Z10deviceQRv0iiPKdPdS1_S1_S1_S1__param_6,
	.param .u64 .ptr .align 1 _Z10deviceQRv0iiPKdPdS1_S1_S1_S1__param_7
)
{
	.reg .pred 	%p<42>;
	.reg .b16 	%rs<17>;
	.reg .b32 	%r<184>;
	.reg .b64 	%rd<297>;
	.reg .b64 	%fd<150>;

	ld.param.u32 	%r70, [_Z10deviceQRv0iiPKdPdS1_S1_S1_S1__param_1];
	ld.param.u64 	%rd14, [_Z10deviceQRv0iiPKdPdS1_S1_S1_S1__param_2];
	ld.param.u64 	%rd15, [_Z10deviceQRv0iiPKdPdS1_S1_S1_S1__param_4];
	ld.param.u64 	%rd16, [_Z10deviceQRv0iiPKdPdS1_S1_S1_S1__param_5];
	ld.param.u64 	%rd17, [_Z10deviceQRv0iiPKdPdS1_S1_S1_S1__param_6];
	ld.param.u64 	%rd18, [_Z10deviceQRv0iiPKdPdS1_S1_S1_S1__param_7];
	cvta.to.global.u64 	%rd1, %rd14;
	cvta.to.global.u64 	%rd2, %rd15;
	cvta.to.global.u64 	%rd3, %rd16;
	cvta.to.global.u64 	%rd4, %rd18;
	cvta.to.global.u64 	%rd5, %rd17;
	mov.u32 	%r71, %ctaid.x;
	mov.u32 	%r1, %tid.x;
	mul.lo.s32 	%r72, %r70, %r71;
	mul.lo.s32 	%r73, %r72, %r70;
	cvt.s64.s32 	%rd6, %r73;
	setp.lt.s32 	%p1, %r70, 1;
	@%p1 bra 	$L__BB0_68;
	shl.b64 	%rd19, %rd6, 3;
	add.s64 	%rd7, %rd3, %rd19;
	add.s32 	%r75, %r70, -1;
	and.b32  	%r2, %r70, 15;
	setp.lt.u32 	%p2, %r75, 15;
	mov.b32 	%r163, 0;
	@%p2 bra 	$L__BB0_4;
	and.b32  	%r163, %r70, 2147483632;
	mov.b32 	%r168, 0;
$L__BB0_3:
	.pragma "nounroll";
	mad.lo.s32 	%r77, %r168, %r70, %r1;
	cvt.u64.u32 	%rd20, %r77;
	add.s64 	%rd21, %rd20, %rd6;
	shl.b64 	%rd22, %rd21, 3;
	add.s64 	%rd23, %rd1, %rd22;
	ld.global.f64 	%fd11, [%rd23];
	mul.wide.u32 	%rd24, %r77, 8;
	add.s64 	%rd25, %rd7, %rd24;
	st.global.f64 	[%rd25], %fd11;
	add.s32 	%r78, %r77, %r70;
	cvt.u64.u32 	%rd26, %r78;
	add.s64 	%rd27, %rd26, %rd6;
	shl.b64 	%rd28, %rd27, 3;
	add.s64 	%rd29, %rd1, %rd28;
	ld.global.f64 	%fd12, [%rd29];
	mul.wide.u32 	%rd30, %r78, 8;
	add.s64 	%rd31, %rd7, %rd30;
	st.global.f64 	[%rd31], %fd12;
	add.s32 	%r79, %r78, %r70;
	cvt.u64.u32 	%rd32, %r79;
	add.s64 	%rd33, %rd32, %rd6;
	shl.b64 	%rd34, %rd33, 3;
	add.s64 	%rd35, %rd1, %rd34;
	ld.global.f64 	%fd13, [%rd35];
	mul.wide.u32 	%rd36, %r79, 8;
	add.s64 	%rd37, %rd7, %rd36;
	st.global.f64 	[%rd37], %fd13;
	add.s32 	%r80, %r79, %r70;
	cvt.u64.u32 	%rd38, %r80;
	add.s64 	%rd39, %rd38, %rd6;
	shl.b64 	%rd40, %rd39, 3;
	add.s64 	%rd41, %rd1, %rd40;
	ld.global.f64 	%fd14, [%rd41];
	mul.wide.u32 	%rd42, %r80, 8;
	add.s64 	%rd43, %rd7, %rd42;
	st.global.f64 	[%rd43], %fd14;
	add.s32 	%r81, %r80, %r70;
	cvt.u64.u32 	%rd44, %r81;
	add.s64 	%rd45, %rd44, %rd6;
	shl.b64 	%rd46, %rd45, 3;
	add.s64 	%rd47, %rd1, %rd46;
	ld.global.f64 	%fd15, [%rd47];
	mul.wide.u32 	%rd48, %r81, 8;
	add.s64 	%rd49, %rd7, %rd48;
	st.global.f64 	[%rd49], %fd15;
	add.s32 	%r82, %r81, %r70;
	cvt.u64.u32 	%rd50, %r82;
	add.s64 	%rd51, %rd50, %rd6;
	shl.b64 	%rd52, %rd51, 3;
	add.s64 	%rd53, %rd1, %rd52;
	ld.global.f64 	%fd16, [%rd53];
	mul.wide.u32 	%rd54, %r82, 8;
	add.s64 	%rd55, %rd7, %rd54;
	st.global.f64 	[%rd55], %fd16;
	add.s32 	%r83, %r82, %r70;
	cvt.u64.u32 	%rd56, %r83;
	add.s64 	%rd57, %rd56, %rd6;
	shl.b64 	%rd58, %rd57, 3;
	add.s64 	%rd59, %rd1, %rd58;
	ld.global.f64 	%fd17, [%rd59];
	mul.wide.u32 	%rd60, %r83, 8;
	add.s64 	%rd61, %rd7, %rd60;
	st.global.f64 	[%rd61], %fd17;
	add.s32 	%r84, %r83, %r70;
	cvt.u64.u32 	%rd62, %r84;
	add.s64 	%rd63, %rd62, %rd6;
	shl.b64 	%rd64, %rd63, 3;
	add.s64 	%rd65, %rd1, %rd64;
	ld.global.f64 	%fd18, [%rd65];
	mul.wide.u32 	%rd66, %r84, 8;
	add.s64 	%rd67, %rd7, %rd66;
	st.global.f64 	[%rd67], %fd18;
	add.s32 	%r85, %r84, %r70;
	cvt.u64.u32 	%rd68, %r85;
	add.s64 	%rd69, %rd68, %rd6;
	shl.b64 	%rd70, %rd69, 3;
	add.s64 	%rd71, %rd1, %rd70;
	ld.global.f64 	%fd19, [%rd71];
	mul.wide.u32 	%rd72, %r85, 8;
	add.s64 	%rd73, %rd7, %rd72;
	st.global.f64 	[%rd73], %fd19;
	add.s32 	%r86, %r85, %r70;
	cvt.u64.u32 	%rd74, %r86;
	add.s64 	%rd75, %rd74, %rd6;
	shl.b64 	%rd76, %rd75, 3;
	add.s64 	%rd77, %rd1, %rd76;
	ld.global.f64 	%fd20, [%rd77];
	mul.wide.u32 	%rd78, %r86, 8;
	add.s64 	%rd79, %rd7, %rd78;
	st.global.f64 	[%rd79], %fd20;
	add.s32 	%r87, %r86, %r70;
	cvt.u64.u32 	%rd80, %r87;
	add.s64 	%rd81, %rd80, %rd6;
	shl.b64 	%rd82, %rd81, 3;
	add.s64 	%rd83, %rd1, %rd82;
	ld.global.f64 	%fd21, [%rd83];
	mul.wide.u32 	%rd84, %r87, 8;
	add.s64 	%rd85, %rd7, %rd84;
	st.global.f64 	[%rd85], %fd21;
	add.s32 	%r88, %r87, %r70;
	cvt.u64.u32 	%rd86, %r88;
	add.s64 	%rd87, %rd86, %rd6;
	shl.b64 	%rd88, %rd87, 3;
	add.s64 	%rd89, %rd1, %rd88;
	ld.global.f64 	%fd22, [%rd89];
	mul.wide.u32 	%rd90, %r88, 8;
	add.s64 	%rd91, %rd7, %rd90;
	st.global.f64 	[%rd91], %fd22;
	add.s32 	%r89, %r88, %r70;
	cvt.u64.u32 	%rd92, %r89;
	add.s64 	%rd93, %rd92, %rd6;
	shl.b64 	%rd94, %rd93, 3;
	add.s64 	%rd95, %rd1, %rd94;
	ld.global.f64 	%fd23, [%rd95];
	mul.wide.u32 	%rd96, %r89, 8;
	add.s64 	%rd97, %rd7, %rd96;
	st.global.f64 	[%rd97], %fd23;
	add.s32 	%r90, %r89, %r70;
	cvt.u64.u32 	%rd98, %r90;
	add.s64 	%rd99, %rd98, %rd6;
	shl.b64 	%rd100, %rd99, 3;
	add.s64 	%rd101, %rd1, %rd100;
	ld.global.f64 	%fd24, [%rd101];
	mul.wide.u32 	%rd102, %r90, 8;
	add.s64 	%rd103, %rd7, %rd102;
	st.global.f64 	[%rd103], %fd24;
	add.s32 	%r91, %r90, %r70;
	cvt.u64.u32 	%rd104, %r91;
	add.s64 	%rd105, %rd104, %rd6;
	shl.b64 	%rd106, %rd105, 3;
	add.s64 	%rd107, %rd1, %rd106;
	ld.global.f64 	%fd25, [%rd107];
	mul.wide.u32 	%rd108, %r91, 8;
	add.s64 	%rd109, %rd7, %rd108;
	st.global.f64 	[%rd109], %fd25;
	add.s32 	%r92, %r91, %r70;
	cvt.u64.u32 	%rd110, %r92;
	add.s64 	%rd111, %rd110, %rd6;
	shl.b64 	%rd112, %rd111, 3;
	add.s64 	%rd113, %rd1, %rd112;
	ld.global.f64 	%fd26, [%rd113];
	mul.wide.u32 	%rd114, %r92, 8;
	add.s64 	%rd115, %rd7, %rd114;
	st.global.f64 	[%rd115], %fd26;
	add.s32 	%r168, %r168, 16;
	setp.eq.s32 	%p3, %r168, %r163;
	@%p3 bra 	$L__BB0_4;
	bra.uni 	$L__BB0_3;
$L__BB0_4:
	setp.eq.s32 	%p4, %r2, 0;
	@%p4 bra 	$L__BB0_13;
	and.b32  	%r5, %r70, 7;
	setp.lt.u32 	%p5, %r2, 8;
	@%p5 bra 	$L__BB0_7;
	mad.lo.s32 	%r93, %r163, %r70, %r1;
	cvt.u64.u32 	%rd116, %r93;
	add.s64 	%rd117, %rd116, %rd6;
	shl.b64 	%rd118, %rd117, 3;
	add.s64 	%rd119, %rd1, %rd118;
	ld.global.f64 	%fd27, [%rd119];
	mul.wide.u32 	%rd120, %r93, 8;
	add.s64 	%rd121, %rd7, %rd120;
	st.global.f64 	[%rd121], %fd27;
	add.s32 	%r94, %r93, %r70;
	cvt.u64.u32 	%rd122, %r94;
	add.s64 	%rd123, %rd122, %rd6;
	shl.b64 	%rd124, %rd123, 3;
	add.s64 	%rd125, %rd1, %rd124;
	ld.global.f64 	%fd28, [%rd125];
	mul.wide.u32 	%rd126, %r94, 8;
	add.s64 	%rd127, %rd7, %rd126;
	st.global.f64 	[%rd127], %fd28;
	add.s32 	%r95, %r94, %r70;
	cvt.u64.u32 	%rd128, %r95;
	add.s64 	%rd129, %rd128, %rd6;
	shl.b64 	%rd130, %rd129, 3;
	add.s64 	%rd131, %rd1, %rd130;
	ld.global.f64 	%fd29, [%rd131];
	mul.wide.u32 	%rd132, %r95, 8;
	add.s64 	%rd133, %rd7, %rd132;
	st.global.f64 	[%rd133], %fd29;
	add.s32 	%r96, %r95, %r70;
	cvt.u64.u32 	%rd134, %r96;
	add.s64 	%rd135, %rd134, %rd6;
	shl.b64 	%rd136, %rd135, 3;
	add.s64 	%rd137, %rd1, %rd136;
	ld.global.f64 	%fd30, [%rd137];
	mul.wide.u32 	%rd138, %r96, 8;
	add.s64 	%rd139, %rd7, %rd138;
	st.global.f64 	[%rd139], %fd30;
	add.s32 	%r97, %r96, %r70;
	cvt.u64.u32 	%rd140, %r97;
	add.s64 	%rd141, %rd140, %rd6;
	shl.b64 	%rd142, %rd141, 3;
	add.s64 	%rd143, %rd1, %rd142;
	ld.global.f64 	%fd31, [%rd143];
	mul.wide.u32 	%rd144, %r97, 8;
	add.s64 	%rd145, %rd7, %rd144;
	st.global.f64 	[%rd145], %fd31;
	add.s32 	%r98, %r97, %r70;
	cvt.u64.u32 	%rd146, %r98;
	add.s64 	%rd147, %rd146, %rd6;
	shl.b64 	%rd148, %rd147, 3;
	add.s64 	%rd149, %rd1, %rd148;
	ld.global.f64 	%fd32, [%rd149];
	mul.wide.u32 	%rd150, %r98, 8;
	add.s64 	%rd151, %rd7, %rd150;
	st.global.f64 	[%rd151], %fd32;
	add.s32 	%r99, %r98, %r70;
	cvt.u64.u32 	%rd152, %r99;
	add.s64 	%rd153, %rd152, %rd6;
	shl.b64 	%rd154, %rd153, 3;
	add.s64 	%rd155, %rd1, %rd154;
	ld.global.f64 	%fd33, [%rd155];
	mul.wide.u32 	%rd156, %r99, 8;
	add.s64 	%rd157, %rd7, %rd156;
	st.global.f64 	[%rd157], %fd33;
	add.s32 	%r100, %r99, %r70;
	cvt.u64.u32 	%rd158, %r100;
	add.s64 	%rd159, %rd158, %rd6;
	shl.b64 	%rd160, %rd159, 3;
	add.s64 	%rd161, %rd1, %rd160;
	ld.global.f64 	%fd34, [%rd161];
	mul.wide.u32 	%rd162, %r100, 8;
	add.s64 	%rd163, %rd7, %rd162;
	st.global.f64 	[%rd163], %fd34;
	add.s32 	%r163, %r163, 8;
$L__BB0_7:
	setp.eq.s32 	%p6, %r5, 0;
	@%p6 bra 	$L__BB0_13;
	and.b32  	%r8, %r70, 3;
	setp.lt.u32 	%p7, %r5, 4;
	@%p7 bra 	$L__BB0_10;
	mad.lo.s32 	%r101, %r163, %r70, %r1;
	cvt.u64.u32 	%rd164, %r101;
	add.s64 	%rd165, %rd164, %rd6;
	shl.b64 	%rd166, %rd165, 3;
	add.s64 	%rd167, %rd1, %rd166;
	ld.global.f64 	%fd35, [%rd167];
	mul.wide.u32 	%rd168, %r101, 8;
	add.s64 	%rd169, %rd7, %rd168;
	st.global.f64 	[%rd169], %fd35;
	add.s32 	%r102, %r101, %r70;
	cvt.u64.u32 	%rd170, %r102;
	add.s64 	%rd171, %rd170, %rd6;
	shl.b64 	%rd172, %rd171, 3;
	add.s64 	%rd173, %rd1, %rd172;
	ld.global.f64 	%fd36, [%rd173];
	mul.wide.u32 	%rd174, %r102, 8;
	add.s64 	%rd175, %rd7, %rd174;
	st.global.f64 	[%rd175], %fd36;
	add.s32 	%r103, %r102, %r70;
	cvt.u64.u32 	%rd176, %r103;
	add.s64 	%rd177, %rd176, %rd6;
	shl.b64 	%rd178, %rd177, 3;
	add.s64 	%rd179, %rd1, %rd178;
	ld.global.f64 	%fd37, [%rd179];
	mul.wide.u32 	%rd180, %r103, 8;
	add.s64 	%rd181, %rd7, %rd180;
	st.global.f64 	[%rd181], %fd37;
	add.s32 	%r104, %r103, %r70;
	cvt.u64.u32 	%rd182, %r104;
	add.s64 	%rd183, %rd182, %rd6;
	shl.b64 	%rd184, %rd183, 3;
	add.s64 	%rd185, %rd1, %rd184;
	ld.global.f64 	%fd38, [%rd185];
	mul.wide.u32 	%rd186, %r104, 8;
	add.s64 	%rd187, %rd7, %rd186;
	st.global.f64 	[%rd187], %fd38;
	add.s32 	%r163, %r163, 4;
$L__BB0_10:
	setp.eq.s32 	%p8, %r8, 0;
	@%p8 bra 	$L__BB0_13;
	mov.b32 	%r167, 0;
$L__BB0_12:
	.pragma "nounroll";
	mad.lo.s32 	%r106, %r163, %r70, %r1;
	cvt.u64.u32 	%rd188, %r106;
	add.s64 	%rd189, %rd188, %rd6;
	shl.b64 	%rd190, %rd189, 3;
	add.s64 	%rd191, %rd1, %rd190;
	ld.global.f64 	%fd39, [%rd191];
	mul.wide.u32 	%rd192, %r106, 8;
	add.s64 	%rd193, %rd7, %rd192;
	st.global.f64 	[%rd193], %fd39;
	add.s32 	%r163, %r163, 1;
	add.s32 	%r167, %r167, 1;
	setp.ne.s32 	%p9, %r167, %r8;
	@%p9 bra 	$L__BB0_12;
$L__BB0_13:
	add.s64 	%rd8, %rd2, %rd19;
	add.s32 	%r15, %r70, -2;
	cvt.u16.u32 	%rs1, %r70;
	neg.s32 	%r16, %r70;
	shl.b32 	%r17, %r70, 2;
	mov.b32 	%r169, 0;
	mov.b16 	%rs15, 0;
	mov.u16 	%rs16, %rs15;
$L__BB0_14:
	mov.u32 	%r20, %r169;
	setp.ne.s32 	%p10, %r1, 0;
	not.b32 	%r21, %r20;
	add.s32 	%r22, %r70, %r21;
	bar.sync 	0;
	@%p10 bra 	$L__BB0_16;
	mov.b64 	%rd195, 0;
	st.global.u64 	[%rd5], %rd195;
	st.global.u64 	[%rd4], %rd195;
$L__BB0_16:
	setp.eq.s32 	%p11, %r1, 0;
	bar.sync 	0;
	mul.lo.s32 	%r23, %r20, %r70;
	add.s32 	%r108, %r23, %r1;
	cvt.u64.u32 	%rd9, %r108;
	mul.wide.u32 	%rd196, %r108, 8;
	add.s64 	%rd10, %rd7, %rd196;
	ld.global.f64 	%fd40, [%rd10];
	mul.f64 	%fd41, %fd40, %fd40;
	atom.global.add.f64 	%fd42, [%rd5], %fd41;
	bar.sync 	0;
	add.s32 	%r24, %r23, %r20;
	mul.wide.u32 	%rd197, %r24, 8;
	add.s64 	%rd11, %rd8, %rd197;
	@%p11 bra 	$L__BB0_18;
	ld.global.f64 	%fd149, [%rd11];
	bra.uni 	$L__BB0_19;
$L__BB0_18:
	ld.global.f64 	%fd43, [%rd5];
	sqrt.rn.f64 	%fd149, %fd43;
	st.global.f64 	[%rd11], %fd149;
$L__BB0_19:
	ld.param.u64 	%rd296, [_Z10deviceQRv0iiPKdPdS1_S1_S1_S1__param_3];
	ld.global.f64 	%fd44, [%rd10];
	div.rn.f64 	%fd45, %fd44, %fd149;
	add.s64 	%rd198, %rd9, %rd6;
	cvta.to.global.u64 	%rd199, %rd296;
	shl.b64 	%rd200, %rd198, 3;
	add.s64 	%rd12, %rd199, %rd200;
	st.global.f64 	[%rd12], %fd45;
	bar.sync 	0;
	add.s32 	%r169, %r20, 1;
	setp.ge.s32 	%p12, %r169, %r70;
	@%p12 bra 	$L__BB0_55;
	and.b32  	%r26, %r22, 3;
	setp.eq.s32 	%p13, %r26, 0;
	mov.u32 	%r170, %r169;
	@%p13 bra 	$L__BB0_36;
	cvt.u32.u64 	%r109, %rd9;
	setp.ne.s32 	%p14, %r1, 0;
	ld.global.f64 	%fd46, [%rd12];
	add.s32 	%r27, %r109, %r70;
	mul.wide.u32 	%rd201, %r27, 8;
	add.s64 	%rd202, %rd7, %rd201;
	ld.global.f64 	%fd47, [%rd202];
	mul.f64 	%fd4, %fd46, %fd47;
	bar.sync 	0;
	@%p14 bra 	$L__BB0_23;
	mov.b64 	%rd203, 0;
	st.global.u64 	[%rd4], %rd203;
$L__BB0_23:
	bar.sync 	0;
	atom.global.add.f64 	%fd48, [%rd4], %fd4;
	bar.sync 	0;
	@%p14 bra 	$L__BB0_25;
	ld.global.f64 	%fd49, [%rd4];
	add.s32 	%r110, %r24, %r70;
	mul.wide.u32 	%rd204, %r110, 8;
	add.s64 	%rd205, %rd8, %rd204;
	st.global.f64 	[%rd205], %fd49;
$L__BB0_25:
	add.s32 	%r170, %r20, 2;
	setp.eq.s32 	%p16, %r26, 1;
	@%p16 bra 	$L__BB0_36;
	ld.global.f64 	%fd50, [%rd12];
	shl.b32 	%r111, %r70, 1;
	add.s32 	%r29, %r23, %r111;
	add.s32 	%r30, %r27, %r70;
	mul.wide.u32 	%rd206, %r30, 8;
	add.s64 	%rd207, %rd7, %rd206;
	ld.global.f64 	%fd51, [%rd207];
	mul.f64 	%fd5, %fd50, %fd51;
	bar.sync 	0;
	@%p14 bra 	$L__BB0_28;
	mov.b64 	%rd208, 0;
	st.global.u64 	[%rd4], %rd208;
$L__BB0_28:
	bar.sync 	0;
	atom.global.add.f64 	%fd52, [%rd4], %fd5;
	bar.sync 	0;
	@%p14 bra 	$L__BB0_30;
	ld.global.f64 	%fd53, [%rd4];
	add.s32 	%r112, %r29, %r20;
	mul.wide.u32 	%rd209, %r112, 8;
	add.s64 	%rd210, %rd8, %rd209;
	st.global.f64 	[%rd210], %fd53;
$L__BB0_30:
	add.s32 	%r170, %r20, 3;
	setp.eq.s32 	%p19, %r26, 2;
	@%p19 bra 	$L__BB0_36;
	ld.global.f64 	%fd54, [%rd12];
	add.s32 	%r32, %r29, %r70;
	add.s32 	%r113, %r30, %r70;
	mul.wide.u32 	%rd211, %r113, 8;
	add.s64 	%rd212, %rd7, %rd211;
	ld.global.f64 	%fd55, [%rd212];
	mul.f64 	%fd6, %fd54, %fd55;
	bar.sync 	0;
	@%p14 bra 	$L__BB0_33;
	mov.b64 	%rd213, 0;
	st.global.u64 	[%rd4], %rd213;
$L__BB0_33:
	bar.sync 	0;
	atom.global.add.f64 	%fd56, [%rd4], %fd6;
	bar.sync 	0;
	@%p14 bra 	$L__BB0_35;
	ld.global.f64 	%fd57, [%rd4];
	add.s32 	%r114, %r32, %r20;
	mul.wide.u32 	%rd214, %r114, 8;
	add.s64 	%rd215, %rd8, %rd214;
	st.global.f64 	[%rd215], %fd57;
$L__BB0_35:
	add.s32 	%r170, %r20, 4;
$L__BB0_36:
	sub.s32 	%r115, %r15, %r20;
	setp.lt.u32 	%p22, %r115, 3;
	@%p22 bra 	$L__BB0_55;
	add.s32 	%r179, %r16, %r170;
	mul.lo.s32 	%r116, %r70, %r170;
	add.s32 	%r117, %r116, %r70;
	add.s32 	%r178, %r20, %r117;
	add.s32 	%r118, %r170, 2;
	mul.lo.s32 	%r119, %r70, %r118;
	add.s32 	%r177, %r20, %r119;
	add.s32 	%r120, %r170, 3;
	mul.lo.s32 	%r121, %r70, %r120;
	add.s32 	%r176, %r20, %r121;
	add.s32 	%r175, %r20, %r116;
	add.s32 	%r174, %r1, %r117;
	add.s32 	%r173, %r1, %r119;
	add.s32 	%r172, %r1, %r121;
	add.s32 	%r171, %r1, %r116;
$L__BB0_38:
	setp.ne.s32 	%p23, %r1, 0;
	ld.global.f64 	%fd58, [%rd12];
	mul.wide.u32 	%rd216, %r171, 8;
	add.s64 	%rd217, %rd7, %rd216;
	ld.global.f64 	%fd59, [%rd217];
	mul.f64 	%fd7, %fd58, %fd59;
	bar.sync 	0;
	@%p23 bra 	$L__BB0_40;
	mov.b64 	%rd218, 0;
	st.global.u64 	[%rd4], %rd218;
$L__BB0_40:
	bar.sync 	0;
	atom.global.add.f64 	%fd60, [%rd4], %fd7;
	bar.sync 	0;
	@%p23 bra 	$L__BB0_42;
	ld.global.f64 	%fd61, [%rd4];
	mul.wide.u32 	%rd219, %r175, 8;
	add.s64 	%rd220, %rd8, %rd219;
	st.global.f64 	[%rd220], %fd61;
$L__BB0_42:
	ld.global.f64 	%fd62, [%rd12];
	mul.wide.u32 	%rd221, %r174, 8;
	add.s64 	%rd222, %rd7, %rd221;
	ld.global.f64 	%fd63, [%rd222];
	mul.f64 	%fd8, %fd62, %fd63;
	bar.sync 	0;
	@%p23 bra 	$L__BB0_44;
	mov.b64 	%rd223, 0;
	st.global.u64 	[%rd4], %rd223;
$L__BB0_44:
	bar.sync 	0;
	atom.global.add.f64 	%fd64, [%rd4], %fd8;
	bar.sync 	0;
	@%p23 bra 	$L__BB0_46;
	ld.global.f64 	%fd65, [%rd4];
	mul.wide.u32 	%rd224, %r178, 8;
	add.s64 	%rd225, %rd8, %rd224;
	st.global.f64 	[%rd225], %fd65;
$L__BB0_46:
	ld.global.f64 	%fd66, [%rd12];
	mul.wide.u32 	%rd226, %r173, 8;
	add.s64 	%rd227, %rd7, %rd226;
	ld.global.f64 	%fd67, [%rd227];
	mul.f64 	%fd9, %fd66, %fd67;
	bar.sync 	0;
	@%p23 bra 	$L__BB0_48;
	mov.b64 	%rd228, 0;
	st.global.u64 	[%rd4], %rd228;
$L__BB0_48:
	bar.sync 	0;
	atom.global.add.f64 	%fd68, [%rd4], %fd9;
	bar.sync 	0;
	@%p23 bra 	$L__BB0_50;
	ld.global.f64 	%fd69, [%rd4];
	mul.wide.u32 	%rd229, %r177, 8;
	add.s64 	%rd230, %rd8, %rd229;
	st.global.f64 	[%rd230], %fd69;
$L__BB0_50:
	ld.global.f64 	%fd70, [%rd12];
	mul.wide.u32 	%rd231, %r172, 8;
	add.s64 	%rd232, %rd7, %rd231;
	ld.global.f64 	%fd71, [%rd232];
	mul.f64 	%fd10, %fd70, %fd71;
	bar.sync 	0;
	@%p23 bra 	$L__BB0_52;
	mov.b64 	%rd233, 0;
	st.global.u64 	[%rd4], %rd233;
$L__BB0_52:
	bar.sync 	0;
	atom.global.add.f64 	%fd72, [%rd4], %fd10;
	bar.sync 	0;
	@%p23 bra 	$L__BB0_54;
	ld.global.f64 	%fd73, [%rd4];
	mul.wide.u32 	%rd234, %r176, 8;
	add.s64 	%rd235, %rd8, %rd234;
	st.global.f64 	[%rd235], %fd73;
$L__BB0_54:
	add.s32 	%r179, %r179, 4;
	add.s32 	%r178, %r178, %r17;
	add.s32 	%r177, %r177, %r17;
	add.s32 	%r176, %r176, %r17;
	add.s32 	%r175, %r175, %r17;
	add.s32 	%r174, %r174, %r17;
	add.s32 	%r173, %r173, %r17;
	add.s32 	%r172, %r172, %r17;
	add.s32 	%r171, %r171, %r17;
	setp.ne.s32 	%p31, %r179, 0;
	@%p31 bra 	$L__BB0_38;
$L__BB0_55:
	setp.ge.s32 	%p32, %r169, %r70;
	bar.sync 	0;
	@%p32 bra 	$L__BB0_67;
	sub.s32 	%r122, %r15, %r20;
	setp.lt.u32 	%p33, %r122, 7;
	mov.u32 	%r181, %r169;
	@%p33 bra 	$L__BB0_59;
	mov.u32 	%r181, %r169;
$L__BB0_58:
	.pragma "nounroll";
	mul.lo.s32 	%r123, %r181, %r70;
	add.s32 	%r124, %r123, %r1;
	mul.wide.u32 	%rd236, %r124, 8;
	add.s64 	%rd237, %rd7, %rd236;
	ld.global.f64 	%fd74, [%rd237];
	add.s32 	%r125, %r123, %r20;
	mul.wide.u32 	%rd238, %r125, 8;
	add.s64 	%rd239, %rd8, %rd238;
	ld.global.f64 	%fd75, [%rd239];
	ld.global.f64 	%fd76, [%rd12];
	mul.f64 	%fd77, %fd75, %fd76;
	sub.f64 	%fd78, %fd74, %fd77;
	st.global.f64 	[%rd237], %fd78;
	add.s32 	%r126, %r124, %r70;
	mul.wide.u32 	%rd240, %r126, 8;
	add.s64 	%rd241, %rd7, %rd240;
	ld.global.f64 	%fd79, [%rd241];
	add.s32 	%r127, %r125, %r70;
	mul.wide.u32 	%rd242, %r127, 8;
	add.s64 	%rd243, %rd8, %rd242;
	ld.global.f64 	%fd80, [%rd243];
	ld.global.f64 	%fd81, [%rd12];
	mul.f64 	%fd82, %fd80, %fd81;
	sub.f64 	%fd83, %fd79, %fd82;
	st.global.f64 	[%rd241], %fd83;
	add.s32 	%r128, %r126, %r70;
	mul.wide.u32 	%rd244, %r128, 8;
	add.s64 	%rd245, %rd7, %rd244;
	ld.global.f64 	%fd84, [%rd245];
	add.s32 	%r129, %r127, %r70;
	mul.wide.u32 	%rd246, %r129, 8;
	add.s64 	%rd247, %rd8, %rd246;
	ld.global.f64 	%fd85, [%rd247];
	ld.global.f64 	%fd86, [%rd12];
	mul.f64 	%fd87, %fd85, %fd86;
	sub.f64 	%fd88, %fd84, %fd87;
	st.global.f64 	[%rd245], %fd88;
	add.s32 	%r130, %r128, %r70;
	mul.wide.u32 	%rd248, %r130, 8;
	add.s64 	%rd249, %rd7, %rd248;
	ld.global.f64 	%fd89, [%rd249];
	add.s32 	%r131, %r129, %r70;
	mul.wide.u32 	%rd250, %r131, 8;
	add.s64 	%rd251, %rd8, %rd250;
	ld.global.f64 	%fd90, [%rd251];
	ld.global.f64 	%fd91, [%rd12];
	mul.f64 	%fd92, %fd90, %fd91;
	sub.f64 	%fd93, %fd89, %fd92;
	st.global.f64 	[%rd249], %fd93;
	add.s32 	%r132, %r130, %r70;
	mul.wide.u32 	%rd252, %r132, 8;
	add.s64 	%rd253, %rd7, %rd252;
	ld.global.f64 	%fd94, [%rd253];
	add.s32 	%r133, %r131, %r70;
	mul.wide.u32 	%rd254, %r133, 8;
	add.s64 	%rd255, %rd8, %rd254;
	ld.global.f64 	%fd95, [%rd255];
	ld.global.f64 	%fd96, [%rd12];
	mul.f64 	%fd97, %fd95, %fd96;
	sub.f64 	%fd98, %fd94, %fd97;
	st.global.f64 	[%rd253], %fd98;
	add.s32 	%r134, %r132, %r70;
	mul.wide.u32 	%rd256, %r134, 8;
	add.s64 	%rd257, %rd7, %rd256;
	ld.global.f64 	%fd99, [%rd257];
	add.s32 	%r135, %r133, %r70;
	mul.wide.u32 	%rd258, %r135, 8;
	add.s64 	%rd259, %rd8, %rd258;
	ld.global.f64 	%fd100, [%rd259];
	ld.global.f64 	%fd101, [%rd12];
	mul.f64 	%fd102, %fd100, %fd101;
	sub.f64 	%fd103, %fd99, %fd102;
	st.global.f64 	[%rd257], %fd103;
	add.s32 	%r136, %r134, %r70;
	mul.wide.u32 	%rd260, %r136, 8;
	add.s64 	%rd261, %rd7, %rd260;
	ld.global.f64 	%fd104, [%rd261];
	add.s32 	%r137, %r135, %r70;
	mul.wide.u32 	%rd262, %r137, 8;
	add.s64 	%rd263, %rd8, %rd262;
	ld.global.f64 	%fd105, [%rd263];
	ld.global.f64 	%fd106, [%rd12];
	mul.f64 	%fd107, %fd105, %fd106;
	sub.f64 	%fd108, %fd104, %fd107;
	st.global.f64 	[%rd261], %fd108;
	add.s32 	%r138, %r136, %r70;
	mul.wide.u32 	%rd264, %r138, 8;
	add.s64 	%rd265, %rd7, %rd264;
	ld.global.f64 	%fd109, [%rd265];
	add.s32 	%r139, %r137, %r70;
	mul.wide.u32 	%rd266, %r139, 8;
	add.s64 	%rd267, %rd8, %rd266;
	ld.global.f64 	%fd110, [%rd267];
	ld.global.f64 	%fd111, [%rd12];
	mul.f64 	%fd112, %fd110, %fd111;
	sub.f64 	%fd113, %fd109, %fd112;
	st.global.f64 	[%rd265], %fd113;
	add.s32 	%r181, %r181, 8;
	add.s32 	%r140, %r181, %r21;
	and.b32  	%r141, %r22, -8;
	setp.ne.s32 	%p34, %r140, %r141;
	@%p34 bra 	$L__BB0_58;
$L__BB0_59:
	and.b32  	%r142, %r22, 7;
	setp.eq.s32 	%p35, %r142, 0;
	@%p35 bra 	$L__BB0_67;
	not.b16 	%rs10, %rs16;
	add.s16 	%rs11, %rs10, %rs1;
	cvt.u32.u16 	%r143, %rs11;
	and.b32  	%r65, %r143, 7;
	add.s32 	%r144, %r65, -1;
	setp.lt.u32 	%p36, %r144, 3;
	@%p36 bra 	$L__BB0_62;
	mul.lo.s32 	%r145, %r181, %r70;
	add.s32 	%r146, %r145, %r1;
	mul.wide.u32 	%rd268, %r146, 8;
	add.s64 	%rd269, %rd7, %rd268;
	ld.global.f64 	%fd114, [%rd269];
	add.s32 	%r147, %r145, %r20;
	mul.wide.u32 	%rd270, %r147, 8;
	add.s64 	%rd271, %rd8, %rd270;
	ld.global.f64 	%fd115, [%rd271];
	ld.global.f64 	%fd116, [%rd12];
	mul.f64 	%fd117, %fd115, %fd116;
	sub.f64 	%fd118, %fd114, %fd117;
	st.global.f64 	[%rd269], %fd118;
	add.s32 	%r148, %r146, %r70;
	mul.wide.u32 	%rd272, %r148, 8;
	add.s64 	%rd273, %rd7, %rd272;
	ld.global.f64 	%fd119, [%rd273];
	add.s32 	%r149, %r147, %r70;
	mul.wide.u32 	%rd274, %r149, 8;
	add.s64 	%rd275, %rd8, %rd274;
	ld.global.f64 	%fd120, [%rd275];
	ld.global.f64 	%fd121, [%rd12];
	mul.f64 	%fd122, %fd120, %fd121;
	sub.f64 	%fd123, %fd119, %fd122;
	st.global.f64 	[%rd273], %fd123;
	add.s32 	%r150, %r148, %r70;
	mul.wide.u32 	%rd276, %r150, 8;
	add.s64 	%rd277, %rd7, %rd276;
	ld.global.f64 	%fd124, [%rd277];
	add.s32 	%r151, %r149, %r70;
	mul.wide.u32 	%rd278, %r151, 8;
	add.s64 	%rd279, %rd8, %rd278;
	ld.global.f64 	%fd125, [%rd279];
	ld.global.f64 	%fd126, [%rd12];
	mul.f64 	%fd127, %fd125, %fd126;
	sub.f64 	%fd128, %fd124, %fd127;
	st.global.f64 	[%rd277], %fd128;
	add.s32 	%r152, %r150, %r70;
	mul.wide.u32 	%rd280, %r152, 8;
	add.s64 	%rd281, %rd7, %rd280;
	ld.global.f64 	%fd129, [%rd281];
	add.s32 	%r153, %r151, %r70;
	mul.wide.u32 	%rd282, %r153, 8;
	add.s64 	%rd283, %rd8, %rd282;
	ld.global.f64 	%fd130, [%rd283];
	ld.global.f64 	%fd131, [%rd12];
	mul.f64 	%fd132, %fd130, %fd131;
	sub.f64 	%fd133, %fd129, %fd132;
	st.global.f64 	[%rd281], %fd133;
	add.s32 	%r181, %r181, 4;
$L__BB0_62:
	and.b32  	%r154, %r65, 3;
	setp.eq.s32 	%p37, %r154, 0;
	@%p37 bra 	$L__BB0_67;
	xor.b16  	%rs12, %rs15, 3;
	add.s16 	%rs5, %rs12, %rs1;
	and.b16  	%rs13, %rs5, 3;
	setp.eq.s16 	%p38, %rs13, 1;
	@%p38 bra 	$L__BB0_65;
	mul.lo.s32 	%r155, %r181, %r70;
	add.s32 	%r156, %r155, %r1;
	mul.wide.u32 	%rd284, %r156, 8;
	add.s64 	%rd285, %rd7, %rd284;
	ld.global.f64 	%fd134, [%rd285];
	add.s32 	%r157, %r155, %r20;
	mul.wide.u32 	%rd286, %r157, 8;
	add.s64 	%rd287, %rd8, %rd286;
	ld.global.f64 	%fd135, [%rd287];
	ld.global.f64 	%fd136, [%rd12];
	mul.f64 	%fd137, %fd135, %fd136;
	sub.f64 	%fd138, %fd134, %fd137;
	st.global.f64 	[%rd285], %fd138;
	add.s32 	%r158, %r156, %r70;
	mul.wide.u32 	%rd288, %r158, 8;
	add.s64 	%rd289, %rd7, %rd288;
	ld.global.f64 	%fd139, [%rd289];
	add.s32 	%r159, %r157, %r70;
	mul.wide.u32 	%rd290, %r159, 8;
	add.s64 	%rd291, %rd8, %rd290;
	ld.global.f64 	%fd140, [%rd291];
	ld.global.f64 	%fd141, [%rd12];
	mul.f64 	%fd142, %fd140, %fd141;
	sub.f64 	%fd143, %fd139, %fd142;
	st.global.f64 	[%rd289], %fd143;
	add.s32 	%r181, %r181, 2;
$L__BB0_65:
	and.b16  	%rs14, %rs5, 1;
	setp.eq.b16 	%p39, %rs14, 1;
	not.pred 	%p40, %p39;
	@%p40 bra 	$L__BB0_67;
	mul.lo.s32 	%r160, %r181, %r70;
	add.s32 	%r161, %r160, %r1;
	mul.wide.u32 	%rd292, %r161, 8;
	add.s64 	%rd293, %rd7, %rd292;
	ld.global.f64 	%fd144, [%rd293];
	add.s32 	%r162, %r160, %r20;
	mul.wide.u32 	%rd294, %r162, 8;
	add.s64 	%rd295, %rd8, %rd294;
	ld.global.f64 	%fd145, [%rd295];
	ld.global.f64 	%fd146, [%rd12];
	mul.f64 	%fd147, %fd145, %fd146;
	sub.f64 	%fd148, %fd144, %fd147;
	st.global.f64 	[%rd293], %fd148;
$L__BB0_67:
	setp.ne.s32 	%p41, %r169, %r70;
	add.s16 	%rs16, %rs16, 1;
	add.s16 	%rs15, %rs15, 1;
	@%p41 bra 	$L__BB0_14;
$L__BB0_68:
	ret;

}
	// .globl	_Z10deviceQRv1ILi1EEviiPKdPdS2_S2_S2_
.visible .entry _Z10deviceQRv1ILi1EEviiPKdPdS2_S2_S2_(
	.param .u32 _Z10deviceQRv1ILi1EEviiPKdPdS2_S2_S2__param_0,
	.param .u32 _Z10deviceQRv1ILi1EEviiPKdPdS2_S2_S2__param_1,
	.param .u64 .ptr .align 1 _Z10deviceQRv1ILi1EEviiPKdPdS2_S2_S2__param_2,
	.param .u64 .ptr .align 1 _Z10deviceQRv1ILi1EEviiPKdPdS2_S2_S2__param_3,
	.param .u64 .ptr .align 1 _Z10deviceQRv1ILi1EEviiPKdPdS2_S2_S2__param_4,
	.param .u64 .ptr .align 1 _Z10deviceQRv1ILi1EEviiPKdPdS2_S2_S2__param_5,
	.param .u64 .ptr .align 1 _Z10deviceQRv1ILi1EEviiPKdPdS2_S2_S2__param_6
)
{
	.reg .pred 	%p<42>;
	.reg .b16 	%rs<17>;
	.reg .b32 	%r<131>;
	.reg .b64 	%rd<42>;
	.reg .b64 	%fd<66>;
	// demoted variable
	.shared .align 8 .b8 _ZZ10deviceQRv1ILi1EEviiPKdPdS2_S2_S2_E4s_Qn[8];
	// demoted variable
	.shared .align 8 .b8 _ZZ10deviceQRv1ILi1EEviiPKdPdS2_S2_S2_E4s_Rn[8];
	// demoted variable
	.shared .align 8 .b8 _ZZ10deviceQRv1ILi1EEviiPKdPdS2_S2_S2_E4s_Vn[8];
	ld.param.u32 	%r50, [_Z10deviceQRv1ILi1EEviiPKdPdS2_S2_S2__param_1];
	ld.param.u64 	%rd8, [_Z10deviceQRv1ILi1EEviiPKdPdS2_S2_S2__param_2];
	ld.param.u64 	%rd7, [_Z10deviceQRv1ILi1EEviiPKdPdS2_S2_S2__param_4];
	ld.param.u64 	%rd9, [_Z10deviceQRv1ILi1EEviiPKdPdS2_S2_S2__param_5];
	ld.param.u64 	%rd10, [_Z10deviceQRv1ILi1EEviiPKdPdS2_S2_S2__param_6];
	cvta.to.global.u64 	%rd1, %rd8;
	cvta.to.global.u64 	%rd2, %rd10;
	cvta.to.global.u64 	%rd3, %rd9;
	mov.u32 	%r51, %ctaid.x;
	mov.u32 	%r1, %tid.x;
	mul.lo.s32 	%r52, %r50, %r51;
	mul.lo.s32 	%r53, %r52, %r50;
	cvt.s64.s32 	%rd4, %r53;
	setp.lt.s32 	%p1, %r50, 1;
	@%p1 bra 	$L__BB1_67;
	shl.b32 	%r55, %r1, 3;
	mov.u32 	%r56, _ZZ10deviceQRv1ILi1EEviiPKdPdS2_S2_S2_E4s_Vn;
	add.s32 	%r2, %r56, %r55;
	and.b32  	%r3, %r50, 15;
	setp.lt.u32 	%p2, %r50, 16;
	mov.b32 	%r116, 0;
	@%p2 bra 	$L__BB1_4;
	and.b32  	%r116, %r50, 2147483632;
	mov.b32 	%r121, 0;
$L__BB1_3:
	.pragma "nounroll";
	add.s32 	%r58, %r121, 15;
	mad.lo.s32 	%r59, %r58, %r50, %r1;
	cvt.u64.u32 	%rd11, %r59;
	add.s64 	%rd12, %rd11, %rd4;
	shl.b64 	%rd13, %rd12, 3;
	add.s64 	%rd14, %rd1, %rd13;
	ld.global.f64 	%fd9, [%rd14];
	shl.b32 	%r60, %r121, 3;
	add.s32 	%r61, %r2, %r60;
	st.shared.f64 	[%r61+120], %fd9;
	add.s32 	%r121, %r121, 16;
	setp.eq.s32 	%p3, %r121, %r116;
	@%p3 bra 	$L__BB1_4;
	bra.uni 	$L__BB1_3;
$L__BB1_4:
	setp.eq.s32 	%p4, %r3, 0;
	@%p4 bra 	$L__BB1_13;
	and.b32  	%r6, %r50, 7;
	setp.lt.u32 	%p5, %r3, 8;
	@%p5 bra 	$L__BB1_7;
	add.s32 	%r62, %r116, 7;
	mad.lo.s32 	%r63, %r62, %r50, %r1;
	cvt.u64.u32 	%rd15, %r63;
	add.s64 	%rd16, %rd15, %rd4;
	shl.b64 	%rd17, %rd16, 3;
	add.s64 	%rd18, %rd1, %rd17;
	ld.global.f64 	%fd10, [%rd18];
	shl.b32 	%r64, %r116, 3;
	add.s32 	%r65, %r2, %r64;
	st.shared.f64 	[%r65+56], %fd10;
	add.s32 	%r116, %r116, 8;
$L__BB1_7:
	setp.eq.s32 	%p6, %r6, 0;
	@%p6 bra 	$L__BB1_13;
	and.b32  	%r9, %r50, 3;
	setp.lt.u32 	%p7, %r6, 4;
	@%p7 bra 	$L__BB1_10;
	add.s32 	%r66, %r116, 3;
	mad.lo.s32 	%r67, %r66, %r50, %r1;
	cvt.u64.u32 	%rd19, %r67;
	add.s64 	%rd20, %rd19, %rd4;
	shl.b64 	%rd21, %rd20, 3;
	add.s64 	%rd22, %rd1, %rd21;
	ld.global.f64 	%fd11, [%rd22];
	shl.b32 	%r68, %r116, 3;
	add.s32 	%r69, %r2, %r68;
	st.shared.f64 	[%r69+24], %fd11;
	add.s32 	%r116, %r116, 4;
$L__BB1_10:
	setp.eq.s32 	%p8, %r9, 0;
	@%p8 bra 	$L__BB1_13;
	mov.b32 	%r120, 0;
$L__BB1_12:
	.pragma "nounroll";
	mad.lo.s32 	%r71, %r116, %r50, %r1;
	cvt.u64.u32 	%rd23, %r71;
	add.s64 	%rd24, %rd23, %rd4;
	shl.b64 	%rd25, %rd24, 3;
	add.s64 	%rd26, %rd1, %rd25;
	ld.global.f64 	%fd12, [%rd26];
	shl.b32 	%r72, %r116, 3;
	add.s32 	%r73, %r2, %r72;
	st.shared.f64 	[%r73], %fd12;
	add.s32 	%r116, %r116, 1;
	add.s32 	%r120, %r120, 1;
	setp.ne.s32 	%p9, %r120, %r9;
	@%p9 bra 	$L__BB1_12;
$L__BB1_13:
	add.s32 	%r16, %r50, -2;
	cvt.u16.u32 	%rs1, %r50;
	neg.s32 	%r17, %r50;
	cvta.to.global.u64 	%rd5, %rd7;
	mov.b32 	%r122, 0;
	mov.b16 	%rs15, 0;
	mov.u16 	%rs16, %rs15;
$L__BB1_14:
	mov.u32 	%r20, %r122;
	setp.ne.s32 	%p10, %r1, 0;
	not.b32 	%r21, %r20;
	add.s32 	%r22, %r50, %r21;
	bar.sync 	0;
	@%p10 bra 	$L__BB1_16;
	mov.b64 	%rd27, 0;
	st.global.u64 	[%rd3], %rd27;
	st.global.u64 	[%rd2], %rd27;
$L__BB1_16:
	setp.ne.s32 	%p11, %r1, 0;
	bar.sync 	0;
	shl.b32 	%r75, %r20, 3;
	add.s32 	%r23, %r2, %r75;
	ld.shared.f64 	%fd13, [%r23];
	mul.f64 	%fd14, %fd13, %fd13;
	atom.global.add.f64 	%fd15, [%rd3], %fd14;
	bar.sync 	0;
	mov.u32 	%r76, _ZZ10deviceQRv1ILi1EEviiPKdPdS2_S2_S2_E4s_Rn;
	add.s32 	%r24, %r76, %r75;
	add.s32 	%r25, %r24, %r75;
	@%p11 bra 	$L__BB1_18;
	ld.global.f64 	%fd16, [%rd3];
	sqrt.rn.f64 	%fd17, %fd16;
	st.shared.f64 	[%r25], %fd17;
$L__BB1_18:
	bar.sync 	0;
	ld.shared.f64 	%fd18, [%r23];
	ld.shared.f64 	%fd19, [%r25];
	div.rn.f64 	%fd20, %fd18, %fd19;
	mov.u32 	%r78, _ZZ10deviceQRv1ILi1EEviiPKdPdS2_S2_S2_E4s_Qn;
	add.s32 	%r79, %r78, %r55;
	add.s32 	%r26, %r79, %r75;
	st.shared.f64 	[%r26], %fd20;
	bar.sync 	0;
	add.s32 	%r122, %r20, 1;
	setp.ge.s32 	%p12, %r122, %r50;
	@%p12 bra 	$L__BB1_54;
	and.b32  	%r28, %r22, 3;
	setp.eq.s32 	%p13, %r28, 0;
	mov.u32 	%r123, %r122;
	@%p13 bra 	$L__BB1_35;
	ld.shared.f64 	%fd21, [%r26];
	ld.shared.f64 	%fd22, [%r23+8];
	mul.f64 	%fd1, %fd21, %fd22;
	bar.sync 	0;
	@%p11 bra 	$L__BB1_22;
	mov.b64 	%rd28, 0;
	st.global.u64 	[%rd2], %rd28;
$L__BB1_22:
	bar.sync 	0;
	atom.global.add.f64 	%fd23, [%rd2], %fd1;
	bar.sync 	0;
	@%p11 bra 	$L__BB1_24;
	ld.global.f64 	%fd24, [%rd2];
	st.shared.f64 	[%r25+8], %fd24;
$L__BB1_24:
	add.s32 	%r123, %r20, 2;
	setp.eq.s32 	%p16, %r28, 1;
	@%p16 bra 	$L__BB1_35;
	ld.shared.f64 	%fd25, [%r26];
	ld.shared.f64 	%fd26, [%r23+16];
	mul.f64 	%fd2, %fd25, %fd26;
	bar.sync 	0;
	@%p11 bra 	$L__BB1_27;
	mov.b64 	%rd29, 0;
	st.global.u64 	[%rd2], %rd29;
$L__BB1_27:
	bar.sync 	0;
	atom.global.add.f64 	%fd27, [%rd2], %fd2;
	bar.sync 	0;
	@%p11 bra 	$L__BB1_29;
	ld.global.f64 	%fd28, [%rd2];
	st.shared.f64 	[%r25+16], %fd28;
$L__BB1_29:
	add.s32 	%r123, %r20, 3;
	setp.eq.s32 	%p19, %r28, 2;
	@%p19 bra 	$L__BB1_35;
	ld.shared.f64 	%fd29, [%r26];
	ld.shared.f64 	%fd30, [%r23+24];
	mul.f64 	%fd3, %fd29, %fd30;
	bar.sync 	0;
	@%p11 bra 	$L__BB1_32;
	mov.b64 	%rd30, 0;
	st.global.u64 	[%rd2], %rd30;
$L__BB1_32:
	bar.sync 	0;
	atom.global.add.f64 	%fd31, [%rd2], %fd3;
	bar.sync 	0;
	@%p11 bra 	$L__BB1_34;
	ld.global.f64 	%fd32, [%rd2];
	st.shared.f64 	[%r25+24], %fd32;
$L__BB1_34:
	add.s32 	%r123, %r20, 4;
$L__BB1_35:
	sub.s32 	%r81, %r16, %r20;
	setp.lt.u32 	%p22, %r81, 3;
	@%p22 bra 	$L__BB1_54;
	add.s32 	%r126, %r17, %r123;
	shl.b32 	%r82, %r123, 3;
	mov.u32 	%r84, _ZZ10deviceQRv1ILi1EEviiPKdPdS2_S2_S2_E4s_Vn;
	add.s32 	%r85, %r55, %r84;
	add.s32 	%r86, %r85, %r82;
	add.s32 	%r125, %r86, 16;
	shl.b32 	%r87, %r20, 3;
	add.s32 	%r88, %r82, %r87;
	mov.u32 	%r89, _ZZ10deviceQRv1ILi1EEviiPKdPdS2_S2_S2_E4s_Rn;
	add.s32 	%r90, %r89, %r88;
	add.s32 	%r124, %r90, 16;
$L__BB1_37:
	setp.ne.s32 	%p23, %r1, 0;
	ld.shared.f64 	%fd33, [%r26];
	ld.shared.f64 	%fd34, [%r125+-16];
	mul.f64 	%fd4, %fd33, %fd34;
	bar.sync 	0;
	@%p23 bra 	$L__BB1_39;
	mov.b64 	%rd31, 0;
	st.global.u64 	[%rd2], %rd31;
$L__BB1_39:
	bar.sync 	0;
	atom.global.add.f64 	%fd35, [%rd2], %fd4;
	bar.sync 	0;
	@%p23 bra 	$L__BB1_41;
	ld.global.f64 	%fd36, [%rd2];
	st.shared.f64 	[%r124+-16], %fd36;
$L__BB1_41:
	ld.shared.f64 	%fd37, [%r26];
	ld.shared.f64 	%fd38, [%r125+-8];
	mul.f64 	%fd5, %fd37, %fd38;
	bar.sync 	0;
	@%p23 bra 	$L__BB1_43;
	mov.b64 	%rd32, 0;
	st.global.u64 	[%rd2], %rd32;
$L__BB1_43:
	bar.sync 	0;
	atom.global.add.f64 	%fd39, [%rd2], %fd5;
	bar.sync 	0;
	@%p23 bra 	$L__BB1_45;
	ld.global.f64 	%fd40, [%rd2];
	st.shared.f64 	[%r124+-8], %fd40;
$L__BB1_45:
	ld.shared.f64 	%fd41, [%r26];
	ld.shared.f64 	%fd42, [%r125];
	mul.f64 	%fd6, %fd41, %fd42;
	bar.sync 	0;
	@%p23 bra 	$L__BB1_47;
	mov.b64 	%rd33, 0;
	st.global.u64 	[%rd2], %rd33;
$L__BB1_47:
	bar.sync 	0;
	atom.global.add.f64 	%fd43, [%rd2], %fd6;
	bar.sync 	0;
	@%p23 bra 	$L__BB1_49;
	ld.global.f64 	%fd44, [%rd2];
	st.shared.f64 	[%r124], %fd44;
$L__BB1_49:
	ld.shared.f64 	%fd45, [%r26];
	ld.shared.f64 	%fd46, [%r125+8];
	mul.f64 	%fd7, %fd45, %fd46;
	bar.sync 	0;
	@%p23 bra 	$L__BB1_51;
	mov.b64 	%rd34, 0;
	st.global.u64 	[%rd2], %rd34;
$L__BB1_51:
	bar.sync 	0;
	atom.global.add.f64 	%fd47, [%rd2], %fd7;
	bar.sync 	0;
	@%p23 bra 	$L__BB1_53;
	ld.global.f64 	%fd48, [%rd2];
	st.shared.f64 	[%r124+8], %fd48;
$L__BB1_53:
	add.s32 	%r126, %r126, 4;
	add.s32 	%r125, %r125, 32;
	add.s32 	%r124, %r124, 32;
	setp.ne.s32 	%p31, %r126, 0;
	@%p31 bra 	$L__BB1_37;
$L__BB1_54:
	setp.ge.s32 	%p32, %r122, %r50;
	bar.sync 	0;
	ld.shared.f64 	%fd8, [%r26];
	@%p32 bra 	$L__BB1_66;
	sub.s32 	%r91, %r16, %r20;
	setp.lt.u32 	%p33, %r91, 7;
	mov.u32 	%r128, %r122;
	@%p33 bra 	$L__BB1_58;
	mov.u32 	%r128, %r122;
$L__BB1_57:
	.pragma "nounroll";
	shl.b32 	%r92, %r128, 3;
	add.s32 	%r93, %r2, %r92;
	ld.shared.f64 	%fd49, [%r93+56];
	add.s32 	%r94, %r24, %r92;
	ld.shared.f64 	%fd50, [%r94+56];
	mul.f64 	%fd51, %fd50, %fd8;
	sub.f64 	%fd52, %fd49, %fd51;
	st.shared.f64 	[%r93+56], %fd52;
	add.s32 	%r128, %r128, 8;
	add.s32 	%r95, %r128, %r21;
	and.b32  	%r96, %r22, -8;
	setp.ne.s32 	%p34, %r95, %r96;
	@%p34 bra 	$L__BB1_57;
$L__BB1_58:
	and.b32  	%r97, %r22, 7;
	setp.eq.s32 	%p35, %r97, 0;
	@%p35 bra 	$L__BB1_66;
	not.b16 	%rs10, %rs16;
	add.s16 	%rs11, %rs10, %rs1;
	cvt.u32.u16 	%r98, %rs11;
	and.b32  	%r45, %r98, 7;
	add.s32 	%r99, %r45, -1;
	setp.lt.u32 	%p36, %r99, 3;
	@%p36 bra 	$L__BB1_61;
	shl.b32 	%r100, %r128, 3;
	add.s32 	%r101, %r2, %r100;
	ld.shared.f64 	%fd53, [%r101+24];
	add.s32 	%r102, %r24, %r100;
	ld.shared.f64 	%fd54, [%r102+24];
	mul.f64 	%fd55, %fd54, %fd8;
	sub.f64 	%fd56, %fd53, %fd55;
	st.shared.f64 	[%r101+24], %fd56;
	add.s32 	%r128, %r128, 4;
$L__BB1_61:
	and.b32  	%r103, %r45, 3;
	setp.eq.s32 	%p37, %r103, 0;
	@%p37 bra 	$L__BB1_66;
	xor.b16  	%rs12, %rs15, 3;
	add.s16 	%rs5, %rs12, %rs1;
	and.b16  	%rs13, %rs5, 3;
	setp.eq.s16 	%p38, %rs13, 1;
	@%p38 bra 	$L__BB1_64;
	shl.b32 	%r104, %r128, 3;
	add.s32 	%r105, %r2, %r104;
	ld.shared.f64 	%fd57, [%r105+8];
	add.s32 	%r106, %r24, %r104;
	ld.shared.f64 	%fd58, [%r106+8];
	mul.f64 	%fd59, %fd58, %fd8;
	sub.f64 	%fd60, %fd57, %fd59;
	st.shared.f64 	[%r105+8], %fd60;
	add.s32 	%r128, %r128, 2;
$L__BB1_64:
	and.b16  	%rs14, %rs5, 1;
	setp.eq.b16 	%p39, %rs14, 1;
	not.pred 	%p40, %p39;
	@%p40 bra 	$L__BB1_66;
	shl.b32 	%r107, %r128, 3;
	add.s32 	%r108, %r2, %r107;
	ld.shared.f64 	%fd61, [%r108];
	add.s32 	%r109, %r24, %r107;
	ld.shared.f64 	%fd62, [%r109];
	mul.f64 	%fd63, %fd62, %fd8;
	sub.f64 	%fd64, %fd61, %fd63;
	st.shared.f64 	[%r108], %fd64;
$L__BB1_66:
	ld.param.u64 	%rd41, [_Z10deviceQRv1ILi1EEviiPKdPdS2_S2_S2__param_3];
	mad.lo.s32 	%r110, %r20, %r50, %r1;
	cvt.u64.u32 	%rd35, %r110;
	add.s64 	%rd36, %rd35, %rd4;
	cvta.to.global.u64 	%rd37, %rd41;
	shl.b64 	%rd38, %rd36, 3;
	add.s64 	%rd39, %rd37, %rd38;
	st.global.f64 	[%rd39], %fd8;
	mov.u32 	%r112, _ZZ10deviceQRv1ILi1EEviiPKdPdS2_S2_S2_E4s_Rn;
	add.s32 	%r113, %r112, %r55;
	shl.b32 	%r114, %r20, 3;
	add.s32 	%r115, %r113, %r114;
	ld.shared.f64 	%fd65, [%r115];
	add.s64 	%rd40, %rd5, %rd38;
	st.global.f64 	[%rd40], %fd65;
	setp.ne.s32 	%p41, %r122, %r50;
	add.s16 	%rs16, %rs16, 1;
	add.s16 	%rs15, %rs15, 1;
	@%p41 bra 	$L__BB1_14;
$L__BB1_67:
	ret;

}
	// .globl	_Z10deviceQRv1ILi2EEviiPKdPdS2_S2_S2_
.visible .entry _Z10deviceQRv1ILi2EEviiPKdPdS2_S2_S2_(
	.param .u32 _Z10deviceQRv1ILi2EEviiPKdPdS2_S2_S2__param_0,
	.param .u32 _Z10deviceQRv1ILi2EEviiPKdPdS2_S2_S2__param_1,
	.param .u64 .ptr .align 1 _Z10deviceQRv1ILi2EEviiPKdPdS2_S2_S2__param_2,
	.param .u64 .ptr .align 1 _Z10deviceQRv1ILi2EEviiPKdPdS2_S2_S2__param_3,
	.param .u64 .ptr .align 1 _Z10deviceQRv1ILi2EEviiPKdPdS2_S2_S2__param_4,
	.param .u64 .ptr .align 1 _Z10deviceQRv1ILi2EEviiPKdPdS2_S2_S2__param_5,
	.param .u64 .ptr .align 1 _Z10deviceQRv1ILi2EEviiPKdPdS2_S2_S2__param_6
)
{
	.reg .pred 	%p<42>;
	.reg .b16 	%rs<17>;
	.reg .b32 	%r<155>;
	.reg .b64 	%rd<143>;
	.reg .b64 	%fd<135>;
	// demoted variable
	.shared .align 8 .b8 _ZZ10deviceQRv1ILi2EEviiPKdPdS2_S2_S2_E4s_Qn[32];
	// demoted variable
	.shared .align 8 .b8 _ZZ10deviceQRv1ILi2EEviiPKdPdS2_S2_S2_E4s_Rn[32];
	// demoted variable
	.shared .align 8 .b8 _ZZ10deviceQRv1ILi2EEviiPKdPdS2_S2_S2_E4s_Vn[32];
	ld.param.u32 	%r50, [_Z10deviceQRv1ILi2EEviiPKdPdS2_S2_S2__param_1];
	ld.param.u64 	%rd7, [_Z10deviceQRv1ILi2EEviiPKdPdS2_S2_S2__param_2];
	ld.param.u64 	%rd8, [_Z10deviceQRv1ILi2EEviiPKdPdS2_S2_S2__param_5];
	ld.param.u64 	%rd9, [_Z10deviceQRv1ILi2EEviiPKdPdS2_S2_S2__param_6];
	cvta.to.global.u64 	%rd1, %rd7;
	cvta.to.global.u64 	%rd2, %rd9;
	cvta.to.global.u64 	%rd3, %rd8;
	mov.u32 	%r51, %ctaid.x;
	mov.u32 	%r1, %tid.x;
	mul.lo.s32 	%r52, %r50, %r51;
	mul.lo.s32 	%r53, %r52, %r50;
	cvt.s64.s32 	%rd4, %r53;
	setp.lt.s32 	%p1, %r50, 1;
	@%p1 bra 	$L__BB2_67;
	shl.b32 	%r55, %r1, 4;
	mov.u32 	%r56, _ZZ10deviceQRv1ILi2EEviiPKdPdS2_S2_S2_E4s_Vn;
	add.s32 	%r2, %r56, %r55;
	add.s32 	%r57, %r50, -1;
	and.b32  	%r3, %r50, 15;
	setp.lt.u32 	%p2, %r57, 15;
	mov.b32 	%r140, 0;
	@%p2 bra 	$L__BB2_4;
	and.b32  	%r140, %r50, 2147483632;
	mov.b32 	%r145, 0;
$L__BB2_3:
	.pragma "nounroll";
	mad.lo.s32 	%r59, %r145, %r50, %r1;
	cvt.u64.u32 	%rd10, %r59;
	add.s64 	%rd11, %rd10, %rd4;
	shl.b64 	%rd12, %rd11, 3;
	add.s64 	%rd13, %rd1, %rd12;
	ld.global.f64 	%fd9, [%rd13];
	shl.b32 	%r60, %r145, 3;
	add.s32 	%r61, %r2, %r60;
	st.shared.f64 	[%r61], %fd9;
	add.s32 	%r62, %r59, %r50;
	cvt.u64.u32 	%rd14, %r62;
	add.s64 	%rd15, %rd14, %rd4;
	shl.b64 	%rd16, %rd15, 3;
	add.s64 	%rd17, %rd1, %rd16;
	ld.global.f64 	%fd10, [%rd17];
	st.shared.f64 	[%r61+8], %fd10;
	add.s32 	%r63, %r62, %r50;
	cvt.u64.u32 	%rd18, %r63;
	add.s64 	%rd19, %rd18, %rd4;
	shl.b64 	%rd20, %rd19, 3;
	add.s64 	%rd21, %rd1, %rd20;
	ld.global.f64 	%fd11, [%rd21];
	st.shared.f64 	[%r61+16], %fd11;
	add.s32 	%r64, %r63, %r50;
	cvt.u64.u32 	%rd22, %r64;
	add.s64 	%rd23, %rd22, %rd4;
	shl.b64 	%rd24, %rd23, 3;
	add.s64 	%rd25, %rd1, %rd24;
	ld.global.f64 	%fd12, [%rd25];
	st.shared.f64 	[%r61+24], %fd12;
	add.s32 	%r65, %r64, %r50;
	cvt.u64.u32 	%rd26, %r65;
	add.s64 	%rd27, %rd26, %rd4;
	shl.b64 	%rd28, %rd27, 3;
	add.s64 	%rd29, %rd1, %rd28;
	ld.global.f64 	%fd13, [%rd29];
	st.shared.f64 	[%r61+32], %fd13;
	add.s32 	%r66, %r65, %r50;
	cvt.u64.u32 	%rd30, %r66;
	add.s64 	%rd31, %rd30, %rd4;
	shl.b64 	%rd32, %rd31, 3;
	add.s64 	%rd33, %rd1, %rd32;
	ld.global.f64 	%fd14, [%rd33];
	st.shared.f64 	[%r61+40], %fd14;
	add.s32 	%r67, %r66, %r50;
	cvt.u64.u32 	%rd34, %r67;
	add.s64 	%rd35, %rd34, %rd4;
	shl.b64 	%rd36, %rd35, 3;
	add.s64 	%rd37, %rd1, %rd36;
	ld.global.f64 	%fd15, [%rd37];
	st.shared.f64 	[%r61+48], %fd15;
	add.s32 	%r68, %r67, %r50;
	cvt.u64.u32 	%rd38, %r68;
	add.s64 	%rd39, %rd38, %rd4;
	shl.b64 	%rd40, %rd39, 3;
	add.s64 	%rd41, %rd1, %rd40;
	ld.global.f64 	%fd16, [%rd41];
	st.shared.f64 	[%r61+56], %fd16;
	add.s32 	%r69, %r68, %r50;
	cvt.u64.u32 	%rd42, %r69;
	add.s64 	%rd43, %rd42, %rd4;
	shl.b64 	%rd44, %rd43, 3;
	add.s64 	%rd45, %rd1, %rd44;
	ld.global.f64 	%fd17, [%rd45];
	st.shared.f64 	[%r61+64], %fd17;
	add.s32 	%r70, %r69, %r50;
	cvt.u64.u32 	%rd46, %r70;
	add.s64 	%rd47, %rd46, %rd4;
	shl.b64 	%rd48, %rd47, 3;
	add.s64 	%rd49, %rd1, %rd48;
	ld.global.f64 	%fd18, [%rd49];
	st.shared.f64 	[%r61+72], %fd18;
	add.s32 	%r71, %r70, %r50;
	cvt.u64.u32 	%rd50, %r71;
	add.s64 	%rd51, %rd50, %rd4;
	shl.b64 	%rd52, %rd51, 3;
	add.s64 	%rd53, %rd1, %rd52;
	ld.global.f64 	%fd19, [%rd53];
	st.shared.f64 	[%r61+80], %fd19;
	add.s32 	%r72, %r71, %r50;
	cvt.u64.u32 	%rd54, %r72;
	add.s64 	%rd55, %rd54, %rd4;
	shl.b64 	%rd56, %rd55, 3;
	add.s64 	%rd57, %rd1, %rd56;
	ld.global.f64 	%fd20, [%rd57];
	st.shared.f64 	[%r61+88], %fd20;
	add.s32 	%r73, %r72, %r50;
	cvt.u64.u32 	%rd58, %r73;
	add.s64 	%rd59, %rd58, %rd4;
	shl.b64 	%rd60, %rd59, 3;
	add.s64 	%rd61, %rd1, %rd60;
	ld.global.f64 	%fd21, [%rd61];
	st.shared.f64 	[%r61+96], %fd21;
	add.s32 	%r74, %r73, %r50;
	cvt.u64.u32 	%rd62, %r74;
	add.s64 	%rd63, %rd62, %rd4;
	shl.b64 	%rd64, %rd63, 3;
	add.s64 	%rd65, %rd1, %rd64;
	ld.global.f64 	%fd22, [%rd65];
	st.shared.f64 	[%r61+104], %fd22;
	add.s32 	%r75, %r74, %r50;
	cvt.u64.u32 	%rd66, %r75;
	add.s64 	%rd67, %rd66, %rd4;
	shl.b64 	%rd68, %rd67, 3;
	add.s64 	%rd69, %rd1, %rd68;
	ld.global.f64 	%fd23, [%rd69];
	st.shared.f64 	[%r61+112], %fd23;
	add.s32 	%r76, %r75, %r50;
	cvt.u64.u32 	%rd70, %r76;
	add.s64 	%rd71, %rd70, %rd4;
	shl.b64 	%rd72, %rd71, 3;
	add.s64 	%rd73, %rd1, %rd72;
	ld.global.f64 	%fd24, [%rd73];
	st.shared.f64 	[%r61+120], %fd24;
	add.s32 	%r145, %r145, 16;
	setp.eq.s32 	%p3, %r145, %r140;
	@%p3 bra 	$L__BB2_4;
	bra.uni 	$L__BB2_3;
$L__BB2_4:
	setp.eq.s32 	%p4, %r3, 0;
	@%p4 bra 	$L__BB2_13;
	and.b32  	%r6, %r50, 7;
	setp.lt.u32 	%p5, %r3, 8;
	@%p5 bra 	$L__BB2_7;
	mad.lo.s32 	%r77, %r140, %r50, %r1;
	cvt.u64.u32 	%rd74, %r77;
	add.s64 	%rd75, %rd74, %rd4;
	shl.b64 	%rd76, %rd75, 3;
	add.s64 	%rd77, %rd1, %rd76;
	ld.global.f64 	%fd25, [%rd77];
	shl.b32 	%r78, %r140, 3;
	add.s32 	%r79, %r2, %r78;
	st.shared.f64 	[%r79], %fd25;
	add.s32 	%r80, %r77, %r50;
	cvt.u64.u32 	%rd78, %r80;
	add.s64 	%rd79, %rd78, %rd4;
	shl.b64 	%rd80, %rd79, 3;
	add.s64 	%rd81, %rd1, %rd80;
	ld.global.f64 	%fd26, [%rd81];
	st.shared.f64 	[%r79+8], %fd26;
	add.s32 	%r81, %r80, %r50;
	cvt.u64.u32 	%rd82, %r81;
	add.s64 	%rd83, %rd82, %rd4;
	shl.b64 	%rd84, %rd83, 3;
	add.s64 	%rd85, %rd1, %rd84;
	ld.global.f64 	%fd27, [%rd85];
	st.shared.f64 	[%r79+16], %fd27;
	add.s32 	%r82, %r81, %r50;
	cvt.u64.u32 	%rd86, %r82;
	add.s64 	%rd87, %rd86, %rd4;
	shl.b64 	%rd88, %rd87, 3;
	add.s64 	%rd89, %rd1, %rd88;
	ld.global.f64 	%fd28, [%rd89];
	st.shared.f64 	[%r79+24], %fd28;
	add.s32 	%r83, %r82, %r50;
	cvt.u64.u32 	%rd90, %r83;
	add.s64 	%rd91, %rd90, %rd4;
	shl.b64 	%rd92, %rd91, 3;
	add.s64 	%rd93, %rd1, %rd92;
	ld.global.f64 	%fd29, [%rd93];
	st.shared.f64 	[%r79+32], %fd29;
	add.s32 	%r84, %r83, %r50;
	cvt.u64.u32 	%rd94, %r84;
	add.s64 	%rd95, %rd94, %rd4;
	shl.b64 	%rd96, %rd95, 3;
	add.s64 	%rd97, %rd1, %rd96;
	ld.global.f64 	%fd30, [%rd97];
	st.shared.f64 	[%r79+40], %fd30;
	add.s32 	%r85, %r84, %r50;
	cvt.u64.u32 	%rd98, %r85;
	add.s64 	%rd99, %rd98, %rd4;
	shl.b64 	%rd100, %rd99, 3;
	add.s64 	%rd101, %rd1, %rd100;
	ld.global.f64 	%fd31, [%rd101];
	st.shared.f64 	[%r79+48], %fd31;
	add.s32 	%r86, %r85, %r50;
	cvt.u64.u32 	%rd102, %r86;
	add.s64 	%rd103, %rd102, %rd4;
	shl.b64 	%rd104, %rd103, 3;
	add.s64 	%rd105, %rd1, %rd104;
	ld.global.f64 	%fd32, [%rd105];
	st.shared.f64 	[%r79+56], %fd32;
	add.s32 	%r140, %r140, 8;
$L__BB2_7:
	setp.eq.s32 	%p6, %r6, 0;
	@%p6 bra 	$L__BB2_13;
	and.b32  	%r9, %r50, 3;
	setp.lt.u32 	%p7, %r6, 4;
	@%p7 bra 	$L__BB2_10;
	mad.lo.s32 	%r87, %r140, %r50, %r1;
	cvt.u64.u32 	%rd106, %r87;
	add.s64 	%rd107, %rd106, %rd4;
	shl.b64 	%rd108, %rd107, 3;
	add.s64 	%rd109, %rd1, %rd108;
	ld.global.f64 	%fd33, [%rd109];
	shl.b32 	%r88, %r140, 3;
	add.s32 	%r89, %r2, %r88;
	st.shared.f64 	[%r89], %fd33;
	add.s32 	%r90, %r87, %r50;
	cvt.u64.u32 	%rd110, %r90;
	add.s64 	%rd111, %rd110, %rd4;
	shl.b64 	%rd112, %rd111, 3;
	add.s64 	%rd113, %rd1, %rd112;
	ld.global.f64 	%fd34, [%rd113];
	st.shared.f64 	[%r89+8], %fd34;
	add.s32 	%r91, %r90, %r50;
	cvt.u64.u32 	%rd114, %r91;
	add.s64 	%rd115, %rd114, %rd4;
	shl.b64 	%rd116, %rd115, 3;
	add.s64 	%rd117, %rd1, %rd116;
	ld.global.f64 	%fd35, [%rd117];
	st.shared.f64 	[%r89+16], %fd35;
	add.s32 	%r92, %r91, %r50;
	cvt.u64.u32 	%rd118, %r92;
	add.s64 	%rd119, %rd118, %rd4;
	shl.b64 	%rd120, %rd119, 3;
	add.s64 	%rd121, %rd1, %rd120;
	ld.global.f64 	%fd36, [%rd121];
	st.shared.f64 	[%r89+24], %fd36;
	add.s32 	%r140, %r140, 4;
$L__BB2_10:
	setp.eq.s32 	%p8, %r9, 0;
	@%p8 bra 	$L__BB2_13;
	mov.b32 	%r144, 0;
$L__BB2_12:
	.pragma "nounroll";
	mad.lo.s32 	%r94, %r140, %r50, %r1;
	cvt.u64.u32 	%rd122, %r94;
	add.s64 	%rd123, %rd122, %rd4;
	shl.b64 	%rd124, %rd123, 3;
	add.s64 	%rd125, %rd1, %rd124;
	ld.global.f64 	%fd37, [%rd125];
	shl.b32 	%r95, %r140, 3;
	add.s32 	%r96, %r2, %r95;
	st.shared.f64 	[%r96], %fd37;
	add.s32 	%r140, %r140, 1;
	add.s32 	%r144, %r144, 1;
	setp.ne.s32 	%p9, %r144, %r9;
	@%p9 bra 	$L__BB2_12;
$L__BB2_13:
	add.s32 	%r16, %r50, -2;
	cvt.u16.u32 	%rs1, %r50;
	neg.s32 	%r17, %r50;
	mov.b32 	%r146, 0;
	mov.b16 	%rs15, 0;
	mov.u16 	%rs16, %rs15;
$L__BB2_14:
	mov.u32 	%r20, %r146;
	setp.ne.s32 	%p10, %r1, 0;
	not.b32 	%r21, %r20;
	add.s32 	%r22, %r50, %r21;
	bar.sync 	0;
	@%p10 bra 	$L__BB2_16;
	mov.b64 	%rd126, 0;
	st.global.u64 	[%rd3], %rd126;
	st.global.u64 	[%rd2], %rd126;
$L__BB2_16:
	setp.ne.s32 	%p11, %r1, 0;
	bar.sync 	0;
	shl.b32 	%r98, %r20, 3;
	add.s32 	%r23, %r2, %r98;
	ld.shared.f64 	%fd38, [%r23];
	mul.f64 	%fd39, %fd38, %fd38;
	atom.global.add.f64 	%fd40, [%rd3], %fd39;
	bar.sync 	0;
	shl.b32 	%r99, %r20, 4;
	mov.u32 	%r100, _ZZ10deviceQRv1ILi2EEviiPKdPdS2_S2_S2_E4s_Rn;
	add.s32 	%r24, %r100, %r99;
	add.s32 	%r25, %r24, %r98;
	@%p11 bra 	$L__BB2_18;
	ld.global.f64 	%fd41, [%rd3];
	sqrt.rn.f64 	%fd42, %fd41;
	st.shared.f64 	[%r25], %fd42;
$L__BB2_18:
	bar.sync 	0;
	ld.shared.f64 	%fd43, [%r23];
	ld.shared.f64 	%fd44, [%r25];
	div.rn.f64 	%fd45, %fd43, %fd44;
	mov.u32 	%r102, _ZZ10deviceQRv1ILi2EEviiPKdPdS2_S2_S2_E4s_Qn;
	add.s32 	%r103, %r102, %r55;
	add.s32 	%r26, %r103, %r98;
	st.shared.f64 	[%r26], %fd45;
	bar.sync 	0;
	add.s32 	%r146, %r20, 1;
	setp.ge.s32 	%p12, %r146, %r50;
	@%p12 bra 	$L__BB2_54;
	and.b32  	%r28, %r22, 3;
	setp.eq.s32 	%p13, %r28, 0;
	mov.u32 	%r147, %r146;
	@%p13 bra 	$L__BB2_35;
	setp.ne.s32 	%p14, %r1, 0;
	ld.shared.f64 	%fd46, [%r26];
	ld.shared.f64 	%fd47, [%r23+8];
	mul.f64 	%fd1, %fd46, %fd47;
	bar.sync 	0;
	@%p14 bra 	$L__BB2_22;
	mov.b64 	%rd127, 0;
	st.global.u64 	[%rd2], %rd127;
$L__BB2_22:
	bar.sync 	0;
	atom.global.add.f64 	%fd48, [%rd2], %fd1;
	bar.sync 	0;
	@%p14 bra 	$L__BB2_24;
	ld.global.f64 	%fd49, [%rd2];
	st.shared.f64 	[%r25+8], %fd49;
$L__BB2_24:
	add.s32 	%r147, %r20, 2;
	setp.eq.s32 	%p16, %r28, 1;
	@%p16 bra 	$L__BB2_35;
	setp.ne.s32 	%p17, %r1, 0;
	ld.shared.f64 	%fd50, [%r26];
	ld.shared.f64 	%fd51, [%r23+16];
	mul.f64 	%fd2, %fd50, %fd51;
	bar.sync 	0;
	@%p17 bra 	$L__BB2_27;
	mov.b64 	%rd128, 0;
	st.global.u64 	[%rd2], %rd128;
$L__BB2_27:
	bar.sync 	0;
	atom.global.add.f64 	%fd52, [%rd2], %fd2;
	bar.sync 	0;
	@%p17 bra 	$L__BB2_29;
	ld.global.f64 	%fd53, [%rd2];
	st.shared.f64 	[%r25+16], %fd53;
$L__BB2_29:
	add.s32 	%r147, %r20, 3;
	setp.eq.s32 	%p19, %r28, 2;
	@%p19 bra 	$L__BB2_35;
	setp.ne.s32 	%p20, %r1, 0;
	ld.shared.f64 	%fd54, [%r26];
	ld.shared.f64 	%fd55, [%r23+24];
	mul.f64 	%fd3, %fd54, %fd55;
	bar.sync 	0;
	@%p20 bra 	$L__BB2_32;
	mov.b64 	%rd129, 0;
	st.global.u64 	[%rd2], %rd129;
$L__BB2_32:
	bar.sync 	0;
	atom.global.add.f64 	%fd56, [%rd2], %fd3;
	bar.sync 	0;
	@%p20 bra 	$L__BB2_34;
	ld.global.f64 	%fd57, [%rd2];
	st.shared.f64 	[%r25+24], %fd57;
$L__BB2_34:
	add.s32 	%r147, %r20, 4;
$L__BB2_35:
	sub.s32 	%r105, %r16, %r20;
	setp.lt.u32 	%p22, %r105, 3;
	@%p22 bra 	$L__BB2_54;
	add.s32 	%r150, %r17, %r147;
	shl.b32 	%r106, %r147, 3;
	mov.u32 	%r108, _ZZ10deviceQRv1ILi2EEviiPKdPdS2_S2_S2_E4s_Vn;
	add.s32 	%r109, %r55, %r108;
	add.s32 	%r110, %r109, %r106;
	add.s32 	%r149, %r110, 16;
	add.s32 	%r112, %r99, %r106;
	mov.u32 	%r113, _ZZ10deviceQRv1ILi2EEviiPKdPdS2_S2_S2_E4s_Rn;
	add.s32 	%r114, %r113, %r112;
	add.s32 	%r148, %r114, 16;
$L__BB2_37:
	setp.ne.s32 	%p23, %r1, 0;
	ld.shared.f64 	%fd58, [%r26];
	ld.shared.f64 	%fd59, [%r149+-16];
	mul.f64 	%fd4, %fd58, %fd59;
	bar.sync 	0;
	@%p23 bra 	$L__BB2_39;
	mov.b64 	%rd130, 0;
	st.global.u64 	[%rd2], %rd130;
$L__BB2_39:
	bar.sync 	0;
	atom.global.add.f64 	%fd60, [%rd2], %fd4;
	bar.sync 	0;
	@%p23 bra 	$L__BB2_41;
	ld.global.f64 	%fd61, [%rd2];
	st.shared.f64 	[%r148+-16], %fd61;
$L__BB2_41:
	ld.shared.f64 	%fd62, [%r26];
	ld.shared.f64 	%fd63, [%r149+-8];
	mul.f64 	%fd5, %fd62, %fd63;
	bar.sync 	0;
	@%p23 bra 	$L__BB2_43;
	mov.b64 	%rd131, 0;
	st.global.u64 	[%rd2], %rd131;
$L__BB2_43:
	bar.sync 	0;
	atom.global.add.f64 	%fd64, [%rd2], %fd5;
	bar.sync 	0;
	@%p23 bra 	$L__BB2_45;
	ld.global.f64 	%fd65, [%rd2];
	st.shared.f64 	[%r148+-8], %fd65;
$L__BB2_45:
	ld.shared.f64 	%fd66, [%r26];
	ld.shared.f64 	%fd67, [%r149];
	mul.f64 	%fd6, %fd66, %fd67;
	bar.sync 	0;
	@%p23 bra 	$L__BB2_47;
	mov.b64 	%rd132, 0;
	st.global.u64 	[%rd2], %rd132;
$L__BB2_47:
	bar.sync 	0;
	atom.global.add.f64 	%fd68, [%rd2], %fd6;
	bar.sync 	0;
	@%p23 bra 	$L__BB2_49;
	ld.global.f64 	%fd69, [%rd2];
	st.shared.f64 	[%r148], %fd69;
$L__BB2_49:
	ld.shared.f64 	%fd70, [%r26];
	ld.shared.f64 	%fd71, [%r149+8];
	mul.f64 	%fd7, %fd70, %fd71;
	bar.sync 	0;
	@%p23 bra 	$L__BB2_51;
	mov.b64 	%rd133, 0;
	st.global.u64 	[%rd2], %rd133;
$L__BB2_51:
	bar.sync 	0;
	atom.global.add.f64 	%fd72, [%rd2], %fd7;
	bar.sync 	0;
	@%p23 bra 	$L__BB2_53;
	ld.global.f64 	%fd73, [%rd2];
	st.shared.f64 	[%r148+8], %fd73;
$L__BB2_53:
	add.s32 	%r150, %r150, 4;
	add.s32 	%r149, %r149, 32;
	add.s32 	%r148, %r148, 32;
	setp.ne.s32 	%p31, %r150, 0;
	@%p31 bra 	$L__BB2_37;
$L__BB2_54:
	setp.ge.s32 	%p32, %r146, %r50;
	bar.sync 	0;
	ld.shared.f64 	%fd8, [%r26];
	@%p32 bra 	$L__BB2_66;
	sub.s32 	%r115, %r16, %r20;
	setp.lt.u32 	%p33, %r115, 7;
	mov.u32 	%r152, %r146;
	@%p33 bra 	$L__BB2_58;
	mov.u32 	%r152, %r146;
$L__BB2_57:
	.pragma "nounroll";
	shl.b32 	%r116, %r152, 3;
	add.s32 	%r117, %r2, %r116;
	ld.shared.f64 	%fd74, [%r117];
	add.s32 	%r118, %r24, %r116;
	ld.shared.f64 	%fd75, [%r118];
	mul.f64 	%fd76, %fd75, %fd8;
	sub.f64 	%fd77, %fd74, %fd76;
	st.shared.f64 	[%r117], %fd77;
	ld.shared.f64 	%fd78, [%r117+8];
	ld.shared.f64 	%fd79, [%r118+8];
	mul.f64 	%fd80, %fd79, %fd8;
	sub.f64 	%fd81, %fd78, %fd80;
	st.shared.f64 	[%r117+8], %fd81;
	ld.shared.f64 	%fd82, [%r117+16];
	ld.shared.f64 	%fd83, [%r118+16];
	mul.f64 	%fd84, %fd83, %fd8;
	sub.f64 	%fd85, %fd82, %fd84;
	st.shared.f64 	[%r117+16], %fd85;
	ld.shared.f64 	%fd86, [%r117+24];
	ld.shared.f64 	%fd87, [%r118+24];
	mul.f64 	%fd88, %fd87, %fd8;
	sub.f64 	%fd89, %fd86, %fd88;
	st.shared.f64 	[%r117+24], %fd89;
	ld.shared.f64 	%fd90, [%r117+32];
	ld.shared.f64 	%fd91, [%r118+32];
	mul.f64 	%fd92, %fd91, %fd8;
	sub.f64 	%fd93, %fd90, %fd92;
	st.shared.f64 	[%r117+32], %fd93;
	ld.shared.f64 	%fd94, [%r117+40];
	ld.shared.f64 	%fd95, [%r118+40];
	mul.f64 	%fd96, %fd95, %fd8;
	sub.f64 	%fd97, %fd94, %fd96;
	st.shared.f64 	[%r117+40], %fd97;
	ld.shared.f64 	%fd98, [%r117+48];
	ld.shared.f64 	%fd99, [%r118+48];
	mul.f64 	%fd100, %fd99, %fd8;
	sub.f64 	%fd101, %fd98, %fd100;
	st.shared.f64 	[%r117+48], %fd101;
	ld.shared.f64 	%fd102, [%r117+56];
	ld.shared.f64 	%fd103, [%r118+56];
	mul.f64 	%fd104, %fd103, %fd8;
	sub.f64 	%fd105, %fd102, %fd104;
	st.shared.f64 	[%r117+56], %fd105;
	add.s32 	%r152, %r152, 8;
	add.s32 	%r119, %r152, %r21;
	and.b32  	%r120, %r22, -8;
	setp.ne.s32 	%p34, %r119, %r120;
	@%p34 bra 	$L__BB2_57;
$L__BB2_58:
	and.b32  	%r121, %r22, 7;
	setp.eq.s32 	%p35, %r121, 0;
	@%p35 bra 	$L__BB2_66;
	not.b16 	%rs10, %rs16;
	add.s16 	%rs11, %rs10, %rs1;
	cvt.u32.u16 	%r122, %rs11;
	and.b32  	%r45, %r122, 7;
	add.s32 	%r123, %r45, -1;
	setp.lt.u32 	%p36, %r123, 3;
	@%p36 bra 	$L__BB2_61;
	shl.b32 	%r124, %r152, 3;
	add.s32 	%r125, %r2, %r124;
	ld.shared.f64 	%fd106, [%r125];
	add.s32 	%r126, %r24, %r124;
	ld.shared.f64 	%fd107, [%r126];
	mul.f64 	%fd108, %fd107, %fd8;
	sub.f64 	%fd109, %fd106, %fd108;
	st.shared.f64 	[%r125], %fd109;
	ld.shared.f64 	%fd110, [%r125+8];
	ld.shared.f64 	%fd111, [%r126+8];
	mul.f64 	%fd112, %fd111, %fd8;
	sub.f64 	%fd113, %fd110, %fd112;
	st.shared.f64 	[%r125+8], %fd113;
	ld.shared.f64 	%fd114, [%r125+16];
	ld.shared.f64 	%fd115, [%r126+16];
	mul.f64 	%fd116, %fd115, %fd8;
	sub.f64 	%fd117, %fd114, %fd116;
	st.shared.f64 	[%r125+16], %fd117;
	ld.shared.f64 	%fd118, [%r125+24];
	ld.shared.f64 	%fd119, [%r126+24];
	mul.f64 	%fd120, %fd119, %fd8;
	sub.f64 	%fd121, %fd118, %fd120;
	st.shared.f64 	[%r125+24], %fd121;
	add.s32 	%r152, %r152, 4;
$L__BB2_61:
	and.b32  	%r127, %r45, 3;
	setp.eq.s32 	%p37, %r127, 0;
	@%p37 bra 	$L__BB2_66;
	xor.b16  	%rs12, %rs15, 3;
	add.s16 	%rs5, %rs12, %rs1;
	and.b16  	%rs13, %rs5, 3;
	setp.eq.s16 	%p38, %rs13, 1;
	@%p38 bra 	$L__BB2_64;
	shl.b32 	%r128, %r152, 3;
	add.s32 	%r129, %r2, %r128;
	ld.shared.f64 	%fd122, [%r129];
	add.s32 	%r130, %r24, %r128;
	ld.shared.f64 	%fd123, [%r130];
	mul.f64 	%fd124, %fd123, %fd8;
	sub.f64 	%fd125, %fd122, %fd124;
	st.shared.f64 	[%r129], %fd125;
	ld.shared.f64 	%fd126, [%r129+8];
	ld.shared.f64 	%fd127, [%r130+8];
	mul.f64 	%fd128, %fd127, %fd8;
	sub.f64 	%fd129, %fd126, %fd128;
	st.shared.f64 	[%r129+8], %fd129;
	add.s32 	%r152, %r152, 2;
$L__BB2_64:
	and.b16  	%rs14, %rs5, 1;
	setp.eq.b16 	%p39, %rs14, 1;
	not.pred 	%p40, %p39;
	@%p40 bra 	$L__BB2_66;
	shl.b32 	%r131, %r152, 3;
	add.s32 	%r132, %r2, %r131;
	ld.shared.f64 	%fd130, [%r132];
	add.s32 	%r133, %r24, %r131;
	ld.shared.f64 	%fd131, [%r133];
	mul.f64 	%fd132, %fd131, %fd8;
	sub.f64 	%fd133, %fd130, %fd132;
	st.shared.f64 	[%r132], %fd133;
$L__BB2_66:
	ld.param.u64 	%rd142, [_Z10deviceQRv1ILi2EEviiPKdPdS2_S2_S2__param_4];
	ld.param.u64 	%rd141, [_Z10deviceQRv1ILi2EEviiPKdPdS2_S2_S2__param_3];
	mad.lo.s32 	%r134, %r20, %r50, %r1;
	cvt.u64.u32 	%rd134, %r134;
	add.s64 	%rd135, %rd134, %rd4;
	cvta.to.global.u64 	%rd136, %rd141;
	shl.b64 	%rd137, %rd135, 3;
	add.s64 	%rd138, %rd136, %rd137;
	st.global.f64 	[%rd138], %fd8;
	mov.u32 	%r136, _ZZ10deviceQRv1ILi2EEviiPKdPdS2_S2_S2_E4s_Rn;
	add.s32 	%r137, %r136, %r55;
	shl.b32 	%r138, %r20, 3;
	add.s32 	%r139, %r137, %r138;
	ld.shared.f64 	%fd134, [%r139];
	cvta.to.global.u64 	%rd139, %rd142;
	add.s64 	%rd140, %rd139, %rd137;
	st.global.f64 	[%rd140], %fd134;
	setp.ne.s32 	%p41, %r146, %r50;
	add.s16 	%rs16, %rs16, 1;
	add.s16 	%rs15, %rs15, 1;
	@%p41 bra 	$L__BB2_14;
$L__BB2_67:
	ret;

}
	// .globl	_Z10deviceQRv1ILi3EEviiPKdPdS2_S2_S2_
.visible .entry _Z10deviceQRv1ILi3EEviiPKdPdS2_S2_S2_(
	.param .u32 _Z10deviceQRv1ILi3EEviiPKdPdS2_S2_S2__param_0,
	.param .u32 _Z10deviceQRv1ILi3EEviiPKdPdS2_S2_S2__param_1,
	.param .u64 .ptr .align 1 _Z10deviceQRv1ILi3EEviiPKdPdS2_S2_S2__param_2,
	.param .u64 .ptr .align 1 _Z10deviceQRv1ILi3EEviiPKdPdS2_S2_S2__param_3,
	.param .u64 .ptr .align 1 _Z10deviceQRv1ILi3EEviiPKdPdS2_S2_S2__param_4,
	.param .u64 .ptr .align 1 _Z10deviceQRv1ILi3EEviiPKdPdS2_S2_S2__param_5,
	.param .u64 .ptr .align 1 _Z10deviceQRv1ILi3EEviiPKdPdS2_S2_S2__param_6
)
{
	.reg .pred 	%p<42>;
	.reg .b16 	%rs<17>;
	.reg .b32 	%r<149>;
	.reg .b64 	%rd<143>;
	.reg .b64 	%fd<135>;
	// demoted variable
	.shared .align 8 .b8 _ZZ10deviceQRv1ILi3EEviiPKdPdS2_S2_S2_E4s_Qn[72];
	// demoted variable
	.shared .align 8 .b8 _ZZ10deviceQRv1ILi3EEviiPKdPdS2_S2_S2_E4s_Rn[72];
	// demoted variable
	.shared .align 8 .b8 _ZZ10deviceQRv1ILi3EEviiPKdPdS2_S2_S2_E4s_Vn[72];
	ld.param.u32 	%r50, [_Z10deviceQRv1ILi3EEviiPKdPdS2_S2_S2__param_1];
	ld.param.u64 	%rd7, [_Z10deviceQRv1ILi3EEviiPKdPdS2_S2_S2__param_2];
	ld.param.u64 	%rd8, [_Z10deviceQRv1ILi3EEviiPKdPdS2_S2_S2__param_5];
	ld.param.u64 	%rd9, [_Z10deviceQRv1ILi3EEviiPKdPdS2_S2_S2__param_6];
	cvta.to.global.u64 	%rd1, %rd7;
	cvta.to.global.u64 	%rd2, %rd9;
	cvta.to.global.u64 	%rd3, %rd8;
	mov.u32 	%r51, %ctaid.x;
	mov.u32 	%r1, %tid.x;
	mul.lo.s32 	%r52, %r50, %r51;
	mul.lo.s32 	%r53, %r52, %r50;
	cvt.s64.s32 	%rd4, %r53;
	setp.lt.s32 	%p1, %r50, 1;
	@%p1 bra 	$L__BB3_67;
	mov.u32 	%r55, _ZZ10deviceQRv1ILi3EEviiPKdPdS2_S2_S2_E4s_Vn;
	mad.lo.s32 	%r2, %r1, 24, %r55;
	add.s32 	%r56, %r50, -1;
	and.b32  	%r3, %r50, 15;
	setp.lt.u32 	%p2, %r56, 15;
	mov.b32 	%r134, 0;
	@%p2 bra 	$L__BB3_4;
	and.b32  	%r134, %r50, 2147483632;
	mov.b32 	%r139, 0;
$L__BB3_3:
	.pragma "nounroll";
	mad.lo.s32 	%r58, %r139, %r50, %r1;
	cvt.u64.u32 	%rd10, %r58;
	add.s64 	%rd11, %rd10, %rd4;
	shl.b64 	%rd12, %rd11, 3;
	add.s64 	%rd13, %rd1, %rd12;
	ld.global.f64 	%fd9, [%rd13];
	shl.b32 	%r59, %r139, 3;
	add.s32 	%r60, %r2, %r59;
	st.shared.f64 	[%r60], %fd9;
	add.s32 	%r61, %r58, %r50;
	cvt.u64.u32 	%rd14, %r61;
	add.s64 	%rd15, %rd14, %rd4;
	shl.b64 	%rd16, %rd15, 3;
	add.s64 	%rd17, %rd1, %rd16;
	ld.global.f64 	%fd10, [%rd17];
	st.shared.f64 	[%r60+8], %fd10;
	add.s32 	%r62, %r61, %r50;
	cvt.u64.u32 	%rd18, %r62;
	add.s64 	%rd19, %rd18, %rd4;
	shl.b64 	%rd20, %rd19, 3;
	add.s64 	%rd21, %rd1, %rd20;
	ld.global.f64 	%fd11, [%rd21];
	st.shared.f64 	[%r60+16], %fd11;
	add.s32 	%r63, %r62, %r50;
	cvt.u64.u32 	%rd22, %r63;
	add.s64 	%rd23, %rd22, %rd4;
	shl.b64 	%rd24, %rd23, 3;
	add.s64 	%rd25, %rd1, %rd24;
	ld.global.f64 	%fd12, [%rd25];
	st.shared.f64 	[%r60+24], %fd12;
	add.s32 	%r64, %r63, %r50;
	cvt.u64.u32 	%rd26, %r64;
	add.s64 	%rd27, %rd26, %rd4;
	shl.b64 	%rd28, %rd27, 3;
	add.s64 	%rd29, %rd1, %rd28;
	ld.global.f64 	%fd13, [%rd29];
	st.shared.f64 	[%r60+32], %fd13;
	add.s32 	%r65, %r64, %r50;
	cvt.u64.u32 	%rd30, %r65;
	add.s64 	%rd31, %rd30, %rd4;
	shl.b64 	%rd32, %rd31, 3;
	add.s64 	%rd33, %rd1, %rd32;
	ld.global.f64 	%fd14, [%rd33];
	st.shared.f64 	[%r60+40], %fd14;
	add.s32 	%r66, %r65, %r50;
	cvt.u64.u32 	%rd34, %r66;
	add.s64 	%rd35, %rd34, %rd4;
	shl.b64 	%rd36, %rd35, 3;
	add.s64 	%rd37, %rd1, %rd36;
	ld.global.f64 	%fd15, [%rd37];
	st.shared.f64 	[%r60+48], %fd15;
	add.s32 	%r67, %r66, %r50;
	cvt.u64.u32 	%rd38, %r67;
	add.s64 	%rd39, %rd38, %rd4;
	shl.b64 	%rd40, %rd39, 3;
	add.s64 	%rd41, %rd1, %rd40;
	ld.global.f64 	%fd16, [%rd41];
	st.shared.f64 	[%r60+56], %fd16;
	add.s32 	%r68, %r67, %r50;
	cvt.u64.u32 	%rd42, %r68;
	add.s64 	%rd43, %rd42, %rd4;
	shl.b64 	%rd44, %rd43, 3;
	add.s64 	%rd45, %rd1, %rd44;
	ld.global.f64 	%fd17, [%rd45];
	st.shared.f64 	[%r60+64], %fd17;
	add.s32 	%r69, %r68, %r50;
	cvt.u64.u32 	%rd46, %r69;
	add.s64 	%rd47, %rd46, %rd4;
	shl.b64 	%rd48, %rd47, 3;
	add.s64 	%rd49, %rd1, %rd48;
	ld.global.f64 	%fd18, [%rd49];
	st.shared.f64 	[%r60+72], %fd18;
	add.s32 	%r70, %r69, %r50;
	cvt.u64.u32 	%rd50, %r70;
	add.s64 	%rd51, %rd50, %rd4;
	shl.b64 	%rd52, %rd51, 3;
	add.s64 	%rd53, %rd1, %rd52;
	ld.global.f64 	%fd19, [%rd53];
	st.shared.f64 	[%r60+80], %fd19;
	add.s32 	%r71, %r70, %r50;
	cvt.u64.u32 	%rd54, %r71;
	add.s64 	%rd55, %rd54, %rd4;
	shl.b64 	%rd56, %rd55, 3;
	add.s64 	%rd57, %rd1, %rd56;
	ld.global.f64 	%fd20, [%rd57];
	st.shared.f64 	[%r60+88], %fd20;
	add.s32 	%r72, %r71, %r50;
	cvt.u64.u32 	%rd58, %r72;
	add.s64 	%rd59, %rd58, %rd4;
	shl.b64 	%rd60, %rd59, 3;
	add.s64 	%rd61, %rd1, %rd60;
	ld.global.f64 	%fd21, [%rd61];
	st.shared.f64 	[%r60+96], %fd21;
	add.s32 	%r73, %r72, %r50;
	cvt.u64.u32 	%rd62, %r73;
	add.s64 	%rd63, %rd62, %rd4;
	shl.b64 	%rd64, %rd63, 3;
	add.s64 	%rd65, %rd1, %rd64;
	ld.global.f64 	%fd22, [%rd65];
	st.shared.f64 	[%r60+104], %fd22;
	add.s32 	%r74, %r73, %r50;
	cvt.u64.u32 	%rd66, %r74;
	add.s64 	%rd67, %rd66, %rd4;
	shl.b64 	%rd68, %rd67, 3;
	add.s64 	%rd69, %rd1, %rd68;
	ld.global.f64 	%fd23, [%rd69];
	st.shared.f64 	[%r60+112], %fd23;
	add.s32 	%r75, %r74, %r50;
	cvt.u64.u32 	%rd70, %r75;
	add.s64 	%rd71, %rd70, %rd4;
	shl.b64 	%rd72, %rd71, 3;
	add.s64 	%rd73, %rd1, %rd72;
	ld.global.f64 	%fd24, [%rd73];
	st.shared.f64 	[%r60+120], %fd24;
	add.s32 	%r139, %r139, 16;
	setp.eq.s32 	%p3, %r139, %r134;
	@%p3 bra 	$L__BB3_4;
	bra.uni 	$L__BB3_3;
$L__BB3_4:
	setp.eq.s32 	%p4, %r3, 0;
	@%p4 bra 	$L__BB3_13;
	and.b32  	%r6, %r50, 7;
	setp.lt.u32 	%p5, %r3, 8;
	@%p5 bra 	$L__BB3_7;
	mad.lo.s32 	%r76, %r134, %r50, %r1;
	cvt.u64.u32 	%rd74, %r76;
	add.s64 	%rd75, %rd74, %rd4;
	shl.b64 	%rd76, %rd75, 3;
	add.s64 	%rd77, %rd1, %rd76;
	ld.global.f64 	%fd25, [%rd77];
	shl.b32 	%r77, %r134, 3;
	add.s32 	%r78, %r2, %r77;
	st.shared.f64 	[%r78], %fd25;
	add.s32 	%r79, %r76, %r50;
	cvt.u64.u32 	%rd78, %r79;
	add.s64 	%rd79, %rd78, %rd4;
	shl.b64 	%rd80, %rd79, 3;
	add.s64 	%rd81, %rd1, %rd80;
	ld.global.f64 	%fd26, [%rd81];
	st.shared.f64 	[%r78+8], %fd26;
	add.s32 	%r80, %r79, %r50;
	cvt.u64.u32 	%rd82, %r80;
	add.s64 	%rd83, %rd82, %rd4;
	shl.b64 	%rd84, %rd83, 3;
	add.s64 	%rd85, %rd1, %rd84;
	ld.global.f64 	%fd27, [%rd85];
	st.shared.f64 	[%r78+16], %fd27;
	add.s32 	%r81, %r80, %r50;
	cvt.u64.u32 	%rd86, %r81;
	add.s64 	%rd87, %rd86, %rd4;
	shl.b64 	%rd88, %rd87, 3;
	add.s64 	%rd89, %rd1, %rd88;
	ld.global.f64 	%fd28, [%rd89];
	st.shared.f64 	[%r78+24], %fd28;
	add.s32 	%r82, %r81, %r50;
	cvt.u64.u32 	%rd90, %r82;
	add.s64 	%rd91, %rd90, %rd4;
	shl.b64 	%rd92, %rd91, 3;
	add.s64 	%rd93, %rd1, %rd92;
	ld.global.f64 	%fd29, [%rd93];
	st.shared.f64 	[%r78+32], %fd29;
	add.s32 	%r83, %r82, %r50;
	cvt.u64.u32 	%rd94, %r83;
	add.s64 	%rd95, %rd94, %rd4;
	shl.b64 	%rd96, %rd95, 3;
	add.s64 	%rd97, %rd1, %rd96;
	ld.global.f64 	%fd30, [%rd97];
	st.shared.f64 	[%r78+40], %fd30;
	add.s32 	%r84, %r83, %r50;
	cvt.u64.u32 	%rd98, %r84;
	add.s64 	%rd99, %rd98, %rd4;
	shl.b64 	%rd100, %rd99, 3;
	add.s64 	%rd101, %rd1, %rd100;
	ld.global.f64 	%fd31, [%rd101];
	st.shared.f64 	[%r78+48], %fd31;
	add.s32 	%r85, %r84, %r50;
	cvt.u64.u32 	%rd102, %r85;
	add.s64 	%rd103, %rd102, %rd4;
	shl.b64 	%rd104, %rd103, 3;
	add.s64 	%rd105, %rd1, %rd104;
	ld.global.f64 	%fd32, [%rd105];
	st.shared.f64 	[%r78+56], %fd32;
	add.s32 	%r134, %r134, 8;
$L__BB3_7:
	setp.eq.s32 	%p6, %r6, 0;
	@%p6 bra 	$L__BB3_13;
	and.b32  	%r9, %r50, 3;
	setp.lt.u32 	%p7, %r6, 4;
	@%p7 bra 	$L__BB3_10;
	mad.lo.s32 	%r86, %r134, %r50, %r1;
	cvt.u64.u32 	%rd106, %r86;
	add.s64 	%rd107, %rd106, %rd4;
	shl.b64 	%rd108, %rd107, 3;
	add.s64 	%rd109, %rd1, %rd108;
	ld.global.f64 	%fd33, [%rd109];
	shl.b32 	%r87, %r134, 3;
	add.s32 	%r88, %r2, %r87;
	st.shared.f64 	[%r88], %fd33;
	add.s32 	%r89, %r86, %r50;
	cvt.u64.u32 	%rd110, %r89;
	add.s64 	%rd111, %rd110, %rd4;
	shl.b64 	%rd112, %rd111, 3;
	add.s64 	%rd113, %rd1, %rd112;
	ld.global.f64 	%fd34, [%rd113];
	st.shared.f64 	[%r88+8], %fd34;
	add.s32 	%r90, %r89, %r50;
	cvt.u64.u32 	%rd114, %r90;
	add.s64 	%rd115, %rd114, %rd4;
	shl.b64 	%rd116, %rd115, 3;
	add.s64 	%rd117, %rd1, %rd116;
	ld.global.f64 	%fd35, [%rd117];
	st.shared.f64 	[%r88+16], %fd35;
	add.s32 	%r91, %r90, %r50;
	cvt.u64.u32 	%rd118, %r91;
	add.s64 	%rd119, %rd118, %rd4;
	shl.b64 	%rd120, %rd119, 3;
	add.s64 	%rd121, %rd1, %rd120;
	ld.global.f64 	%fd36, [%rd121];
	st.shared.f64 	[%r88+24], %fd36;
	add.s32 	%r134, %r134, 4;
$L__BB3_10:
	setp.eq.s32 	%p8, %r9, 0;
	@%p8 bra 	$L__BB3_13;
	mov.b32 	%r138, 0;
$L__BB3_12:
	.pragma "nounroll";
	mad.lo.s32 	%r93, %r134, %r50, %r1;
	cvt.u64.u32 	%rd122, %r93;
	add.s64 	%rd123, %rd122, %rd4;
	shl.b64 	%rd124, %rd123, 3;
	add.s64 	%rd125, %rd1, %rd124;
	ld.global.f64 	%fd37, [%rd125];
	shl.b32 	%r94, %r134, 3;
	add.s32 	%r95, %r2, %r94;
	st.shared.f64 	[%r95], %fd37;
	add.s32 	%r134, %r134, 1;
	add.s32 	%r138, %r138, 1;
	setp.ne.s32 	%p9, %r138, %r9;
	@%p9 bra 	$L__BB3_12;
$L__BB3_13:
	add.s32 	%r16, %r50, -2;
	cvt.u16.u32 	%rs1, %r50;
	neg.s32 	%r17, %r50;
	mov.b32 	%r140, 0;
	mov.b16 	%rs15, 0;
	mov.u16 	%rs16, %rs15;
$L__BB3_14:
	mov.u32 	%r20, %r140;
	setp.ne.s32 	%p10, %r1, 0;
	not.b32 	%r21, %r20;
	add.s32 	%r22, %r50, %r21;
	bar.sync 	0;
	@%p10 bra 	$L__BB3_16;
	mov.b64 	%rd126, 0;
	st.global.u64 	[%rd3], %rd126;
	st.global.u64 	[%rd2], %rd126;
$L__BB3_16:
	setp.ne.s32 	%p11, %r1, 0;
	bar.sync 	0;
	shl.b32 	%r97, %r20, 3;
	add.s32 	%r23, %r2, %r97;
	ld.shared.f64 	%fd38, [%r23];
	mul.f64 	%fd39, %fd38, %fd38;
	atom.global.add.f64 	%fd40, [%rd3], %fd39;
	bar.sync 	0;
	mov.u32 	%r98, _ZZ10deviceQRv1ILi3EEviiPKdPdS2_S2_S2_E4s_Rn;
	mad.lo.s32 	%r24, %r20, 24, %r98;
	add.s32 	%r25, %r24, %r97;
	@%p11 bra 	$L__BB3_18;
	ld.global.f64 	%fd41, [%rd3];
	sqrt.rn.f64 	%fd42, %fd41;
	st.shared.f64 	[%r25], %fd42;
$L__BB3_18:
	bar.sync 	0;
	ld.shared.f64 	%fd43, [%r23];
	ld.shared.f64 	%fd44, [%r25];
	div.rn.f64 	%fd45, %fd43, %fd44;
	mov.u32 	%r99, _ZZ10deviceQRv1ILi3EEviiPKdPdS2_S2_S2_E4s_Qn;
	mad.lo.s32 	%r100, %r1, 24, %r99;
	add.s32 	%r26, %r100, %r97;
	st.shared.f64 	[%r26], %fd45;
	bar.sync 	0;
	add.s32 	%r140, %r20, 1;
	setp.ge.s32 	%p12, %r140, %r50;
	@%p12 bra 	$L__BB3_54;
	and.b32  	%r28, %r22, 3;
	setp.eq.s32 	%p13, %r28, 0;
	mov.u32 	%r141, %r140;
	@%p13 bra 	$L__BB3_35;
	setp.ne.s32 	%p14, %r1, 0;
	ld.shared.f64 	%fd46, [%r26];
	ld.shared.f64 	%fd47, [%r23+8];
	mul.f64 	%fd1, %fd46, %fd47;
	bar.sync 	0;
	@%p14 bra 	$L__BB3_22;
	mov.b64 	%rd127, 0;
	st.global.u64 	[%rd2], %rd127;
$L__BB3_22:
	bar.sync 	0;
	atom.global.add.f64 	%fd48, [%rd2], %fd1;
	bar.sync 	0;
	@%p14 bra 	$L__BB3_24;
	ld.global.f64 	%fd49, [%rd2];
	st.shared.f64 	[%r25+8], %fd49;
$L__BB3_24:
	add.s32 	%r141, %r20, 2;
	setp.eq.s32 	%p16, %r28, 1;
	@%p16 bra 	$L__BB3_35;
	ld.shared.f64 	%fd50, [%r26];
	ld.shared.f64 	%fd51, [%r23+16];
	mul.f64 	%fd2, %fd50, %fd51;
	bar.sync 	0;
	@%p14 bra 	$L__BB3_27;
	mov.b64 	%rd128, 0;
	st.global.u64 	[%rd2], %rd128;
$L__BB3_27:
	bar.sync 	0;
	atom.global.add.f64 	%fd52, [%rd2], %fd2;
	bar.sync 	0;
	@%p14 bra 	$L__BB3_29;
	ld.global.f64 	%fd53, [%rd2];
	st.shared.f64 	[%r25+16], %fd53;
$L__BB3_29:
	add.s32 	%r141, %r20, 3;
	setp.eq.s32 	%p19, %r28, 2;
	@%p19 bra 	$L__BB3_35;
	ld.shared.f64 	%fd54, [%r26];
	ld.shared.f64 	%fd55, [%r23+24];
	mul.f64 	%fd3, %fd54, %fd55;
	bar.sync 	0;
	@%p14 bra 	$L__BB3_32;
	mov.b64 	%rd129, 0;
	st.global.u64 	[%rd2], %rd129;
$L__BB3_32:
	bar.sync 	0;
	atom.global.add.f64 	%fd56, [%rd2], %fd3;
	bar.sync 	0;
	@%p14 bra 	$L__BB3_34;
	ld.global.f64 	%fd57, [%rd2];
	st.shared.f64 	[%r25+24], %fd57;
$L__BB3_34:
	add.s32 	%r141, %r20, 4;
$L__BB3_35:
	sub.s32 	%r102, %r16, %r20;
	setp.lt.u32 	%p22, %r102, 3;
	@%p22 bra 	$L__BB3_54;
	add.s32 	%r144, %r17, %r141;
	shl.b32 	%r103, %r141, 3;
	mov.u32 	%r104, _ZZ10deviceQRv1ILi3EEviiPKdPdS2_S2_S2_E4s_Vn;
	mad.lo.s32 	%r105, %r1, 24, %r104;
	add.s32 	%r106, %r105, %r103;
	add.s32 	%r143, %r106, 16;
	mad.lo.s32 	%r107, %r20, 24, %r103;
	add.s32 	%r109, %r98, %r107;
	add.s32 	%r142, %r109, 16;
$L__BB3_37:
	setp.ne.s32 	%p23, %r1, 0;
	ld.shared.f64 	%fd58, [%r26];
	ld.shared.f64 	%fd59, [%r143+-16];
	mul.f64 	%fd4, %fd58, %fd59;
	bar.sync 	0;
	@%p23 bra 	$L__BB3_39;
	mov.b64 	%rd130, 0;
	st.global.u64 	[%rd2], %rd130;
$L__BB3_39:
	bar.sync 	0;
	atom.global.add.f64 	%fd60, [%rd2], %fd4;
	bar.sync 	0;
	@%p23 bra 	$L__BB3_41;
	ld.global.f64 	%fd61, [%rd2];
	st.shared.f64 	[%r142+-16], %fd61;
$L__BB3_41:
	ld.shared.f64 	%fd62, [%r26];
	ld.shared.f64 	%fd63, [%r143+-8];
	mul.f64 	%fd5, %fd62, %fd63;
	bar.sync 	0;
	@%p23 bra 	$L__BB3_43;
	mov.b64 	%rd131, 0;
	st.global.u64 	[%rd2], %rd131;
$L__BB3_43:
	bar.sync 	0;
	atom.global.add.f64 	%fd64, [%rd2], %fd5;
	bar.sync 	0;
	@%p23 bra 	$L__BB3_45;
	ld.global.f64 	%fd65, [%rd2];
	st.shared.f64 	[%r142+-8], %fd65;
$L__BB3_45:
	ld.shared.f64 	%fd66, [%r26];
	ld.shared.f64 	%fd67, [%r143];
	mul.f64 	%fd6, %fd66, %fd67;
	bar.sync 	0;
	@%p23 bra 	$L__BB3_47;
	mov.b64 	%rd132, 0;
	st.global.u64 	[%rd2], %rd132;
$L__BB3_47:
	bar.sync 	0;
	atom.global.add.f64 	%fd68, [%rd2], %fd6;
	bar.sync 	0;
	@%p23 bra 	$L__BB3_49;
	ld.global.f64 	%fd69, [%rd2];
	st.shared.f64 	[%r142], %fd69;
$L__BB3_49:
	ld.shared.f64 	%fd70, [%r26];
	ld.shared.f64 	%fd71, [%r143+8];
	mul.f64 	%fd7, %fd70, %fd71;
	bar.sync 	0;
	@%p23 bra 	$L__BB3_51;
	mov.b64 	%rd133, 0;
	st.global.u64 	[%rd2], %rd133;
$L__BB3_51:
	bar.sync 	0;
	atom.global.add.f64 	%fd72, [%rd2], %fd7;
	bar.sync 	0;
	@%p23 bra 	$L__BB3_53;
	ld.global.f64 	%fd73, [%rd2];
	st.shared.f64 	[%r142+8], %fd73;
$L__BB3_53:
	add.s32 	%r144, %r144, 4;
	add.s32 	%r143, %r143, 32;
	add.s32 	%r142, %r142, 32;
	setp.ne.s32 	%p31, %r144, 0;
	@%p31 bra 	$L__BB3_37;
$L__BB3_54:
	setp.ge.s32 	%p32, %r140, %r50;
	bar.sync 	0;
	ld.shared.f64 	%fd8, [%r26];
	@%p32 bra 	$L__BB3_66;
	sub.s32 	%r110, %r16, %r20;
	setp.lt.u32 	%p33, %r110, 7;
	mov.u32 	%r146, %r140;
	@%p33 bra 	$L__BB3_58;
	mov.u32 	%r146, %r140;
$L__BB3_57:
	.pragma "nounroll";
	shl.b32 	%r111, %r146, 3;
	add.s32 	%r112, %r2, %r111;
	ld.shared.f64 	%fd74, [%r112];
	add.s32 	%r113, %r24, %r111;
	ld.shared.f64 	%fd75, [%r113];
	mul.f64 	%fd76, %fd75, %fd8;
	sub.f64 	%fd77, %fd74, %fd76;
	st.shared.f64 	[%r112], %fd77;
	ld.shared.f64 	%fd78, [%r112+8];
	ld.shared.f64 	%fd79, [%r113+8];
	mul.f64 	%fd80, %fd79, %fd8;
	sub.f64 	%fd81, %fd78, %fd80;
	st.shared.f64 	[%r112+8], %fd81;
	ld.shared.f64 	%fd82, [%r112+16];
	ld.shared.f64 	%fd83, [%r113+16];
	mul.f64 	%fd84, %fd83, %fd8;
	sub.f64 	%fd85, %fd82, %fd84;
	st.shared.f64 	[%r112+16], %fd85;
	ld.shared.f64 	%fd86, [%r112+24];
	ld.shared.f64 	%fd87, [%r113+24];
	mul.f64 	%fd88, %fd87, %fd8;
	sub.f64 	%fd89, %fd86, %fd88;
	st.shared.f64 	[%r112+24], %fd89;
	ld.shared.f64 	%fd90, [%r112+32];
	ld.shared.f64 	%fd91, [%r113+32];
	mul.f64 	%fd92, %fd91, %fd8;
	sub.f64 	%fd93, %fd90, %fd92;
	st.shared.f64 	[%r112+32], %fd93;
	ld.shared.f64 	%fd94, [%r112+40];
	ld.shared.f64 	%fd95, [%r113+40];
	mul.f64 	%fd96, %fd95, %fd8;
	sub.f64 	%fd97, %fd94, %fd96;
	st.shared.f64 	[%r112+40], %fd97;
	ld.shared.f64 	%fd98, [%r112+48];
	ld.shared.f64 	%fd99, [%r113+48];
	mul.f64 	%fd100, %fd99, %fd8;
	sub.f64 	%fd101, %fd98, %fd100;
	st.shared.f64 	[%r112+48], %fd101;
	ld.shared.f64 	%fd102, [%r112+56];
	ld.shared.f64 	%fd103, [%r113+56];
	mul.f64 	%fd104, %fd103, %fd8;
	sub.f64 	%fd105, %fd102, %fd104;
	st.shared.f64 	[%r112+56], %fd105;
	add.s32 	%r146, %r146, 8;
	add.s32 	%r114, %r146, %r21;
	and.b32  	%r115, %r22, -8;
	setp.ne.s32 	%p34, %r114, %r115;
	@%p34 bra 	$L__BB3_57;
$L__BB3_58:
	and.b32  	%r116, %r22, 7;
	setp.eq.s32 	%p35, %r116, 0;
	@%p35 bra 	$L__BB3_66;
	not.b16 	%rs10, %rs16;
	add.s16 	%rs11, %rs10, %rs1;
	cvt.u32.u16 	%r117, %rs11;
	and.b32  	%r45, %r117, 7;
	add.s32 	%r118, %r45, -1;
	setp.lt.u32 	%p36, %r118, 3;
	@%p36 bra 	$L__BB3_61;
	shl.b32 	%r119, %r146, 3;
	add.s32 	%r120, %r2, %r119;
	ld.shared.f64 	%fd106, [%r120];
	add.s32 	%r121, %r24, %r119;
	ld.shared.f64 	%fd107, [%r121];
	mul.f64 	%fd108, %fd107, %fd8;
	sub.f64 	%fd109, %fd106, %fd108;
	st.shared.f64 	[%r120], %fd109;
	ld.shared.f64 	%fd110, [%r120+8];
	ld.shared.f64 	%fd111, [%r121+8];
	mul.f64 	%fd112, %fd111, %fd8;
	sub.f64 	%fd113, %fd110, %fd112;
	st.shared.f64 	[%r120+8], %fd113;
	ld.shared.f64 	%fd114, [%r120+16];
	ld.shared.f64 	%fd115, [%r121+16];
	mul.f64 	%fd116, %fd115, %fd8;
	sub.f64 	%fd117, %fd114, %fd116;
	st.shared.f64 	[%r120+16], %fd117;
	ld.shared.f64 	%fd118, [%r120+24];
	ld.shared.f64 	%fd119, [%r121+24];
	mul.f64 	%fd120, %fd119, %fd8;
	sub.f64 	%fd121, %fd118, %fd120;
	st.shared.f64 	[%r120+24], %fd121;
	add.s32 	%r146, %r146, 4;
$L__BB3_61:
	and.b32  	%r122, %r45, 3;
	setp.eq.s32 	%p37, %r122, 0;
	@%p37 bra 	$L__BB3_66;
	xor.b16  	%rs12, %rs15, 3;
	add.s16 	%rs5, %rs12, %rs1;
	and.b16  	%rs13, %rs5, 3;
	setp.eq.s16 	%p38, %rs13, 1;
	@%p38 bra 	$L__BB3_64;
	shl.b32 	%r123, %r146, 3;
	add.s32 	%r124, %r2, %r123;
	ld.shared.f64 	%fd122, [%r124];
	add.s32 	%r125, %r24, %r123;
	ld.shared.f64 	%fd123, [%r125];
	mul.f64 	%fd124, %fd123, %fd8;
	sub.f64 	%fd125, %fd122, %fd124;
	st.shared.f64 	[%r124], %fd125;
	ld.shared.f64 	%fd126, [%r124+8];
	ld.shared.f64 	%fd127, [%r125+8];
	mul.f64 	%fd128, %fd127, %fd8;
	sub.f64 	%fd129, %fd126, %fd128;
	st.shared.f64 	[%r124+8], %fd129;
	add.s32 	%r146, %r146, 2;
$L__BB3_64:
	and.b16  	%rs14, %rs5, 1;
	setp.eq.b16 	%p39, %rs14, 1;
	not.pred 	%p40, %p39;
	@%p40 bra 	$L__BB3_66;
	shl.b32 	%r126, %r146, 3;
	add.s32 	%r127, %r2, %r126;
	ld.shared.f64 	%fd130, [%r127];
	add.s32 	%r128, %r24, %r126;
	ld.shared.f64 	%fd131, [%r128];
	mul.f64 	%fd132, %fd131, %fd8;
	sub.f64 	%fd133, %fd130, %fd132;
	st.shared.f64 	[%r127], %fd133;
$L__BB3_66:
	ld.param.u64 	%rd142, [_Z10deviceQRv1ILi3EEviiPKdPdS2_S2_S2__param_4];
	ld.param.u64 	%rd141, [_Z10deviceQRv1ILi3EEviiPKdPdS2_S2_S2__param_3];
	mad.lo.s32 	%r129, %r20, %r50, %r1;
	cvt.u64.u32 	%rd134, %r129;
	add.s64 	%rd135, %rd134, %rd4;
	cvta.to.global.u64 	%rd136, %rd141;
	shl.b64 	%rd137, %rd135, 3;
	add.s64 	%rd138, %rd136, %rd137;
	st.global.f64 	[%rd138], %fd8;
	mad.lo.s32 	%r131, %r1, 24, %r98;
	add.s32 	%r133, %r131, %r97;
	ld.shared.f64 	%fd134, [%r133];
	cvta.to.global.u64 	%rd139, %rd142;
	add.s64 	%rd140, %rd139, %rd137;
	st.global.f64 	[%rd140], %fd134;
	setp.ne.s32 	%p41, %r140, %r50;
	add.s16 	%rs16, %rs16, 1;
	add.s16 	%rs15, %rs15, 1;
	@%p41 bra 	$L__BB3_14;
$L__BB3_67:
	ret;

}
	// .globl	_Z10deviceQRv1ILi4EEviiPKdPdS2_S2_S2_
.visible .entry _Z10deviceQRv1ILi4EEviiPKdPdS2_S2_S2_(
	.param .u32 _Z10deviceQRv1ILi4EEviiPKdPdS2_S2_S2__param_0,
	.param .u32 _Z10deviceQRv1ILi4EEviiPKdPdS2_S2_S2__param_1,
	.param .u64 .ptr .align 1 _Z10deviceQRv1ILi4EEviiPKdPdS2_S2_S2__param_2,
	.param .u64 .ptr .align 1 _Z10deviceQRv1ILi4EEviiPKdPdS2_S2_S2__param_3,
	.param .u64 .ptr .align 1 _Z10deviceQRv1ILi4EEviiPKdPdS2_S2_S2__param_4,
	.param .u64 .ptr .align 1 _Z10deviceQRv1ILi4EEviiPKdPdS2_S2_S2__param_5,
	.param .u64 .ptr .align 1 _Z10deviceQRv1ILi4EEviiPKdPdS2_S2_S2__param_6
)
{
	.reg .pred 	%p<42>;
	.reg .b16 	%rs<17>;
	.reg .b32 	%r<155>;
	.reg .b64 	%rd<143>;
	.reg .b64 	%fd<135>;
	// demoted variable
	.shared .align 8 .b8 _ZZ10deviceQRv1ILi4EEviiPKdPdS2_S2_S2_E4s_Qn[128];
	// demoted variable
	.shared .align 8 .b8 _ZZ10deviceQRv1ILi4EEviiPKdPdS2_S2_S2_E4s_Rn[128];
	// demoted variable
	.shared .align 8 .b8 _ZZ10deviceQRv1ILi4EEviiPKdPdS2_S2_S2_E4s_Vn[128];
	ld.param.u32 	%r50, [_Z10deviceQRv1ILi4EEviiPKdPdS2_S2_S2__param_1];
	ld.param.u64 	%rd7, [_Z10deviceQRv1ILi4EEviiPKdPdS2_S2_S2__param_2];
	ld.param.u64 	%rd8, [_Z10deviceQRv1ILi4EEviiPKdPdS2_S2_S2__param_5];
	ld.param.u64 	%rd9, [_Z10deviceQRv1ILi4EEviiPKdPdS2_S2_S2__param_6];
	cvta.to.global.u64 	%rd1, %rd7;
	cvta.to.global.u64 	%rd2, %rd9;
	cvta.to.global.u64 	%rd3, %rd8;
	mov.u32 	%r51, %ctaid.x;
	mov.u32 	%r1, %tid.x;
	mul.lo.s32 	%r52, %r50, %r51;
	mul.lo.s32 	%r53, %r52, %r50;
	cvt.s64.s32 	%rd4, %r53;
	setp.lt.s32 	%p1, %r50, 1;
	@%p1 bra 	$L__BB4_67;
	shl.b32 	%r55, %r1, 5;
	mov.u32 	%r56, _ZZ10deviceQRv1ILi4EEviiPKdPdS2_S2_S2_E4s_Vn;
	add.s32 	%r2, %r56, %r55;
	add.s32 	%r57, %r50, -1;
	and.b32  	%r3, %r50, 15;
	setp.lt.u32 	%p2, %r57, 15;
	mov.b32 	%r140, 0;
	@%p2 bra 	$L__BB4_4;
	and.b32  	%r140, %r50, 2147483632;
	mov.b32 	%r145, 0;
$L__BB4_3:
	.pragma "nounroll";
	mad.lo.s32 	%r59, %r145, %r50, %r1;
	cvt.u64.u32 	%rd10, %r59;
	add.s64 	%rd11, %rd10, %rd4;
	shl.b64 	%rd12, %rd11, 3;
	add.s64 	%rd13, %rd1, %rd12;
	ld.global.f64 	%fd9, [%rd13];
	shl.b32 	%r60, %r145, 3;
	add.s32 	%r61, %r2, %r60;
	st.shared.f64 	[%r61], %fd9;
	add.s32 	%r62, %r59, %r50;
	cvt.u64.u32 	%rd14, %r62;
	add.s64 	%rd15, %rd14, %rd4;
	shl.b64 	%rd16, %rd15, 3;
	add.s64 	%rd17, %rd1, %rd16;
	ld.global.f64 	%fd10, [%rd17];
	st.shared.f64 	[%r61+8], %fd10;
	add.s32 	%r63, %r62, %r50;
	cvt.u64.u32 	%rd18, %r63;
	add.s64 	%rd19, %rd18, %rd4;
	shl.b64 	%rd20, %rd19, 3;
	add.s64 	%rd21, %rd1, %rd20;
	ld.global.f64 	%fd11, [%rd21];
	st.shared.f64 	[%r61+16], %fd11;
	add.s32 	%r64, %r63, %r50;
	cvt.u64.u32 	%rd22, %r64;
	add.s64 	%rd23, %rd22, %rd4;
	shl.b64 	%rd24, %rd23, 3;
	add.s64 	%rd25, %rd1, %rd24;
	ld.global.f64 	%fd12, [%rd25];
	st.shared.f64 	[%r61+24], %fd12;
	add.s32 	%r65, %r64, %r50;
	cvt.u64.u32 	%rd26, %r65;
	add.s64 	%rd27, %rd26, %rd4;
	shl.b64 	%rd28, %rd27, 3;
	add.s64 	%rd29, %rd1, %rd28;
	ld.global.f64 	%fd13, [%rd29];
	st.shared.f64 	[%r61+32], %fd13;
	add.s32 	%r66, %r65, %r50;
	cvt.u64.u32 	%rd30, %r66;
	add.s64 	%rd31, %rd30, %rd4;
	shl.b64 	%rd32, %rd31, 3;
	add.s64 	%rd33, %rd1, %rd32;
	ld.global.f64 	%fd14, [%rd33];
	st.shared.f64 	[%r61+40], %fd14;
	add.s32 	%r67, %r66, %r50;
	cvt.u64.u32 	%rd34, %r67;
	add.s64 	%rd35, %rd34, %rd4;
	shl.b64 	%rd36, %rd35, 3;
	add.s64 	%rd37, %rd1, %rd36;
	ld.global.f64 	%fd15, [%rd37];
	st.shared.f64 	[%r61+48], %fd15;
	add.s32 	%r68, %r67, %r50;
	cvt.u64.u32 	%rd38, %r68;
	add.s64 	%rd39, %rd38, %rd4;
	shl.b64 	%rd40, %rd39, 3;
	add.s64 	%rd41, %rd1, %rd40;
	ld.global.f64 	%fd16, [%rd41];
	st.shared.f64 	[%r61+56], %fd16;
	add.s32 	%r69, %r68, %r50;
	cvt.u64.u32 	%rd42, %r69;
	add.s64 	%rd43, %rd42, %rd4;
	shl.b64 	%rd44, %rd43, 3;
	add.s64 	%rd45, %rd1, %rd44;
	ld.global.f64 	%fd17, [%rd45];
	st.shared.f64 	[%r61+64], %fd17;
	add.s32 	%r70, %r69, %r50;
	cvt.u64.u32 	%rd46, %r70;
	add.s64 	%rd47, %rd46, %rd4;
	shl.b64 	%rd48, %rd47, 3;
	add.s64 	%rd49, %rd1, %rd48;
	ld.global.f64 	%fd18, [%rd49];
	st.shared.f64 	[%r61+72], %fd18;
	add.s32 	%r71, %r70, %r50;
	cvt.u64.u32 	%rd50, %r71;
	add.s64 	%rd51, %rd50, %rd4;
	shl.b64 	%rd52, %rd51, 3;
	add.s64 	%rd53, %rd1, %rd52;
	ld.global.f64 	%fd19, [%rd53];
	st.shared.f64 	[%r61+80], %fd19;
	add.s32 	%r72, %r71, %r50;
	cvt.u64.u32 	%rd54, %r72;
	add.s64 	%rd55, %rd54, %rd4;
	shl.b64 	%rd56, %rd55, 3;
	add.s64 	%rd57, %rd1, %rd56;
	ld.global.f64 	%fd20, [%rd57];
	st.shared.f64 	[%r61+88], %fd20;
	add.s32 	%r73, %r72, %r50;
	cvt.u64.u32 	%rd58, %r73;
	add.s64 	%rd59, %rd58, %rd4;
	shl.b64 	%rd60, %rd59, 3;
	add.s64 	%rd61, %rd1, %rd60;
	ld.global.f64 	%fd21, [%rd61];
	st.shared.f64 	[%r61+96], %fd21;
	add.s32 	%r74, %r73, %r50;
	cvt.u64.u32 	%rd62, %r74;
	add.s64 	%rd63, %rd62, %rd4;
	shl.b64 	%rd64, %rd63, 3;
	add.s64 	%rd65, %rd1, %rd64;
	ld.global.f64 	%fd22, [%rd65];
	st.shared.f64 	[%r61+104], %fd22;
	add.s32 	%r75, %r74, %r50;
	cvt.u64.u32 	%rd66, %r75;
	add.s64 	%rd67, %rd66, %rd4;
	shl.b64 	%rd68, %rd67, 3;
	add.s64 	%rd69, %rd1, %rd68;
	ld.global.f64 	%fd23, [%rd69];
	st.shared.f64 	[%r61+112], %fd23;
	add.s32 	%r76, %r75, %r50;
	cvt.u64.u32 	%rd70, %r76;
	add.s64 	%rd71, %rd70, %rd4;
	shl.b64 	%rd72, %rd71, 3;
	add.s64 	%rd73, %rd1, %rd72;
	ld.global.f64 	%fd24, [%rd73];
	st.shared.f64 	[%r61+120], %fd24;
	add.s32 	%r145, %r145, 16;
	setp.eq.s32 	%p3, %r145, %r140;
	@%p3 bra 	$L__BB4_4;
	bra.uni 	$L__BB4_3;
$L__BB4_4:
	setp.eq.s32 	%p4, %r3, 0;
	@%p4 bra 	$L__BB4_13;
	and.b32  	%r6, %r50, 7;
	setp.lt.u32 	%p5, %r3, 8;
	@%p5 bra 	$L__BB4_7;
	mad.lo.s32 	%r77, %r140, %r50, %r1;
	cvt.u64.u32 	%rd74, %r77;
	add.s64 	%rd75, %rd74, %rd4;
	shl.b64 	%rd76, %rd75, 3;
	add.s64 	%rd77, %rd1, %rd76;
	ld.global.f64 	%fd25, [%rd77];
	shl.b32 	%r78, %r140, 3;
	add.s32 	%r79, %r2, %r78;
	st.shared.f64 	[%r79], %fd25;
	add.s32 	%r80, %r77, %r50;
	cvt.u64.u32 	%rd78, %r80;
	add.s64 	%rd79, %rd78, %rd4;
	shl.b64 	%rd80, %rd79, 3;
	add.s64 	%rd81, %rd1, %rd80;
	ld.global.f64 	%fd26, [%rd81];
	st.shared.f64 	[%r79+8], %fd26;
	add.s32 	%r81, %r80, %r50;
	cvt.u64.u32 	%rd82, %r81;
	add.s64 	%rd83, %rd82, %rd4;
	shl.b64 	%rd84, %rd83, 3;
	add.s64 	%rd85, %rd1, %rd84;
	ld.global.f64 	%fd27, [%rd85];
	st.shared.f64 	[%r79+16], %fd27;
	add.s32 	%r82, %r81, %r50;
	cvt.u64.u32 	%rd86, %r82;
	add.s64 	%rd87, %rd86, %rd4;
	shl.b64 	%rd88, %rd87, 3;
	add.s64 	%rd89, %rd1, %rd88;
	ld.global.f64 	%fd28, [%rd89];
	st.shared.f64 	[%r79+24], %fd28;
	add.s32 	%r83, %r82, %r50;
	cvt.u64.u32 	%rd90, %r83;
	add.s64 	%rd91, %rd90, %rd4;
	shl.b64 	%rd92, %rd91, 3;
	add.s64 	%rd93, %rd1, %rd92;
	ld.global.f64 	%fd29, [%rd93];
	st.shared.f64 	[%r79+32], %fd29;
	add.s32 	%r84, %r83, %r50;
	cvt.u64.u32 	%rd94, %r84;
	add.s64 	%rd95, %rd94, %rd4;
	shl.b64 	%rd96, %rd95, 3;
	add.s64 	%rd97, %rd1, %rd96;
	ld.global.f64 	%fd30, [%rd97];
	st.shared.f64 	[%r79+40], %fd30;
	add.s32 	%r85, %r84, %r50;
	cvt.u64.u32 	%rd98, %r85;
	add.s64 	%rd99, %rd98, %rd4;
	shl.b64 	%rd100, %rd99, 3;
	add.s64 	%rd101, %rd1, %rd100;
	ld.global.f64 	%fd31, [%rd101];
	st.shared.f64 	[%r79+48], %fd31;
	add.s32 	%r86, %r85, %r50;
	cvt.u64.u32 	%rd102, %r86;
	add.s64 	%rd103, %rd102, %rd4;
	shl.b64 	%rd104, %rd103, 3;
	add.s64 	%rd105, %rd1, %rd104;
	ld.global.f64 	%fd32, [%rd105];
	st.shared.f64 	[%r79+56], %fd32;
	add.s32 	%r140, %r140, 8;
$L__BB4_7:
	setp.eq.s32 	%p6, %r6, 0;
	@%p6 bra 	$L__BB4_13;
	and.b32  	%r9, %r50, 3;
	setp.lt.u32 	%p7, %r6, 4;
	@%p7 bra 	$L__BB4_10;
	mad.lo.s32 	%r87, %r140, %r50, %r1;
	cvt.u64.u32 	%rd106, %r87;
	add.s64 	%rd107, %rd106, %rd4;
	shl.b64 	%rd108, %rd107, 3;
	add.s64 	%rd109, %rd1, %rd108;
	ld.global.f64 	%fd33, [%rd109];
	shl.b32 	%r88, %r140, 3;
	add.s32 	%r89, %r2, %r88;
	st.shared.f64 	[%r89], %fd33;
	add.s32 	%r90, %r87, %r50;
	cvt.u64.u32 	%rd110, %r90;
	add.s64 	%rd111, %rd110, %rd4;
	shl.b64 	%rd112, %rd111, 3;
	add.s64 	%rd113, %rd1, %rd112;
	ld.global.f64 	%fd34, [%rd113];
	st.shared.f64 	[%r89+8], %fd34;
	add.s32 	%r91, %r90, %r50;
	cvt.u64.u32 	%rd114, %r91;
	add.s64 	%rd115, %rd114, %rd4;
	shl.b64 	%rd116, %rd115, 3;
	add.s64 	%rd117, %rd1, %rd116;
	ld.global.f64 	%fd35, [%rd117];
	st.shared.f64 	[%r89+16], %fd35;
	add.s32 	%r92, %r91, %r50;
	cvt.u64.u32 	%rd118, %r92;
	add.s64 	%rd119, %rd118, %rd4;
	shl.b64 	%rd120, %rd119, 3;
	add.s64 	%rd121, %rd1, %rd120;
	ld.global.f64 	%fd36, [%rd121];
	st.shared.f64 	[%r89+24], %fd36;
	add.s32 	%r140, %r140, 4;
$L__BB4_10:
	setp.eq.s32 	%p8, %r9, 0;
	@%p8 bra 	$L__BB4_13;
	mov.b32 	%r144, 0;
$L__BB4_12:
	.pragma "nounroll";
	mad.lo.s32 	%r94, %r140, %r50, %r1;
	cvt.u64.u32 	%rd122, %r94;
	add.s64 	%rd123, %rd122, %rd4;
	shl.b64 	%rd124, %rd123, 3;
	add.s64 	%rd125, %rd1, %rd124;
	ld.global.f64 	%fd37, [%rd125];
	shl.b32 	%r95, %r140, 3;
	add.s32 	%r96, %r2, %r95;
	st.shared.f64 	[%r96], %fd37;
	add.s32 	%r140, %r140, 1;
	add.s32 	%r144, %r144, 1;
	setp.ne.s32 	%p9, %r144, %r9;
	@%p9 bra 	$L__BB4_12;
$L__BB4_13:
	add.s32 	%r16, %r50, -2;
	cvt.u16.u32 	%rs1, %r50;
	neg.s32 	%r17, %r50;
	mov.b32 	%r146, 0;
	mov.b16 	%rs15, 0;
	mov.u16 	%rs16, %rs15;
$L__BB4_14:
	mov.u32 	%r20, %r146;
	setp.ne.s32 	%p10, %r1, 0;
	not.b32 	%r21, %r20;
	add.s32 	%r22, %r50, %r21;
	bar.sync 	0;
	@%p10 bra 	$L__BB4_16;
	mov.b64 	%rd126, 0;
	st.global.u64 	[%rd3], %rd126;
	st.global.u64 	[%rd2], %rd126;
$L__BB4_16:
	setp.ne.s32 	%p11, %r1, 0;
	bar.sync 	0;
	shl.b32 	%r98, %r20, 3;
	add.s32 	%r23, %r2, %r98;
	ld.shared.f64 	%fd38, [%r23];
	mul.f64 	%fd39, %fd38, %fd38;
	atom.global.add.f64 	%fd40, [%rd3], %fd39;
	bar.sync 	0;
	shl.b32 	%r99, %r20, 5;
	mov.u32 	%r100, _ZZ10deviceQRv1ILi4EEviiPKdPdS2_S2_S2_E4s_Rn;
	add.s32 	%r24, %r100, %r99;
	add.s32 	%r25, %r24, %r98;
	@%p11 bra 	$L__BB4_18;
	ld.global.f64 	%fd41, [%rd3];
	sqrt.rn.f64 	%fd42, %fd41;
	st.shared.f64 	[%r25], %fd42;
$L__BB4_18:
	bar.sync 	0;
	ld.shared.f64 	%fd43, [%r23];
	ld.shared.f64 	%fd44, [%r25];
	div.rn.f64 	%fd45, %fd43, %fd44;
	mov.u32 	%r102, _ZZ10deviceQRv1ILi4EEviiPKdPdS2_S2_S2_E4s_Qn;
	add.s32 	%r103, %r102, %r55;
	add.s32 	%r26, %r103, %r98;
	st.shared.f64 	[%r26], %fd45;
	bar.sync 	0;
	add.s32 	%r146, %r20, 1;
	setp.ge.s32 	%p12, %r146, %r50;
	@%p12 bra 	$L__BB4_54;
	and.b32  	%r28, %r22, 3;
	setp.eq.s32 	%p13, %r28, 0;
	mov.u32 	%r147, %r146;
	@%p13 bra 	$L__BB4_35;
	setp.ne.s32 	%p14, %r1, 0;
	ld.shared.f64 	%fd46, [%r26];
	ld.shared.f64 	%fd47, [%r23+8];
	mul.f64 	%fd1, %fd46, %fd47;
	bar.sync 	0;
	@%p14 bra 	$L__BB4_22;
	mov.b64 	%rd127, 0;
	st.global.u64 	[%rd2], %rd127;
$L__BB4_22:
	bar.sync 	0;
	atom.global.add.f64 	%fd48, [%rd2], %fd1;
	bar.sync 	0;
	@%p14 bra 	$L__BB4_24;
	ld.global.f64 	%fd49, [%rd2];
	st.shared.f64 	[%r25+8], %fd49;
$L__BB4_24:
	add.s32 	%r147, %r20, 2;
	setp.eq.s32 	%p16, %r28, 1;
	@%p16 bra 	$L__BB4_35;
	setp.ne.s32 	%p17, %r1, 0;
	ld.shared.f64 	%fd50, [%r26];
	ld.shared.f64 	%fd51, [%r23+16];
	mul.f64 	%fd2, %fd50, %fd51;
	bar.sync 	0;
	@%p17 bra 	$L__BB4_27;
	mov.b64 	%rd128, 0;
	st.global.u64 	[%rd2], %rd128;
$L__BB4_27:
	bar.sync 	0;
	atom.global.add.f64 	%fd52, [%rd2], %fd2;
	bar.sync 	0;
	@%p17 bra 	$L__BB4_29;
	ld.global.f64 	%fd53, [%rd2];
	st.shared.f64 	[%r25+16], %fd53;
$L__BB4_29:
	add.s32 	%r147, %r20, 3;
	setp.eq.s32 	%p19, %r28, 2;
	@%p19 bra 	$L__BB4_35;
	setp.ne.s32 	%p20, %r1, 0;
	ld.shared.f64 	%fd54, [%r26];
	ld.shared.f64 	%fd55, [%r23+24];
	mul.f64 	%fd3, %fd54, %fd55;
	bar.sync 	0;
	@%p20 bra 	$L__BB4_32;
	mov.b64 	%rd129, 0;
	st.global.u64 	[%rd2], %rd129;
$L__BB4_32:
	bar.sync 	0;
	atom.global.add.f64 	%fd56, [%rd2], %fd3;
	bar.sync 	0;
	@%p20 bra 	$L__BB4_34;
	ld.global.f64 	%fd57, [%rd2];
	st.shared.f64 	[%r25+24], %fd57;
$L__BB4_34:
	add.s32 	%r147, %r20, 4;
$L__BB4_35:
	sub.s32 	%r105, %r16, %r20;
	setp.lt.u32 	%p22, %r105, 3;
	@%p22 bra 	$L__BB4_54;
	add.s32 	%r150, %r17, %r147;
	shl.b32 	%r106, %r147, 3;
	mov.u32 	%r108, _ZZ10deviceQRv1ILi4EEviiPKdPdS2_S2_S2_E4s_Vn;
	add.s32 	%r109, %r55, %r108;
	add.s32 	%r110, %r109, %r106;
	add.s32 	%r149, %r110, 16;
	add.s32 	%r112, %r99, %r106;
	mov.u32 	%r113, _ZZ10deviceQRv1ILi4EEviiPKdPdS2_S2_S2_E4s_Rn;
	add.s32 	%r114, %r113, %r112;
	add.s32 	%r148, %r114, 16;
$L__BB4_37:
	setp.ne.s32 	%p23, %r1, 0;
	ld.shared.f64 	%fd58, [%r26];
	ld.shared.f64 	%fd59, [%r149+-16];
	mul.f64 	%fd4, %fd58, %fd59;
	bar.sync 	0;
	@%p23 bra 	$L__BB4_39;
	mov.b64 	%rd130, 0;
	st.global.u64 	[%rd2], %rd130;
$L__BB4_39:
	bar.sync 	0;
	atom.global.add.f64 	%fd60, [%rd2], %fd4;
	bar.sync 	0;
	@%p23 bra 	$L__BB4_41;
	ld.global.f64 	%fd61, [%rd2];
	st.shared.f64 	[%r148+-16], %fd61;
$L__BB4_41:
	ld.shared.f64 	%fd62, [%r26];
	ld.shared.f64 	%fd63, [%r149+-8];
	mul.f64 	%fd5, %fd62, %fd63;
	bar.sync 	0;
	@%p23 bra 	$L__BB4_43;
	mov.b64 	%rd131, 0;
	st.global.u64 	[%rd2], %rd131;
$L__BB4_43:
	bar.sync 	0;
	atom.global.add.f64 	%fd64, [%rd2], %fd5;
	bar.sync 	0;
	@%p23 bra 	$L__BB4_45;
	ld.global.f64 	%fd65, [%rd2];
	st.shared.f64 	[%r148+-8], %fd65;
$L__BB4_45:
	ld.shared.f64 	%fd66, [%r26];
	ld.shared.f64 	%fd67, [%r149];
	mul.f64 	%fd6, %fd66, %fd67;
	bar.sync 	0;
	@%p23 bra 	$L__BB4_47;
	mov.b64 	%rd132, 0;
	st.global.u64 	[%rd2], %rd132;
$L__BB4_47:
	bar.sync 	0;
	atom.global.add.f64 	%fd68, [%rd2], %fd6;
	bar.sync 	0;
	@%p23 bra 	$L__BB4_49;
	ld.global.f64 	%fd69, [%rd2];
	st.shared.f64 	[%r148], %fd69;
$L__BB4_49:
	ld.shared.f64 	%fd70, [%r26];
	ld.shared.f64 	%fd71, [%r149+8];
	mul.f64 	%fd7, %fd70, %fd71;
	bar.sync 	0;
	@%p23 bra 	$L__BB4_51;
	mov.b64 	%rd133, 0;
	st.global.u64 	[%rd2], %rd133;
$L__BB4_51:
	bar.sync 	0;
	atom.global.add.f64 	%fd72, [%rd2], %fd7;
	bar.sync 	0;
	@%p23 bra 	$L__BB4_53;
	ld.global.f64 	%fd73, [%rd2];
	st.shared.f64 	[%r148+8], %fd73;
$L__BB4_53:
	add.s32 	%r150, %r150, 4;
	add.s32 	%r149, %r149, 32;
	add.s32 	%r148, %r148, 32;
	setp.ne.s32 	%p31, %r150, 0;
	@%p31 bra 	$L__BB4_37;
$L__BB4_54:
	setp.ge.s32 	%p32, %r146, %r50;
	bar.sync 	0;
	ld.shared.f64 	%fd8, [%r26];
	@%p32 bra 	$L__BB4_66;
	sub.s32 	%r115, %r16, %r20;
	setp.lt.u32 	%p33, %r115, 7;
	mov.u32 	%r152, %r146;
	@%p33 bra 	$L__BB4_58;
	mov.u32 	%r152, %r146;
$L__BB4_57:
	.pragma "nounroll";
	shl.b32 	%r116, %r152, 3;
	add.s32 	%r117, %r2, %r116;
	ld.shared.f64 	%fd74, [%r117];
	add.s32 	%r118, %r24, %r116;
	ld.shared.f64 	%fd75, [%r118];
	mul.f64 	%fd76, %fd75, %fd8;
	sub.f64 	%fd77, %fd74, %fd76;
	st.shared.f64 	[%r117], %fd77;
	ld.shared.f64 	%fd78, [%r117+8];
	ld.shared.f64 	%fd79, [%r118+8];
	mul.f64 	%fd80, %fd79, %fd8;
	sub.f64 	%fd81, %fd78, %fd80;
	st.shared.f64 	[%r117+8], %fd81;
	ld.shared.f64 	%fd82, [%r117+16];
	ld.shared.f64 	%fd83, [%r118+16];
	mul.f64 	%fd84, %fd83, %fd8;
	sub.f64 	%fd85, %fd82, %fd84;
	st.shared.f64 	[%r117+16], %fd85;
	ld.shared.f64 	%fd86, [%r117+24];
	ld.shared.f64 	%fd87, [%r118+24];
	mul.f64 	%fd88, %fd87, %fd8;
	sub.f64 	%fd89, %fd86, %fd88;
	st.shared.f64 	[%r117+24], %fd89;
	ld.shared.f64 	%fd90, [%r117+32];
	ld.shared.f64 	%fd91, [%r118+32];
	mul.f64 	%fd92, %fd91, %fd8;
	sub.f64 	%fd93, %fd90, %fd92;
	st.shared.f64 	[%r117+32], %fd93;
	ld.shared.f64 	%fd94, [%r117+40];
	ld.shared.f64 	%fd95, [%r118+40];
	mul.f64 	%fd96, %fd95, %fd8;
	sub.f64 	%fd97, %fd94, %fd96;
	st.shared.f64 	[%r117+40], %fd97;
	ld.shared.f64 	%fd98, [%r117+48];
	ld.shared.f64 	%fd99, [%r118+48];
	mul.f64 	%fd100, %fd99, %fd8;
	sub.f64 	%fd101, %fd98, %fd100;
	st.shared.f64 	[%r117+48], %fd101;
	ld.shared.f64 	%fd102, [%r117+56];
	ld.shared.f64 	%fd103, [%r118+56];
	mul.f64 	%fd104, %fd103, %fd8;
	sub.f64 	%fd105, %fd102, %fd104;
	st.shared.f64 	[%r117+56], %fd105;
	add.s32 	%r152, %r152, 8;
	add.s32 	%r119, %r152, %r21;
	and.b32  	%r120, %r22, -8;
	setp.ne.s32 	%p34, %r119, %r120;
	@%p34 bra 	$L__BB4_57;
$L__BB4_58:
	and.b32  	%r121, %r22, 7;
	setp.eq.s32 	%p35, %r121, 0;
	@%p35 bra 	$L__BB4_66;
	not.b16 	%rs10, %rs16;
	add.s16 	%rs11, %rs10, %rs1;
	cvt.u32.u16 	%r122, %rs11;
	and.b32  	%r45, %r122, 7;
	add.s32 	%r123, %r45, -1;
	setp.lt.u32 	%p36, %r123, 3;
	@%p36 bra 	$L__BB4_61;
	shl.b32 	%r124, %r152, 3;
	add.s32 	%r125, %r2, %r124;
	ld.shared.f64 	%fd106, [%r125];
	add.s32 	%r126, %r24, %r124;
	ld.shared.f64 	%fd107, [%r126];
	mul.f64 	%fd108, %fd107, %fd8;
	sub.f64 	%fd109, %fd106, %fd108;
	st.shared.f64 	[%r125], %fd109;
	ld.shared.f64 	%fd110, [%r125+8];
	ld.shared.f64 	%fd111, [%r126+8];
	mul.f64 	%fd112, %fd111, %fd8;
	sub.f64 	%fd113, %fd110, %fd112;
	st.shared.f64 	[%r125+8], %fd113;
	ld.shared.f64 	%fd114, [%r125+16];
	ld.shared.f64 	%fd115, [%r126+16];
	mul.f64 	%fd116, %fd115, %fd8;
	sub.f64 	%fd117, %fd114, %fd116;
	st.shared.f64 	[%r125+16], %fd117;
	ld.shared.f64 	%fd118, [%r125+24];
	ld.shared.f64 	%fd119, [%r126+24];
	mul.f64 	%fd120, %fd119, %fd8;
	sub.f64 	%fd121, %fd118, %fd120;
	st.shared.f64 	[%r125+24], %fd121;
	add.s32 	%r152, %r152, 4;
$L__BB4_61:
	and.b32  	%r127, %r45, 3;
	setp.eq.s32 	%p37, %r127, 0;
	@%p37 bra 	$L__BB4_66;
	xor.b16  	%rs12, %rs15, 3;
	add.s16 	%rs5, %rs12, %rs1;
	and.b16  	%rs13, %rs5, 3;
	setp.eq.s16 	%p38, %rs13, 1;
	@%p38 bra 	$L__BB4_64;
	shl.b32 	%r128, %r152, 3;
	add.s32 	%r129, %r2, %r128;
	ld.shared.f64 	%fd122, [%r129];
	add.s32 	%r130, %r24, %r128;
	ld.shared.f64 	%fd123, [%r130];
	mul.f64 	%fd124, %fd123, %fd8;
	sub.f64 	%fd125, %fd122, %fd124;
	st.shared.f64 	[%r129], %fd125;
	ld.shared.f64 	%fd126, [%r129+8];
	ld.shared.f64 	%fd127, [%r130+8];
	mul.f64 	%fd128, %fd127, %fd8;
	sub.f64 	%fd129, %fd126, %fd128;
	st.shared.f64 	[%r129+8], %fd129;
	add.s32 	%r152, %r152, 2;
$L__BB4_64:
	and.b16  	%rs14, %rs5, 1;
	setp.eq.b16 	%p39, %rs14, 1;
	not.pred 	%p40, %p39;
	@%p40 bra 	$L__BB4_66;
	shl.b32 	%r131, %r152, 3;
	add.s32 	%r132, %r2, %r131;
	ld.shared.f64 	%fd130, [%r132];
	add.s32 	%r133, %r24, %r131;
	ld.shared.f64 	%fd131, [%r133];
	mul.f64 	%fd132, %fd131, %fd8;
	sub.f64 	%fd133, %fd130, %fd132;
	st.shared.f64 	[%r132], %fd133;
$L__BB4_66:
	ld.param.u64 	%rd142, [_Z10deviceQRv1ILi4EEviiPKdPdS2_S2_S2__param_4];
	ld.param.u64 	%rd141, [_Z10deviceQRv1ILi4EEviiPKdPdS2_S2_S2__param_3];
	mad.lo.s32 	%r134, %r20, %r50, %r1;
	cvt.u64.u32 	%rd134, %r134;
	add.s64 	%rd135, %rd134, %rd4;
	cvta.to.global.u64 	%rd136, %rd141;
	shl.b64 	%rd137, %rd135, 3;
	add.s64 	%rd138, %rd136, %rd137;
	st.global.f64 	[%rd138], %fd8;
	mov.u32 	%r136, _ZZ10deviceQRv1ILi4EEviiPKdPdS2_S2_S2_E4s_Rn;
	add.s32 	%r137, %r136, %r55;
	shl.b32 	%r138, %r20, 3;
	add.s32 	%r139, %r137, %r138;
	ld.shared.f64 	%fd134, [%r139];
	cvta.to.global.u64 	%rd139, %rd142;
	add.s64 	%rd140, %rd139, %rd137;
	st.global.f64 	[%rd140], %fd134;
	setp.ne.s32 	%p41, %r146, %r50;
	add.s16 	%rs16, %rs16, 1;
	add.s16 	%rs15, %rs15, 1;
	@%p41 bra 	$L__BB4_14;
$L__BB4_67:
	ret;

}
	// .globl	_Z10deviceQRv1ILi5EEviiPKdPdS2_S2_S2_
.visible .entry _Z10deviceQRv1ILi5EEviiPKdPdS2_S2_S2_(
	.param .u32 _Z10deviceQRv1ILi5EEviiPKdPdS2_S2_S2__param_0,
	.param .u32 _Z10deviceQRv1ILi5EEviiPKdPdS2_S2_S2__param_1,
	.param .u64 .ptr .align 1 _Z10deviceQRv1ILi5EEviiPKdPdS2_S2_S2__param_2,
	.param .u64 .ptr .align 1 _Z10deviceQRv1ILi5EEviiPKdPdS2_S2_S2__param_3,
	.param .u64 .ptr .align 1 _Z10deviceQRv1ILi5EEviiPKdPdS2_S2_S2__param_4,
	.param .u64 .ptr .align 1 _Z10deviceQRv1ILi5EEviiPKdPdS2_S2_S2__param_5,
	.param .u64 .ptr .align 1 _Z10deviceQRv1ILi5EEviiPKdPdS2_S2_S2__param_6
)
{
	.reg .pred 	%p<42>;
	.reg .b16 	%rs<17>;
	.reg .b32 	%r<149>;
	.reg .b64 	%rd<143>;
	.reg .b64 	%fd<135>;
	// demoted variable
	.shared .align 8 .b8 _ZZ10deviceQRv1ILi5EEviiPKdPdS2_S2_S2_E4s_Qn[200];
	// demoted variable
	.shared .align 8 .b8 _ZZ10deviceQRv1ILi5EEviiPKdPdS2_S2_S2_E4s_Rn[200];
	// demoted variable
	.shared .align 8 .b8 _ZZ10deviceQRv1ILi5EEviiPKdPdS2_S2_S2_E4s_Vn[200];
	ld.param.u32 	%r50, [_Z10deviceQRv1ILi5EEviiPKdPdS2_S2_S2__param_1];
	ld.param.u64 	%rd7, [_Z10deviceQRv1ILi5EEviiPKdPdS2_S2_S2__param_2];
	ld.param.u64 	%rd8, [_Z10deviceQRv1ILi5EEviiPKdPdS2_S2_S2__param_5];
	ld.param.u64 	%rd9, [_Z10deviceQRv1ILi5EEviiPKdPdS2_S2_S2__param_6];
	cvta.to.global.u64 	%rd1, %rd7;
	cvta.to.global.u64 	%rd2, %rd9;
	cvta.to.global.u64 	%rd3, %rd8;
	mov.u32 	%r51, %ctaid.x;
	mov.u32 	%r1, %tid.x;
	mul.lo.s32 	%r52, %r50, %r51;
	mul.lo.s32 	%r53, %r52, %r50;
	cvt.s64.s32 	%rd4, %r53;
	setp.lt.s32 	%p1, %r50, 1;
	@%p1 bra 	$L__BB5_67;
	mov.u32 	%r55, _ZZ10deviceQRv1ILi5EEviiPKdPdS2_S2_S2_E4s_Vn;
	mad.lo.s32 	%r2, %r1, 40, %r55;
	add.s32 	%r56, %r50, -1;
	and.b32  	%r3, %r50, 15;
	setp.lt.u32 	%p2, %r56, 15;
	mov.b32 	%r134, 0;
	@%p2 bra 	$L__BB5_4;
	and.b32  	%r134, %r50, 2147483632;
	mov.b32 	%r139, 0;
$L__BB5_3:
	.pragma "nounroll";
	mad.lo.s32 	%r58, %r139, %r50, %r1;
	cvt.u64.u32 	%rd10, %r58;
	add.s64 	%rd11, %rd10, %rd4;
	shl.b64 	%rd12, %rd11, 3;
	add.s64 	%rd13, %rd1, %rd12;
	ld.global.f64 	%fd9, [%rd13];
	shl.b32 	%r59, %r139, 3;
	add.s32 	%r60, %r2, %r59;
	st.shared.f64 	[%r60], %fd9;
	add.s32 	%r61, %r58, %r50;
	cvt.u64.u32 	%rd14, %r61;
	add.s64 	%rd15, %rd14, %rd4;
	shl.b64 	%rd16, %rd15, 3;
	add.s64 	%rd17, %rd1, %rd16;
	ld.global.f64 	%fd10, [%rd17];
	st.shared.f64 	[%r60+8], %fd10;
	add.s32 	%r62, %r61, %r50;
	cvt.u64.u32 	%rd18, %r62;
	add.s64 	%rd19, %rd18, %rd4;
	shl.b64 	%rd20, %rd19, 3;
	add.s64 	%rd21, %rd1, %rd20;
	ld.global.f64 	%fd11, [%rd21];
	st.shared.f64 	[%r60+16], %fd11;
	add.s32 	%r63, %r62, %r50;
	cvt.u64.u32 	%rd22, %r63;
	add.s64 	%rd23, %rd22, %rd4;
	shl.b64 	%rd24, %rd23, 3;
	add.s64 	%rd25, %rd1, %rd24;
	ld.global.f64 	%fd12, [%rd25];
	st.shared.f64 	[%r60+24], %fd12;
	add.s32 	%r64, %r63, %r50;
	cvt.u64.u32 	%rd26, %r64;
	add.s64 	%rd27, %rd26, %rd4;
	shl.b64 	%rd28, %rd27, 3;
	add.s64 	%rd29, %rd1, %rd28;
	ld.global.f64 	%fd13, [%rd29];
	st.shared.f64 	[%r60+32], %fd13;
	add.s32 	%r65, %r64, %r50;
	cvt.u64.u32 	%rd30, %r65;
	add.s64 	%rd31, %rd30, %rd4;
	shl.b64 	%rd32, %rd31, 3;
	add.s64 	%rd33, %rd1, %rd32;
	ld.global.f64 	%fd14, [%rd33];
	st.shared.f64 	[%r60+40], %fd14;
	add.s32 	%r66, %r65, %r50;
	cvt.u64.u32 	%rd34, %r66;
	add.s64 	%rd35, %rd34, %rd4;
	shl.b64 	%rd36, %rd35, 3;
	add.s64 	%rd37, %rd1, %rd36;
	ld.global.f64 	%fd15, [%rd37];
	st.shared.f64 	[%r60+48], %fd15;
	add.s32 	%r67, %r66, %r50;
	cvt.u64.u32 	%rd38, %r67;
	add.s64 	%rd39, %rd38, %rd4;
	shl.b64 	%rd40, %rd39, 3;
	add.s64 	%rd41, %rd1, %rd40;
	ld.global.f64 	%fd16, [%rd41];
	st.shared.f64 	[%r60+56], %fd16;
	add.s32 	%r68, %r67, %r50;
	cvt.u64.u32 	%rd42, %r68;
	add.s64 	%rd43, %rd42, %rd4;
	shl.b64 	%rd44, %rd43, 3;
	add.s64 	%rd45, %rd1, %rd44;
	ld.global.f64 	%fd17, [%rd45];
	st.shared.f64 	[%r60+64], %fd17;
	add.s32 	%r69, %r68, %r50;
	cvt.u64.u32 	%rd46, %r69;
	add.s64 	%rd47, %rd46, %rd4;
	shl.b64 	%rd48, %rd47, 3;
	add.s64 	%rd49, %rd1, %rd48;
	ld.global.f64 	%fd18, [%rd49];
	st.shared.f64 	[%r60+72], %fd18;
	add.s32 	%r70, %r69, %r50;
	cvt.u64.u32 	%rd50, %r70;
	add.s64 	%rd51, %rd50, %rd4;
	shl.b64 	%rd52, %rd51, 3;
	add.s64 	%rd53, %rd1, %rd52;
	ld.global.f64 	%fd19, [%rd53];
	st.shared.f64 	[%r60+80], %fd19;
	add.s32 	%r71, %r70, %r50;
	cvt.u64.u32 	%rd54, %r71;
	add.s64 	%rd55, %rd54, %rd4;
	shl.b64 	%rd56, %rd55, 3;
	add.s64 	%rd57, %rd1, %rd56;
	ld.global.f64 	%fd20, [%rd57];
	st.shared.f64 	[%r60+88], %fd20;
	add.s32 	%r72, %r71, %r50;
	cvt.u64.u32 	%rd58, %r72;
	add.s64 	%rd59, %rd58, %rd4;
	shl.b64 	%rd60, %rd59, 3;
	add.s64 	%rd61, %rd1, %rd60;
	ld.global.f64 	%fd21, [%rd61];
	st.shared.f64 	[%r60+96], %fd21;
	add.s32 	%r73, %r72, %r50;
	cvt.u64.u32 	%rd62, %r73;
	add.s64 	%rd63, %rd62, %rd4;
	shl.b64 	%rd64, %rd63, 3;
	add.s64 	%rd65, %rd1, %rd64;
	ld.global.f64 	%fd22, [%rd65];
	st.shared.f64 	[%r60+104], %fd22;
	add.s32 	%r74, %r73, %r50;
	cvt.u64.u32 	%rd66, %r74;
	add.s64 	%rd67, %rd66, %rd4;
	shl.b64 	%rd68, %rd67, 3;
	add.s64 	%rd69, %rd1, %rd68;
	ld.global.f64 	%fd23, [%rd69];
	st.shared.f64 	[%r60+112], %fd23;
	add.s32 	%r75, %r74, %r50;
	cvt.u64.u32 	%rd70, %r75;
	add.s64 	%rd71, %rd70, %rd4;
	shl.b64 	%rd72, %rd71, 3;
	add.s64 	%rd73, %rd1, %rd72;
	ld.global.f64 	%fd24, [%rd73];
	st.shared.f64 	[%r60+120], %fd24;
	add.s32 	%r139, %r139, 16;
	setp.eq.s32 	%p3, %r139, %r134;
	@%p3 bra 	$L__BB5_4;
	bra.uni 	$L__BB5_3;
$L__BB5_4:
	setp.eq.s32 	%p4, %r3, 0;
	@%p4 bra 	$L__BB5_13;
	and.b32  	%r6, %r50, 7;
	setp.lt.u32 	%p5, %r3, 8;
	@%p5 bra 	$L__BB5_7;
	mad.lo.s32 	%r76, %r134, %r50, %r1;
	cvt.u64.u32 	%rd74, %r76;
	add.s64 	%rd75, %rd74, %rd4;
	shl.b64 	%rd76, %rd75, 3;
	add.s64 	%rd77, %rd1, %rd76;
	ld.global.f64 	%fd25, [%rd77];
	shl.b32 	%r77, %r134, 3;
	add.s32 	%r78, %r2, %r77;
	st.shared.f64 	[%r78], %fd25;
	add.s32 	%r79, %r76, %r50;
	cvt.u64.u32 	%rd78, %r79;
	add.s64 	%rd79, %rd78, %rd4;
	shl.b64 	%rd80, %rd79, 3;
	add.s64 	%rd81, %rd1, %rd80;
	ld.global.f64 	%fd26, [%rd81];
	st.shared.f64 	[%r78+8], %fd26;
	add.s32 	%r80, %r79, %r50;
	cvt.u64.u32 	%rd82, %r80;
	add.s64 	%rd83, %rd82, %rd4;
	shl.b64 	%rd84, %rd83, 3;
	add.s64 	%rd85, %rd1, %rd84;
	ld.global.f64 	%fd27, [%rd85];
	st.shared.f64 	[%r78+16], %fd27;
	add.s32 	%r81, %r80, %r50;
	cvt.u64.u32 	%rd86, %r81;
	add.s64 	%rd87, %rd86, %rd4;
	shl.b64 	%rd88, %rd87, 3;
	add.s64 	%rd89, %rd1, %rd88;
	ld.global.f64 	%fd28, [%rd89];
	st.shared.f64 	[%r78+24], %fd28;
	add.s32 	%r82, %r81, %r50;
	cvt.u64.u32 	%rd90, %r82;
	add.s64 	%rd91, %rd90, %rd4;
	shl.b64 	%rd92, %rd91, 3;
	add.s64 	%rd93, %rd1, %rd92;
	ld.global.f64 	%fd29, [%rd93];
	st.shared.f64 	[%r78+32], %fd29;
	add.s32 	%r83, %r82, %r50;
	cvt.u64.u32 	%rd94, %r83;
	add.s64 	%rd95, %rd94, %rd4;
	shl.b64 	%rd96, %rd95, 3;
	add.s64 	%rd97, %rd1, %rd96;
	ld.global.f64 	%fd30, [%rd97];
	st.shared.f64 	[%r78+40], %fd30;
	add.s32 	%r84, %r83, %r50;
	cvt.u64.u32 	%rd98, %r84;
	add.s64 	%rd99, %rd98, %rd4;
	shl.b64 	%rd100, %rd99, 3;
	add.s64 	%rd101, %rd1, %rd100;
	ld.global.f64 	%fd31, [%rd101];
	st.shared.f64 	[%r78+48], %fd31;
	add.s32 	%r85, %r84, %r50;
	cvt.u64.u32 	%rd102, %r85;
	add.s64 	%rd103, %rd102, %rd4;
	shl.b64 	%rd104, %rd103, 3;
	add.s64 	%rd105, %rd1, %rd104;
	ld.global.f64 	%fd32, [%rd105];
	st.shared.f64 	[%r78+56], %fd32;
	add.s32 	%r134, %r134, 8;
$L__BB5_7:
	setp.eq.s32 	%p6, %r6, 0;
	@%p6 bra 	$L__BB5_13;
	and.b32  	%r9, %r50, 3;
	setp.lt.u32 	%p7, %r6, 4;
	@%p7 bra 	$L__BB5_10;
	mad.lo.s32 	%r86, %r134, %r50, %r1;
	cvt.u64.u32 	%rd106, %r86;
	add.s64 	%rd107, %rd106, %rd4;
	shl.b64 	%rd108, %rd107, 3;
	add.s64 	%rd109, %rd1, %rd108;
	ld.global.f64 	%fd33, [%rd109];
	shl.b32 	%r87, %r134, 3;
	add.s32 	%r88, %r2, %r87;
	st.shared.f64 	[%r88], %fd33;
	add.s32 	%r89, %r86, %r50;
	cvt.u64.u32 	%rd110, %r89;
	add.s64 	%rd111, %rd110, %rd4;
	shl.b64 	%rd112, %rd111, 3;
	add.s64 	%rd113, %rd1, %rd112;
	ld.global.f64 	%fd34, [%rd113];
	st.shared.f64 	[%r88+8], %fd34;
	add.s32 	%r90, %r89, %r50;
	cvt.u64.u32 	%rd114, %r90;
	add.s64 	%rd115, %rd114, %rd4;
	shl.b64 	%rd116, %rd115, 3;
	add.s64 	%rd117, %rd1, %rd116;
	ld.global.f64 	%fd35, [%rd117];
	st.shared.f64 	[%r88+16], %fd35;
	add.s32 	%r91, %r90, %r50;
	cvt.u64.u32 	%rd118, %r91;
	add.s64 	%rd119, %rd118, %rd4;
	shl.b64 	%rd120, %rd119, 3;
	add.s64 	%rd121, %rd1, %rd120;
	ld.global.f64 	%fd36, [%rd121];
	st.shared.f64 	[%r88+24], %fd36;
	add.s32 	%r134, %r134, 4;
$L__BB5_10:
	setp.eq.s32 	%p8, %r9, 0;
	@%p8 bra 	$L__BB5_13;
	mov.b32 	%r138, 0;
$L__BB5_12:
	.pragma "nounroll";
	mad.lo.s32 	%r93, %r134, %r50, %r1;
	cvt.u64.u32 	%rd122, %r93;
	add.s64 	%rd123, %rd122, %rd4;
	shl.b64 	%rd124, %rd123, 3;
	add.s64 	%rd125, %rd1, %rd124;
	ld.global.f64 	%fd37, [%rd125];
	shl.b32 	%r94, %r134, 3;
	add.s32 	%r95, %r2, %r94;
	st.shared.f64 	[%r95], %fd37;
	add.s32 	%r134, %r134, 1;
	add.s32 	%r138, %r138, 1;
	setp.ne.s32 	%p9, %r138, %r9;
	@%p9 bra 	$L__BB5_12;
$L__BB5_13:
	add.s32 	%r16, %r50, -2;
	cvt.u16.u32 	%rs1, %r50;
	neg.s32 	%r17, %r50;
	mov.b32 	%r140, 0;
	mov.b16 	%rs15, 0;
	mov.u16 	%rs16, %rs15;
$L__BB5_14:
	mov.u32 	%r20, %r140;
	setp.ne.s32 	%p10, %r1, 0;
	not.b32 	%r21, %r20;
	add.s32 	%r22, %r50, %r21;
	bar.sync 	0;
	@%p10 bra 	$L__BB5_16;
	mov.b64 	%rd126, 0;
	st.global.u64 	[%rd3], %rd126;
	st.global.u64 	[%rd2], %rd126;
$L__BB5_16:
	setp.ne.s32 	%p11, %r1, 0;
	bar.sync 	0;
	shl.b32 	%r97, %r20, 3;
	add.s32 	%r23, %r2, %r97;
	ld.shared.f64 	%fd38, [%r23];
	mul.f64 	%fd39, %fd38, %fd38;
	atom.global.add.f64 	%fd40, [%rd3], %fd39;
	bar.sync 	0;
	mov.u32 	%r98, _ZZ10deviceQRv1ILi5EEviiPKdPdS2_S2_S2_E4s_Rn;
	mad.lo.s32 	%r24, %r20, 40, %r98;
	add.s32 	%r25, %r24, %r97;
	@%p11 bra 	$L__BB5_18;
	ld.global.f64 	%fd41, [%rd3];
	sqrt.rn.f64 	%fd42, %fd41;
	st.shared.f64 	[%r25], %fd42;
$L__BB5_18:
	bar.sync 	0;
	ld.shared.f64 	%fd43, [%r23];
	ld.shared.f64 	%fd44, [%r25];
	div.rn.f64 	%fd45, %fd43, %fd44;
	mov.u32 	%r99, _ZZ10deviceQRv1ILi5EEviiPKdPdS2_S2_S2_E4s_Qn;
	mad.lo.s32 	%r100, %r1, 40, %r99;
	add.s32 	%r26, %r100, %r97;
	st.shared.f64 	[%r26], %fd45;
	bar.sync 	0;
	add.s32 	%r140, %r20, 1;
	setp.ge.s32 	%p12, %r140, %r50;
	@%p12 bra 	$L__BB5_54;
	and.b32  	%r28, %r22, 3;
	setp.eq.s32 	%p13, %r28, 0;
	mov.u32 	%r141, %r140;
	@%p13 bra 	$L__BB5_35;
	setp.ne.s32 	%p14, %r1, 0;
	ld.shared.f64 	%fd46, [%r26];
	ld.shared.f64 	%fd47, [%r23+8];
	mul.f64 	%fd1, %fd46, %fd47;
	bar.sync 	0;
	@%p14 bra 	$L__BB5_22;
	mov.b64 	%rd127, 0;
	st.global.u64 	[%rd2], %rd127;
$L__BB5_22:
	bar.sync 	0;
	atom.global.add.f64 	%fd48, [%rd2], %fd1;
	bar.sync 	0;
	@%p14 bra 	$L__BB5_24;
	ld.global.f64 	%fd49, [%rd2];
	st.shared.f64 	[%r25+8], %fd49;
$L__BB5_24:
	add.s32 	%r141, %r20, 2;
	setp.eq.s32 	%p16, %r28, 1;
	@%p16 bra 	$L__BB5_35;
	ld.shared.f64 	%fd50, [%r26];
	ld.shared.f64 	%fd51, [%r23+16];
	mul.f64 	%fd2, %fd50, %fd51;
	bar.sync 	0;
	@%p14 bra 	$L__BB5_27;
	mov.b64 	%rd128, 0;
	st.global.u64 	[%rd2], %rd128;
$L__BB5_27:
	bar.sync 	0;
	atom.global.add.f64 	%fd52, [%rd2], %fd2;
	bar.sync 	0;
	@%p14 bra 	$L__BB5_29;
	ld.global.f64 	%fd53, [%rd2];
	st.shared.f64 	[%r25+16], %fd53;
$L__BB5_29:
	add.s32 	%r141, %r20, 3;
	setp.eq.s32 	%p19, %r28, 2;
	@%p19 bra 	$L__BB5_35;
	ld.shared.f64 	%fd54, [%r26];
	ld.shared.f64 	%fd55, [%r23+24];
	mul.f64 	%fd3, %fd54, %fd55;
	bar.sync 	0;
	@%p14 bra 	$L__BB5_32;
	mov.b64 	%rd129, 0;
	st.global.u64 	[%rd2], %rd129;
$L__BB5_32:
	bar.sync 	0;
	atom.global.add.f64 	%fd56, [%rd2], %fd3;
	bar.sync 	0;
	@%p14 bra 	$L__BB5_34;
	ld.global.f64 	%fd57, [%rd2];
	st.shared.f64 	[%r25+24], %fd57;
$L__BB5_34:
	add.s32 	%r141, %r20, 4;
$L__BB5_35:
	sub.s32 	%r102, %r16, %r20;
	setp.lt.u32 	%p22, %r102, 3;
	@%p22 bra 	$L__BB5_54;
	add.s32 	%r144, %r17, %r141;
	shl.b32 	%r103, %r141, 3;
	mov.u32 	%r104, _ZZ10deviceQRv1ILi5EEviiPKdPdS2_S2_S2_E4s_Vn;
	mad.lo.s32 	%r105, %r1, 40, %r104;
	add.s32 	%r106, %r105, %r103;
	add.s32 	%r143, %r106, 16;
	mad.lo.s32 	%r107, %r20, 40, %r103;
	add.s32 	%r109, %r98, %r107;
	add.s32 	%r142, %r109, 16;
$L__BB5_37:
	setp.ne.s32 	%p23, %r1, 0;
	ld.shared.f64 	%fd58, [%r26];
	ld.shared.f64 	%fd59, [%r143+-16];
	mul.f64 	%fd4, %fd58, %fd59;
	bar.sync 	0;
	@%p23 bra 	$L__BB5_39;
	mov.b64 	%rd130, 0;
	st.global.u64 	[%rd2], %rd130;
$L__BB5_39:
	bar.sync 	0;
	atom.global.add.f64 	%fd60, [%rd2], %fd4;
	bar.sync 	0;
	@%p23 bra 	$L__BB5_41;
	ld.global.f64 	%fd61, [%rd2];
	st.shared.f64 	[%r142+-16], %fd61;
$L__BB5_41:
	ld.shared.f64 	%fd62, [%r26];
	ld.shared.f64 	%fd63, [%r143+-8];
	mul.f64 	%fd5, %fd62, %fd63;
	bar.sync 	0;
	@%p23 bra 	$L__BB5_43;
	mov.b64 	%rd131, 0;
	st.global.u64 	[%rd2], %rd131;
$L__BB5_43:
	bar.sync 	0;
	atom.global.add.f64 	%fd64, [%rd2], %fd5;
	bar.sync 	0;
	@%p23 bra 	$L__BB5_45;
	ld.global.f64 	%fd65, [%rd2];
	st.shared.f64 	[%r142+-8], %fd65;
$L__BB5_45:
	ld.shared.f64 	%fd66, [%r26];
	ld.shared.f64 	%fd67, [%r143];
	mul.f64 	%fd6, %fd66, %fd67;
	bar.sync 	0;
	@%p23 bra 	$L__BB5_47;
	mov.b64 	%rd132, 0;
	st.global.u64 	[%rd2], %rd132;
$L__BB5_47:
	bar.sync 	0;
	atom.global.add.f64 	%fd68, [%rd2], %fd6;
	bar.sync 	0;
	@%p23 bra 	$L__BB5_49;
	ld.global.f64 	%fd69, [%rd2];
	st.shared.f64 	[%r142], %fd69;
$L__BB5_49:
	ld.shared.f64 	%fd70, [%r26];
	ld.shared.f64 	%fd71, [%r143+8];
	mul.f64 	%fd7, %fd70, %fd71;
	bar.sync 	0;
	@%p23 bra 	$L__BB5_51;
	mov.b64 	%rd133, 0;
	st.global.u64 	[%rd2], %rd133;
$L__BB5_51:
	bar.sync 	0;
	atom.global.add.f64 	%fd72, [%rd2], %fd7;
	bar.sync 	0;
	@%p23 bra 	$L__BB5_53;
	ld.global.f64 	%fd73, [%rd2];
	st.shared.f64 	[%r142+8], %fd73;
$L__BB5_53:
	add.s32 	%r144, %r144, 4;
	add.s32 	%r143, %r143, 32;
	add.s32 	%r142, %r142, 32;
	setp.ne.s32 	%p31, %r144, 0;
	@%p31 bra 	$L__BB5_37;
$L__BB5_54:
	setp.ge.s32 	%p32, %r140, %r50;
	bar.sync 	0;
	ld.shared.f64 	%fd8, [%r26];
	@%p32 bra 	$L__BB5_66;
	sub.s32 	%r110, %r16, %r20;
	setp.lt.u32 	%p33, %r110, 7;
	mov.u32 	%r146, %r140;
	@%p33 bra 	$L__BB5_58;
	mov.u32 	%r146, %r140;
$L__BB5_57:
	.pragma "nounroll";
	shl.b32 	%r111, %r146, 3;
	add.s32 	%r112, %r2, %r111;
	ld.shared.f64 	%fd74, [%r112];
	add.s32 	%r113, %r24, %r111;
	ld.shared.f64 	%fd75, [%r113];
	mul.f64 	%fd76, %fd75, %fd8;
	sub.f64 	%fd77, %fd74, %fd76;
	st.shared.f64 	[%r112], %fd77;
	ld.shared.f64 	%fd78, [%r112+8];
	ld.shared.f64 	%fd79, [%r113+8];
	mul.f64 	%fd80, %fd79, %fd8;
	sub.f64 	%fd81, %fd78, %fd80;
	st.shared.f64 	[%r112+8], %fd81;
	ld.shared.f64 	%fd82, [%r112+16];
	ld.shared.f64 	%fd83, [%r113+16];
	mul.f64 	%fd84, %fd83, %fd8;
	sub.f64 	%fd85, %fd82, %fd84;
	st.shared.f64 	[%r112+16], %fd85;
	ld.shared.f64 	%fd86, [%r112+24];
	ld.shared.f64 	%fd87, [%r113+24];
	mul.f64 	%fd88, %fd87, %fd8;
	sub.f64 	%fd89, %fd86, %fd88;
	st.shared.f64 	[%r112+24], %fd89;
	ld.shared.f64 	%fd90, [%r112+32];
	ld.shared.f64 	%fd91, [%r113+32];
	mul.f64 	%fd92, %fd91, %fd8;
	sub.f64 	%fd93, %fd90, %fd92;
	st.shared.f64 	[%r112+32], %fd93;
	ld.shared.f64 	%fd94, [%r112+40];
	ld.shared.f64 	%fd95, [%r113+40];
	mul.f64 	%fd96, %fd95, %fd8;
	sub.f64 	%fd97, %fd94, %fd96;
	st.shared.f64 	[%r112+40], %fd97;
	ld.shared.f64 	%fd98, [%r112+48];
	ld.shared.f64 	%fd99, [%r113+48];
	mul.f64 	%fd100, %fd99, %fd8;
	sub.f64 	%fd101, %fd98, %fd100;
	st.shared.f64 	[%r112+48], %fd101;
	ld.shared.f64 	%fd102, [%r112+56];
	ld.shared.f64 	%fd103, [%r113+56];
	mul.f64 	%fd104, %fd103, %fd8;
	sub.f64 	%fd105, %fd102, %fd104;
	st.shared.f64 	[%r112+56], %fd105;
	add.s32 	%r146, %r146, 8;
	add.s32 	%r114, %r146, %r21;
	and.b32  	%r115, %r22, -8;
	setp.ne.s32 	%p34, %r114, %r115;
	@%p34 bra 	$L__BB5_57;
$L__BB5_58:
	and.b32  	%r116, %r22, 7;
	setp.eq.s32 	%p35, %r116, 0;
	@%p35 bra 	$L__BB5_66;
	not.b16 	%rs10, %rs16;
	add.s16 	%rs11, %rs10, %rs1;
	cvt.u32.u16 	%r117, %rs11;
	and.b32  	%r45, %r117, 7;
	add.s32 	%r118, %r45, -1;
	setp.lt.u32 	%p36, %r118, 3;
	@%p36 bra 	$L__BB5_61;
	shl.b32 	%r119, %r146, 3;
	add.s32 	%r120, %r2, %r119;
	ld.shared.f64 	%fd106, [%r120];
	add.s32 	%r121, %r24, %r119;
	ld.shared.f64 	%fd107, [%r121];
	mul.f64 	%fd108, %fd107, %fd8;
	sub.f64 	%fd109, %fd106, %fd108;
	st.shared.f64 	[%r120], %fd109;
	ld.shared.f64 	%fd110, [%r120+8];
	ld.shared.f64 	%fd111, [%r121+8];
	mul.f64 	%fd112, %fd111, %fd8;
	sub.f64 	%fd113, %fd110, %fd112;
	st.shared.f64 	[%r120+8], %fd113;
	ld.shared.f64 	%fd114, [%r120+16];
	ld.shared.f64 	%fd115, [%r121+16];
	mul.f64 	%fd116, %fd115, %fd8;
	sub.f64 	%fd117, %fd114, %fd116;
	st.shared.f64 	[%r120+16], %fd117;
	ld.shared.f64 	%fd118, [%r120+24];
	ld.shared.f64 	%fd119, [%r121+24];
	mul.f64 	%fd120, %fd119, %fd8;
	sub.f64 	%fd121, %fd118, %fd120;
	st.shared.f64 	[%r120+24], %fd121;
	add.s32 	%r146, %r146, 4;
$L__BB5_61:
	and.b32  	%r122, %r45, 3;
	setp.eq.s32 	%p37, %r122, 0;
	@%p37 bra 	$L__BB5_66;
	xor.b16  	%rs12, %rs15, 3;
	add.s16 	%rs5, %rs12, %rs1;
	and.b16  	%rs13, %rs5, 3;
	setp.eq.s16 	%p38, %rs13, 1;
	@%p38 bra 	$L__BB5_64;
	shl.b32 	%r123, %r146, 3;
	add.s32 	%r124, %r2, %r123;
	ld.shared.f64 	%fd122, [%r124];
	add.s32 	%r125, %r24, %r123;
	ld.shared.f64 	%fd123, [%r125];
	mul.f64 	%fd124, %fd123, %fd8;
	sub.f64 	%fd125, %fd122, %fd124;
	st.shared.f64 	[%r124], %fd125;
	ld.shared.f64 	%fd126, [%r124+8];
	ld.shared.f64 	%fd127, [%r125+8];
	mul.f64 	%fd128, %fd127, %fd8;
	sub.f64 	%fd129, %fd126, %fd128;
	st.shared.f64 	[%r124+8], %fd129;
	add.s32 	%r146, %r146, 2;
$L__BB5_64:
	and.b16  	%rs14, %rs5, 1;
	setp.eq.b16 	%p39, %rs14, 1;
	not.pred 	%p40, %p39;
	@%p40 bra 	$L__BB5_66;
	shl.b32 	%r126, %r146, 3;
	add.s32 	%r127, %r2, %r126;
	ld.shared.f64 	%fd130, [%r127];
	add.s32 	%r128, %r24, %r126;
	ld.shared.f64 	%fd131, [%r128];
	mul.f64 	%fd132, %fd131, %fd8;
	sub.f64 	%fd133, %fd130, %fd132;
	st.shared.f64 	[%r127], %fd133;
$L__BB5_66:
	ld.param.u64 	%rd142, [_Z10deviceQRv1ILi5EEviiPKdPdS2_S2_S2__param_4];
	ld.param.u64 	%rd141, [_Z10deviceQRv1ILi5EEviiPKdPdS2_S2_S2__param_3];
	mad.lo.s32 	%r129, %r20, %r50, %r1;
	cvt.u64.u32 	%rd134, %r129;
	add.s64 	%rd135, %rd134, %rd4;
	cvta.to.global.u64 	%rd136, %rd141;
	shl.b64 	%rd137, %rd135, 3;
	add.s64 	%rd138, %rd136, %rd137;
	st.global.f64 	[%rd138], %fd8;
	mad.lo.s32 	%r131, %r1, 40, %r98;
	add.s32 	%r133, %r131, %r97;
	ld.shared.f64 	%fd134, [%r133];
	cvta.to.global.u64 	%rd139, %rd142;
	add.s64 	%rd140, %rd139, %rd137;
	st.global.f64 	[%rd140], %fd134;
	setp.ne.s32 	%p41, %r140, %r50;
	add.s16 	%rs16, %rs16, 1;
	add.s16 	%rs15, %rs15, 1;
	@%p41 bra 	$L__BB5_14;
$L__BB5_67:
	ret;

}
	// .globl	_Z10deviceQRv1ILi6EEviiPKdPdS2_S2_S2_
.visible .entry _Z10deviceQRv1ILi6EEviiPKdPdS2_S2_S2_(
	.param .u32 _Z10deviceQRv1ILi6EEviiPKdPdS2_S2_S2__param_0,
	.param .u32 _Z10deviceQRv1ILi6EEviiPKdPdS2_S2_S2__param_1,
	.param .u64 .ptr .align 1 _Z10deviceQRv1ILi6EEviiPKdPdS2_S2_S2__param_2,
	.param .u64 .ptr .align 1 _Z10deviceQRv1ILi6EEviiPKdPdS2_S2_S2__param_3,
	.param .u64 .ptr .align 1 _Z10deviceQRv1ILi6EEviiPKdPdS2_S2_S2__param_4,
	.param .u64 .ptr .align 1 _Z10deviceQRv1ILi6EEviiPKdPdS2_S2_S2__param_5,
	.param .u64 .ptr .align 1 _Z10deviceQRv1ILi6EEviiPKdPdS2_S2_S2__param_6
)
{
	.reg .pred 	%p<42>;
	.reg .b16 	%rs<17>;
	.reg .b32 	%r<149>;
	.reg .b64 	%rd<143>;
	.reg .b64 	%fd<135>;
	// demoted variable
	.shared .align 8 .b8 _ZZ10deviceQRv1ILi6EEviiPKdPdS2_S2_S2_E4s_Qn[288];
	// demoted variable
	.shared .align 8 .b8 _ZZ10deviceQRv1ILi6EEviiPKdPdS2_S2_S2_E4s_Rn[288];
	// demoted variable
	.shared .align 8 .b8 _ZZ10deviceQRv1ILi6EEviiPKdPdS2_S2_S2_E4s_Vn[288];
	ld.param.u32 	%r50, [_Z10deviceQRv1ILi6EEviiPKdPdS2_S2_S2__param_1];
	ld.param.u64 	%rd7, [_Z10deviceQRv1ILi6EEviiPKdPdS2_S2_S2__param_2];
	ld.param.u64 	%rd8, [_Z10deviceQRv1ILi6EEviiPKdPdS2_S2_S2__param_5];
	ld.param.u64 	%rd9, [_Z10deviceQRv1ILi6EEviiPKdPdS2_S2_S2__param_6];
	cvta.to.global.u64 	%rd1, %rd7;
	cvta.to.global.u64 	%rd2, %rd9;
	cvta.to.global.u64 	%rd3, %rd8;
	mov.u32 	%r51, %ctaid.x;
	mov.u32 	%r1, %tid.x;
	mul.lo.s32 	%r52, %r50, %r51;
	mul.lo.s32 	%r53, %r52, %r50;
	cvt.s64.s32 	%rd4, %r53;
	setp.lt.s32 	%p1, %r50, 1;
	@%p1 bra 	$L__BB6_67;
	mov.u32 	%r55, _ZZ10deviceQRv1ILi6EEviiPKdPdS2_S2_S2_E4s_Vn;
	mad.lo.s32 	%r2, %r1, 48, %r55;
	add.s32 	%r56, %r50, -1;
	and.b32  	%r3, %r50, 15;
	setp.lt.u32 	%p2, %r56, 15;
	mov.b32 	%r134, 0;
	@%p2 bra 	$L__BB6_4;
	and.b32  	%r134, %r50, 2147483632;
	mov.b32 	%r139, 0;
$L__BB6_3:
	.pragma "nounroll";
	mad.lo.s32 	%r58, %r139, %r50, %r1;
	cvt.u64.u32 	%rd10, %r58;
	add.s64 	%rd11, %rd10, %rd4;
	shl.b64 	%rd12, %rd11, 3;
	add.s64 	%rd13, %rd1, %rd12;
	ld.global.f64 	%fd9, [%rd13];
	shl.b32 	%r59, %r139, 3;
	add.s32 	%r60, %r2, %r59;
	st.shared.f64 	[%r60], %fd9;
	add.s32 	%r61, %r58, %r50;
	cvt.u64.u32 	%rd14, %r61;
	add.s64 	%rd15, %rd14, %rd4;
	shl.b64 	%rd16, %rd15, 3;
	add.s64 	%rd17, %rd1, %rd16;
	ld.global.f64 	%fd10, [%rd17];
	st.shared.f64 	[%r60+8], %fd10;
	add.s32 	%r62, %r61, %r50;
	cvt.u64.u32 	%rd18, %r62;
	add.s64 	%rd19, %rd18, %rd4;
	shl.b64 	%rd20, %rd19, 3;
	add.s64 	%rd21, %rd1, %rd20;
	ld.global.f64 	%fd11, [%rd21];
	st.shared.f64 	[%r60+16], %fd11;
	add.s32 	%r63, %r62, %r50;
	cvt.u64.u32 	%rd22, %r63;
	add.s64 	%rd23, %rd22, %rd4;
	shl.b64 	%rd24, %rd23, 3;
	add.s64 	%rd25, %rd1, %rd24;
	ld.global.f64 	%fd12, [%rd25];
	st.shared.f64 	[%r60+24], %fd12;
	add.s32 	%r64, %r63, %r50;
	cvt.u64.u32 	%rd26, %r64;
	add.s64 	%rd27, %rd26, %rd4;
	shl.b64 	%rd28, %rd27, 3;
	add.s64 	%rd29, %rd1, %rd28;
	ld.global.f64 	%fd13, [%rd29];
	st.shared.f64 	[%r60+32], %fd13;
	add.s32 	%r65, %r64, %r50;
	cvt.u64.u32 	%rd30, %r65;
	add.s64 	%rd31, %rd30, %rd4;
	shl.b64 	%rd32, %rd31, 3;
	add.s64 	%rd33, %rd1, %rd32;
	ld.global.f64 	%fd14, [%rd33];
	st.shared.f64 	[%r60+40], %fd14;
	add.s32 	%r66, %r65, %r50;
	cvt.u64.u32 	%rd34, %r66;
	add.s64 	%rd35, %rd34, %rd4;
	shl.b64 	%rd36, %rd35, 3;
	add.s64 	%rd37, %rd1, %rd36;
	ld.global.f64 	%fd15, [%rd37];
	st.shared.f64 	[%r60+48], %fd15;
	add.s32 	%r67, %r66, %r50;
	cvt.u64.u32 	%rd38, %r67;
	add.s64 	%rd39, %rd38, %rd4;
	shl.b64 	%rd40, %rd39, 3;
	add.s64 	%rd41, %rd1, %rd40;
	ld.global.f64 	%fd16, [%rd41];
	st.shared.f64 	[%r60+56], %fd16;
	add.s32 	%r68, %r67, %r50;
	cvt.u64.u32 	%rd42, %r68;
	add.s64 	%rd43, %rd42, %rd4;
	shl.b64 	%rd44, %rd43, 3;
	add.s64 	%rd45, %rd1, %rd44;
	ld.global.f64 	%fd17, [%rd45];
	st.shared.f64 	[%r60+64], %fd17;
	add.s32 	%r69, %r68, %r50;
	cvt.u64.u32 	%rd46, %r69;
	add.s64 	%rd47, %rd46, %rd4;
	shl.b64 	%rd48, %rd47, 3;
	add.s64 	%rd49, %rd1, %rd48;
	ld.global.f64 	%fd18, [%rd49];
	st.shared.f64 	[%r60+72], %fd18;
	add.s32 	%r70, %r69, %r50;
	cvt.u64.u32 	%rd50, %r70;
	add.s64 	%rd51, %rd50, %rd4;
	shl.b64 	%rd52, %rd51, 3;
	add.s64 	%rd53, %rd1, %rd52;
	ld.global.f64 	%fd19, [%rd53];
	st.shared.f64 	[%r60+80], %fd19;
	add.s32 	%r71, %r70, %r50;
	cvt.u64.u32 	%rd54, %r71;
	add.s64 	%rd55, %rd54, %rd4;
	shl.b64 	%rd56, %rd55, 3;
	add.s64 	%rd57, %rd1, %rd56;
	ld.global.f64 	%fd20, [%rd57];
	st.shared.f64 	[%r60+88], %fd20;
	add.s32 	%r72, %r71, %r50;
	cvt.u64.u32 	%rd58, %r72;
	add.s64 	%rd59, %rd58, %rd4;
	shl.b64 	%rd60, %rd59, 3;
	add.s64 	%rd61, %rd1, %rd60;
	ld.global.f64 	%fd21, [%rd61];
	st.shared.f64 	[%r60+96], %fd21;
	add.s32 	%r73, %r72, %r50;
	cvt.u64.u32 	%rd62, %r73;
	add.s64 	%rd63, %rd62, %rd4;
	shl.b64 	%rd64, %rd63, 3;
	add.s64 	%rd65, %rd1, %rd64;
	ld.global.f64 	%fd22, [%rd65];
	st.shared.f64 	[%r60+104], %fd22;
	add.s32 	%r74, %r73, %r50;
	cvt.u64.u32 	%rd66, %r74;
	add.s64 	%rd67, %rd66, %rd4;
	shl.b64 	%rd68, %rd67, 3;
	add.s64 	%rd69, %rd1, %rd68;
	ld.global.f64 	%fd23, [%rd69];
	st.shared.f64 	[%r60+112], %fd23;
	add.s32 	%r75, %r74, %r50;
	cvt.u64.u32 	%rd70, %r75;
	add.s64 	%rd71, %rd70, %rd4;
	shl.b64 	%rd72, %rd71, 3;
	add.s64 	%rd73, %rd1, %rd72;
	ld.global.f64 	%fd24, [%rd73];
	st.shared.f64 	[%r60+120], %fd24;
	add.s32 	%r139, %r139, 16;
	setp.eq.s32 	%p3, %r139, %r134;
	@%p3 bra 	$L__BB6_4;
	bra.uni 	$L__BB6_3;
$L__BB6_4:
	setp.eq.s32 	%p4, %r3, 0;
	@%p4 bra 	$L__BB6_13;
	and.b32  	%r6, %r50, 7;
	setp.lt.u32 	%p5, %r3, 8;
	@%p5 bra 	$L__BB6_7;
	mad.lo.s32 	%r76, %r134, %r50, %r1;
	cvt.u64.u32 	%rd74, %r76;
	add.s64 	%rd75, %rd74, %rd4;
	shl.b64 	%rd76, %rd75, 3;
	add.s64 	%rd77, %rd1, %rd76;
	ld.global.f64 	%fd25, [%rd77];
	shl.b32 	%r77, %r134, 3;
	add.s32 	%r78, %r2, %r77;
	st.shared.f64 	[%r78], %fd25;
	add.s32 	%r79, %r76, %r50;
	cvt.u64.u32 	%rd78, %r79;
	add.s64 	%rd79, %rd78, %rd4;
	shl.b64 	%rd80, %rd79, 3;
	add.s64 	%rd81, %rd1, %rd80;
	ld.global.f64 	%fd26, [%rd81];
	st.shared.f64 	[%r78+8], %fd26;
	add.s32 	%r80, %r79, %r50;
	cvt.u64.u32 	%rd82, %r80;
	add.s64 	%rd83, %rd82, %rd4;
	shl.b64 	%rd84, %rd83, 3;
	add.s64 	%rd85, %rd1, %rd84;
	ld.global.f64 	%fd27, [%rd85];
	st.shared.f64 	[%r78+16], %fd27;
	add.s32 	%r81, %r80, %r50;
	cvt.u64.u32 	%rd86, %r81;
	add.s64 	%rd87, %rd86, %rd4;
	shl.b64 	%rd88, %rd87, 3;
	add.s64 	%rd89, %rd1, %rd88;
	ld.global.f64 	%fd28, [%rd89];
	st.shared.f64 	[%r78+24], %fd28;
	add.s32 	%r82, %r81, %r50;
	cvt.u64.u32 	%rd90, %r82;
	add.s64 	%rd91, %rd90, %rd4;
	shl.b64 	%rd92, %rd91, 3;
	add.s64 	%rd93, %rd1, %rd92;
	ld.global.f64 	%fd29, [%rd93];
	st.shared.f64 	[%r78+32], %fd29;
	add.s32 	%r83, %r82, %r50;
	cvt.u64.u32 	%rd94, %r83;
	add.s64 	%rd95, %rd94, %rd4;
	shl.b64 	%rd96, %rd95, 3;
	add.s64 	%rd97, %rd1, %rd96;
	ld.global.f64 	%fd30, [%rd97];
	st.shared.f64 	[%r78+40], %fd30;
	add.s32 	%r84, %r83, %r50;
	cvt.u64.u32 	%rd98, %r84;
	add.s64 	%rd99, %rd98, %rd4;
	shl.b64 	%rd100, %rd99, 3;
	add.s64 	%rd101, %rd1, %rd100;
	ld.global.f64 	%fd31, [%rd101];
	st.shared.f64 	[%r78+48], %fd31;
	add.s32 	%r85, %r84, %r50;
	cvt.u64.u32 	%rd102, %r85;
	add.s64 	%rd103, %rd102, %rd4;
	shl.b64 	%rd104, %rd103, 3;
	add.s64 	%rd105, %rd1, %rd104;
	ld.global.f64 	%fd32, [%rd105];
	st.shared.f64 	[%r78+56], %fd32;
	add.s32 	%r134, %r134, 8;
$L__BB6_7:
	setp.eq.s32 	%p6, %r6, 0;
	@%p6 bra 	$L__BB6_13;
	and.b32  	%r9, %r50, 3;
	setp.lt.u32 	%p7, %r6, 4;
	@%p7 bra 	$L__BB6_10;
	mad.lo.s32 	%r86, %r134, %r50, %r1;
	cvt.u64.u32 	%rd106, %r86;
	add.s64 	%rd107, %rd106, %rd4;
	shl.b64 	%rd108, %rd107, 3;
	add.s64 	%rd109, %rd1, %rd108;
	ld.global.f64 	%fd33, [%rd109];
	shl.b32 	%r87, %r134, 3;
	add.s32 	%r88, %r2, %r87;
	st.shared.f64 	[%r88], %fd33;
	add.s32 	%r89, %r86, %r50;
	cvt.u64.u32 	%rd110, %r89;
	add.s64 	%rd111, %rd110, %rd4;
	shl.b64 	%rd112, %rd111, 3;
	add.s64 	%rd113, %rd1, %rd112;
	ld.global.f64 	%fd34, [%rd113];
	st.shared.f64 	[%r88+8], %fd34;
	add.s32 	%r90, %r89, %r50;
	cvt.u64.u32 	%rd114, %r90;
	add.s64 	%rd115, %rd114, %rd4;
	shl.b64 	%rd116, %rd115, 3;
	add.s64 	%rd117, %rd1, %rd116;
	ld.global.f64 	%fd35, [%rd117];
	st.shared.f64 	[%r88+16], %fd35;
	add.s32 	%r91, %r90, %r50;
	cvt.u64.u32 	%rd118, %r91;
	add.s64 	%rd119, %rd118, %rd4;
	shl.b64 	%rd120, %rd119, 3;
	add.s64 	%rd121, %rd1, %rd120;
	ld.global.f64 	%fd36, [%rd121];
	st.shared.f64 	[%r88+24], %fd36;
	add.s32 	%r134, %r134, 4;
$L__BB6_10:
	setp.eq.s32 	%p8, %r9, 0;
	@%p8 bra 	$L__BB6_13;
	mov.b32 	%r138, 0;
$L__BB6_12:
	.pragma "nounroll";
	mad.lo.s32 	%r93, %r134, %r50, %r1;
	cvt.u64.u32 	%rd122, %r93;
	add.s64 	%rd123, %rd122, %rd4;
	shl.b64 	%rd124, %rd123, 3;
	add.s64 	%rd125, %rd1, %rd124;
	ld.global.f64 	%fd37, [%rd125];
	shl.b32 	%r94, %r134, 3;
	add.s32 	%r95, %r2, %r94;
	st.shared.f64 	[%r95], %fd37;
	add.s32 	%r134, %r134, 1;
	add.s32 	%r138, %r138, 1;
	setp.ne.s32 	%p9, %r138, %r9;
	@%p9 bra 	$L__BB6_12;
$L__BB6_13:
	add.s32 	%r16, %r50, -2;
	cvt.u16.u32 	%rs1, %r50;
	neg.s32 	%r17, %r50;
	mov.b32 	%r140, 0;
	mov.b16 	%rs15, 0;
	mov.u16 	%rs16, %rs15;
$L__BB6_14:
	mov.u32 	%r20, %r140;
	setp.ne.s32 	%p10, %r1, 0;
	not.b32 	%r21, %r20;
	add.s32 	%r22, %r50, %r21;
	bar.sync 	0;
	@%p10 bra 	$L__BB6_16;
	mov.b64 	%rd126, 0;
	st.global.u64 	[%rd3], %rd126;
	st.global.u64 	[%rd2], %rd126;
$L__BB6_16:
	setp.ne.s32 	%p11, %r1, 0;
	bar.sync 	0;
	shl.b32 	%r97, %r20, 3;
	add.s32 	%r23, %r2, %r97;
	ld.shared.f64 	%fd38, [%r23];
	mul.f64 	%fd39, %fd38, %fd38;
	atom.global.add.f64 	%fd40, [%rd3], %fd39;
	bar.sync 	0;
	mov.u32 	%r98, _ZZ10deviceQRv1ILi6EEviiPKdPdS2_S2_S2_E4s_Rn;
	mad.lo.s32 	%r24, %r20, 48, %r98;
	add.s32 	%r25, %r24, %r97;
	@%p11 bra 	$L__BB6_18;
	ld.global.f64 	%fd41, [%rd3];
	sqrt.rn.f64 	%fd42, %fd41;
	st.shared.f64 	[%r25], %fd42;
$L__BB6_18:
	bar.sync 	0;
	ld.shared.f64 	%fd43, [%r23];
	ld.shared.f64 	%fd44, [%r25];
	div.rn.f64 	%fd45, %fd43, %fd44;
	mov.u32 	%r99, _ZZ10deviceQRv1ILi6EEviiPKdPdS2_S2_S2_E4s_Qn;
	mad.lo.s32 	%r100, %r1, 48, %r99;
	add.s32 	%r26, %r100, %r97;
	st.shared.f64 	[%r26], %fd45;
	bar.sync 	0;
	add.s32 	%r140, %r20, 1;
	setp.ge.s32 	%p12, %r140, %r50;
	@%p12 bra 	$L__BB6_54;
	and.b32  	%r28, %r22, 3;
	setp.eq.s32 	%p13, %r28, 0;
	mov.u32 	%r141, %r140;
	@%p13 bra 	$L__BB6_35;
	setp.ne.s32 	%p14, %r1, 0;
	ld.shared.f64 	%fd46, [%r26];
	ld.shared.f64 	%fd47, [%r23+8];
	mul.f64 	%fd1, %fd46, %fd47;
	bar.sync 	0;
	@%p14 bra 	$L__BB6_22;
	mov.b64 	%rd127, 0;
	st.global.u64 	[%rd2], %rd127;
$L__BB6_22:
	bar.sync 	0;
	atom.global.add.f64 	%fd48, [%rd2], %fd1;
	bar.sync 	0;
	@%p14 bra 	$L__BB6_24;
	ld.global.f64 	%fd49, [%rd2];
	st.shared.f64 	[%r25+8], %fd49;
$L__BB6_24:
	add.s32 	%r141, %r20, 2;
	setp.eq.s32 	%p16, %r28, 1;
	@%p16 bra 	$L__BB6_35;
	ld.shared.f64 	%fd50, [%r26];
	ld.shared.f64 	%fd51, [%r23+16];
	mul.f64 	%fd2, %fd50, %fd51;
	bar.sync 	0;
	@%p14 bra 	$L__BB6_27;
	mov.b64 	%rd128, 0;
	st.global.u64 	[%rd2], %rd128;
$L__BB6_27:
	bar.sync 	0;
	atom.global.add.f64 	%fd52, [%rd2], %fd2;
	bar.sync 	0;
	@%p14 bra 	$L__BB6_29;
	ld.global.f64 	%fd53, [%rd2];
	st.shared.f64 	[%r25+16], %fd53;
$L__BB6_29:
	add.s32 	%r141, %r20, 3;
	setp.eq.s32 	%p19, %r28, 2;
	@%p19 bra 	$L__BB6_35;
	ld.shared.f64 	%fd54, [%r26];
	ld.shared.f64 	%fd55, [%r23+24];
	mul.f64 	%fd3, %fd54, %fd55;
	bar.sync 	0;
	@%p14 bra 	$L__BB6_32;
	mov.b64 	%rd129, 0;
	st.global.u64 	[%rd2], %rd129;
$L__BB6_32:
	bar.sync 	0;
	atom.global.add.f64 	%fd56, [%rd2], %fd3;
	bar.sync 	0;
	@%p14 bra 	$L__BB6_34;
	ld.global.f64 	%fd57, [%rd2];
	st.shared.f64 	[%r25+24], %fd57;
$L__BB6_34:
	add.s32 	%r141, %r20, 4;
$L__BB6_35:
	sub.s32 	%r102, %r16, %r20;
	setp.lt.u32 	%p22, %r102, 3;
	@%p22 bra 	$L__BB6_54;
	add.s32 	%r144, %r17, %r141;
	shl.b32 	%r103, %r141, 3;
	mov.u32 	%r104, _ZZ10deviceQRv1ILi6EEviiPKdPdS2_S2_S2_E4s_Vn;
	mad.lo.s32 	%r105, %r1, 48, %r104;
	add.s32 	%r106, %r105, %r103;
	add.s32 	%r143, %r106, 16;
	mad.lo.s32 	%r107, %r20, 48, %r103;
	add.s32 	%r109, %r98, %r107;
	add.s32 	%r142, %r109, 16;
$L__BB6_37:
	setp.ne.s32 	%p23, %r1, 0;
	ld.shared.f64 	%fd58, [%r26];
	ld.shared.f64 	%fd59, [%r143+-16];
	mul.f64 	%fd4, %fd58, %fd59;
	bar.sync 	0;
	@%p23 bra 	$L__BB6_39;
	mov.b64 	%rd130, 0;
	st.global.u64 	[%rd2], %rd130;
$L__BB6_39:
	bar.sync 	0;
	atom.global.add.f64 	%fd60, [%rd2], %fd4;
	bar.sync 	0;
	@%p23 bra 	$L__BB6_41;
	ld.global.f64 	%fd61, [%rd2];
	st.shared.f64 	[%r142+-16], %fd61;
$L__BB6_41:
	ld.shared.f64 	%fd62, [%r26];
	ld.shared.f64 	%fd63, [%r143+-8];
	mul.f64 	%fd5, %fd62, %fd63;
	bar.sync 	0;
	@%p23 bra 	$L__BB6_43;
	mov.b64 	%rd131, 0;
	st.global.u64 	[%rd2], %rd131;
$L__BB6_43:
	bar.sync 	0;
	atom.global.add.f64 	%fd64, [%rd2], %fd5;
	bar.sync 	0;
	@%p23 bra 	$L__BB6_45;
	ld.global.f64 	%fd65, [%rd2];
	st.shared.f64 	[%r142+-8], %fd65;
$L__BB6_45:
	ld.shared.f64 	%fd66, [%r26];
	ld.shared.f64 	%fd67, [%r143];
	mul.f64 	%fd6, %fd66, %fd67;
	bar.sync 	0;
	@%p23 bra 	$L__BB6_47;
	mov.b64 	%rd132, 0;
	st.global.u64 	[%rd2], %rd132;
$L__BB6_47:
	bar.sync 	0;
	atom.global.add.f64 	%fd68, [%rd2], %fd6;
	bar.sync 	0;
	@%p23 bra 	$L__BB6_49;
	ld.global.f64 	%fd69, [%rd2];
	st.shared.f64 	[%r142], %fd69;
$L__BB6_49:
	ld.shared.f64 	%fd70, [%r26];
	ld.shared.f64 	%fd71, [%r143+8];
	mul.f64 	%fd7, %fd70, %fd71;
	bar.sync 	0;
	@%p23 bra 	$L__BB6_51;
	mov.b64 	%rd133, 0;
	st.global.u64 	[%rd2], %rd133;
$L__BB6_51:
	bar.sync 	0;
	atom.global.add.f64 	%fd72, [%rd2], %fd7;
	bar.sync 	0;
	@%p23 bra 	$L__BB6_53;
	ld.global.f64 	%fd73, [%rd2];
	st.shared.f64 	[%r142+8], %fd73;
$L__BB6_53:
	add.s32 	%r144, %r144, 4;
	add.s32 	%r143, %r143, 32;
	add.s32 	%r142, %r142, 32;
	setp.ne.s32 	%p31, %r144, 0;
	@%p31 bra 	$L__BB6_37;
$L__BB6_54:
	setp.ge.s32 	%p32, %r140, %r50;
	bar.sync 	0;
	ld.shared.f64 	%fd8, [%r26];
	@%p32 bra 	$L__BB6_66;
	sub.s32 	%r110, %r16, %r20;
	setp.lt.u32 	%p33, %r110, 7;
	mov.u32 	%r146, %r140;
	@%p33 bra 	$L__BB6_58;
	mov.u32 	%r146, %r140;
$L__BB6_57:
	.pragma "nounroll";
	shl.b32 	%r111, %r146, 3;
	add.s32 	%r112, %r2, %r111;
	ld.shared.f64 	%fd74, [%r112];
	add.s32 	%r113, %r24, %r111;
	ld.shared.f64 	%fd75, [%r113];
	mul.f64 	%fd76, %fd75, %fd8;
	sub.f64 	%fd77, %fd74, %fd76;
	st.shared.f64 	[%r112], %fd77;
	ld.shared.f64 	%fd78, [%r112+8];
	ld.shared.f64 	%fd79, [%r113+8];
	mul.f64 	%fd80, %fd79, %fd8;
	sub.f64 	%fd81, %fd78, %fd80;
	st.shared.f64 	[%r112+8], %fd81;
	ld.shared.f64 	%fd82, [%r112+16];
	ld.shared.f64 	%fd83, [%r113+16];
	mul.f64 	%fd84, %fd83, %fd8;
	sub.f64 	%fd85, %fd82, %fd84;
	st.shared.f64 	[%r112+16], %fd85;
	ld.shared.f64 	%fd86, [%r112+24];
	ld.shared.f64 	%fd87, [%r113+24];
	mul.f64 	%fd88, %fd87, %fd8;
	sub.f64 	%fd89, %fd86, %fd88;
	st.shared.f64 	[%r112+24], %fd89;
	ld.shared.f64 	%fd90, [%r112+32];
	ld.shared.f64 	%fd91, [%r113+32];
	mul.f64 	%fd92, %fd91, %fd8;
	sub.f64 	%fd93, %fd90, %fd92;
	st.shared.f64 	[%r112+32], %fd93;
	ld.shared.f64 	%fd94, [%r112+40];
	ld.shared.f64 	%fd95, [%r113+40];
	mul.f64 	%fd96, %fd95, %fd8;
	sub.f64 	%fd97, %fd94, %fd96;
	st.shared.f64 	[%r112+40], %fd97;
	ld.shared.f64 	%fd98, [%r112+48];
	ld.shared.f64 	%fd99, [%r113+48];
	mul.f64 	%fd100, %fd99, %fd8;
	sub.f64 	%fd101, %fd98, %fd100;
	st.shared.f64 	[%r112+48], %fd101;
	ld.shared.f64 	%fd102, [%r112+56];
	ld.shared.f64 	%fd103, [%r113+56];
	mul.f64 	%fd104, %fd103, %fd8;
	sub.f64 	%fd105, %fd102, %fd104;
	st.shared.f64 	[%r112+56], %fd105;
	add.s32 	%r146, %r146, 8;
	add.s32 	%r114, %r146, %r21;
	and.b32  	%r115, %r22, -8;
	setp.ne.s32 	%p34, %r114, %r115;
	@%p34 bra 	$L__BB6_57;
$L__BB6_58:
	and.b32  	%r116, %r22, 7;
	setp.eq.s32 	%p35, %r116, 0;
	@%p35 bra 	$L__BB6_66;
	not.b16 	%rs10, %rs16;
	add.s16 	%rs11, %rs10, %rs1;
	cvt.u32.u16 	%r117, %rs11;
	and.b32  	%r45, %r117, 7;
	add.s32 	%r118, %r45, -1;
	setp.lt.u32 	%p36, %r118, 3;
	@%p36 bra 	$L__BB6_61;
	shl.b32 	%r119, %r146, 3;
	add.s32 	%r120, %r2, %r119;
	ld.shared.f64 	%fd106, [%r120];
	add.s32 	%r121, %r24, %r119;
	ld.shared.f64 	%fd107, [%r121];
	mul.f64 	%fd108, %fd107, %fd8;
	sub.f64 	%fd109, %fd106, %fd108;
	st.shared.f64 	[%r120], %fd109;
	ld.shared.f64 	%fd110, [%r120+8];
	ld.shared.f64 	%fd111, [%r121+8];
	mul.f64 	%fd112, %fd111, %fd8;
	sub.f64 	%fd113, %fd110, %fd112;
	st.shared.f64 	[%r120+8], %fd113;
	ld.shared.f64 	%fd114, [%r120+16];
	ld.shared.f64 	%fd115, [%r121+16];
	mul.f64 	%fd116, %fd115, %fd8;
	sub.f64 	%fd117, %fd114, %fd116;
	st.shared.f64 	[%r120+16], %fd117;
	ld.shared.f64 	%fd118, [%r120+24];
	ld.shared.f64 	%fd119, [%r121+24];
	mul.f64 	%fd120, %fd119, %fd8;
	sub.f64 	%fd121, %fd118, %fd120;
	st.shared.f64 	[%r120+24], %fd121;
	add.s32 	%r146, %r146, 4;
$L__BB6_61:
	and.b32  	%r122, %r45, 3;
	setp.eq.s32 	%p37, %r122, 0;
	@%p37 bra 	$L__BB6_66;
	xor.b16  	%rs12, %rs15, 3;
	add.s16 	%rs5, %rs12, %rs1;
	and.b16  	%rs13, %rs5, 3;
	setp.eq.s16 	%p38, %rs13, 1;
	@%p38 bra 	$L__BB6_64;
	shl.b32 	%r123, %r146, 3;
	add.s32 	%r124, %r2, %r123;
	ld.shared.f64 	%fd122, [%r124];
	add.s32 	%r125, %r24, %r123;
	ld.shared.f64 	%fd123, [%r125];
	mul.f64 	%fd124, %fd123, %fd8;
	sub.f64 	%fd125, %fd122, %fd124;
	st.shared.f64 	[%r124], %fd125;
	ld.shared.f64 	%fd126, [%r124+8];
	ld.shared.f64 	%fd127, [%r125+8];
	mul.f64 	%fd128, %fd127, %fd8;
	sub.f64 	%fd129, %fd126, %fd128;
	st.shared.f64 	[%r124+8], %fd129;
	add.s32 	%r146, %r146, 2;
$L__BB6_64:
	and.b16  	%rs14, %rs5, 1;
	setp.eq.b16 	%p39, %rs14, 1;
	not.pred 	%p40, %p39;
	@%p40 bra 	$L__BB6_66;
	shl.b32 	%r126, %r146, 3;
	add.s32 	%r127, %r2, %r126;
	ld.shared.f64 	%fd130, [%r127];
	add.s32 	%r128, %r24, %r126;
	ld.shared.f64 	%fd131, [%r128];
	mul.f64 	%fd132, %fd131, %fd8;
	sub.f64 	%fd133, %fd130, %fd132;
	st.shared.f64 	[%r127], %fd133;
$L__BB6_66:
	ld.param.u64 	%rd142, [_Z10deviceQRv1ILi6EEviiPKdPdS2_S2_S2__param_4];
	ld.param.u64 	%rd141, [_Z10deviceQRv1ILi6EEviiPKdPdS2_S2_S2__param_3];
	mad.lo.s32 	%r129, %r20, %r50, %r1;
	cvt.u64.u32 	%rd134, %r129;
	add.s64 	%rd135, %rd134, %rd4;
	cvta.to.global.u64 	%rd136, %rd141;
	shl.b64 	%rd137, %rd135, 3;
	add.s64 	%rd138, %rd136, %rd137;
	st.global.f64 	[%rd138], %fd8;
	mad.lo.s32 	%r131, %r1, 48, %r98;
	add.s32 	%r133, %r131, %r97;
	ld.shared.f64 	%fd134, [%r133];
	cvta.to.global.u64 	%rd139, %rd142;
	add.s64 	%rd140, %rd139, %rd137;
	st.global.f64 	[%rd140], %fd134;
	setp.ne.s32 	%p41, %r140, %r50;
	add.s16 	%rs16, %rs16, 1;
	add.s16 	%rs15, %rs15, 1;
	@%p41 bra 	$L__BB6_14;
$L__BB6_67:
	ret;

}
	// .globl	_Z10deviceQRv1ILi7EEviiPKdPdS2_S2_S2_
.visible .entry _Z10deviceQRv1ILi7EEviiPKdPdS2_S2_S2_(
	.param .u32 _Z10deviceQRv1ILi7EEviiPKdPdS2_S2_S2__param_0,
	.param .u32 _Z10deviceQRv1ILi7EEviiPKdPdS2_S2_S2__param_1,
	.param .u64 .ptr .align 1 _Z10deviceQRv1ILi7EEviiPKdPdS2_S2_S2__param_2,
	.param .u64 .ptr .align 1 _Z10deviceQRv1ILi7EEviiPKdPdS2_S2_S2__param_3,
	.param .u64 .ptr .align 1 _Z10deviceQRv1ILi7EEviiPKdPdS2_S2_S2__param_4,
	.param .u64 .ptr .align 1 _Z10deviceQRv1ILi7EEviiPKdPdS2_S2_S2__param_5,
	.param .u64 .ptr .align 1 _Z10deviceQRv1ILi7EEviiPKdPdS2_S2_S2__param_6
)
{
	.reg .pred 	%p<42>;
	.reg .b16 	%rs<17>;
	.reg .b32 	%r<149>;
	.reg .b64 	%rd<143>;
	.reg .b64 	%fd<135>;
	// demoted variable
	.shared .align 8 .b8 _ZZ10deviceQRv1ILi7EEviiPKdPdS2_S2_S2_E4s_Qn[392];
	// demoted variable
	.shared .align 8 .b8 _ZZ10deviceQRv1ILi7EEviiPKdPdS2_S2_S2_E4s_Rn[392];
	// demoted variable
	.shared .align 8 .b8 _ZZ10deviceQRv1ILi7EEviiPKdPdS2_S2_S2_E4s_Vn[392];
	ld.param.u32 	%r50, [_Z10deviceQRv1ILi7EEviiPKdPdS2_S2_S2__param_1];
	ld.param.u64 	%rd7, [_Z10deviceQRv1ILi7EEviiPKdPdS2_S2_S2__param_2];
	ld.param.u64 	%rd8, [_Z10deviceQRv1ILi7EEviiPKdPdS2_S2_S2__param_5];
	ld.param.u64 	%rd9, [_Z10deviceQRv1ILi7EEviiPKdPdS2_S2_S2__param_6];
	cvta.to.global.u64 	%rd1, %rd7;
	cvta.to.global.u64 	%rd2, %rd9;
	cvta.to.global.u64 	%rd3, %rd8;
	mov.u32 	%r51, %ctaid.x;
	mov.u32 	%r1, %tid.x;
	mul.lo.s32 	%r52, %r50, %r51;
	mul.lo.s32 	%r53, %r52, %r50;
	cvt.s64.s32 	%rd4, %r53;
	setp.lt.s32 	%p1, %r50, 1;
	@%p1 bra 	$L__BB7_67;
	mov.u32 	%r55, _ZZ10deviceQRv1ILi7EEviiPKdPdS2_S2_S2_E4s_Vn;
	mad.lo.s32 	%r2, %r1, 56, %r55;
	add.s32 	%r56, %r50, -1;
	and.b32  	%r3, %r50, 15;
	setp.lt.u32 	%p2, %r56, 15;
	mov.b32 	%r134, 0;
	@%p2 bra 	$L__BB7_4;
	and.b32  	%r134, %r50, 2147483632;
	mov.b32 	%r139, 0;
$L__BB7_3:
	.pragma "nounroll";
	mad.lo.s32 	%r58, %r139, %r50, %r1;
	cvt.u64.u32 	%rd10, %r58;
	add.s64 	%rd11, %rd10, %rd4;
	shl.b64 	%rd12, %rd11, 3;
	add.s64 	%rd13, %rd1, %rd12;
	ld.global.f64 	%fd9, [%rd13];
	shl.b32 	%r59, %r139, 3;
	add.s32 	%r60, %r2, %r59;
	st.shared.f64 	[%r60], %fd9;
	add.s32 	%r61, %r58, %r50;
	cvt.u64.u32 	%rd14, %r61;
	add.s64 	%rd15, %rd14, %rd4;
	shl.b64 	%rd16, %rd15, 3;
	add.s64 	%rd17, %rd1, %rd16;
	ld.global.f64 	%fd10, [%rd17];
	st.shared.f64 	[%r60+8], %fd10;
	add.s32 	%r62, %r61, %r50;
	cvt.u64.u32 	%rd18, %r62;
	add.s64 	%rd19, %rd18, %rd4;
	shl.b64 	%rd20, %rd19, 3;
	add.s64 	%rd21, %rd1, %rd20;
	ld.global.f64 	%fd11, [%rd21];
	st.shared.f64 	[%r60+16], %fd11;
	add.s32 	%r63, %r62, %r50;
	cvt.u64.u32 	%rd22, %r63;
	add.s64 	%rd23, %rd22, %rd4;
	shl.b64 	%rd24, %rd23, 3;
	add.s64 	%rd25, %rd1, %rd24;
	ld.global.f64 	%fd12, [%rd25];
	st.shared.f64 	[%r60+24], %fd12;
	add.s32 	%r64, %r63, %r50;
	cvt.u64.u32 	%rd26, %r64;
	add.s64 	%rd27, %rd26, %rd4;
	shl.b64 	%rd28, %rd27, 3;
	add.s64 	%rd29, %rd1, %rd28;
	ld.global.f64 	%fd13, [%rd29];
	st.shared.f64 	[%r60+32], %fd13;
	add.s32 	%r65, %r64, %r50;
	cvt.u64.u32 	%rd30, %r65;
	add.s64 	%rd31, %rd30, %rd4;
	shl.b64 	%rd32, %rd31, 3;
	add.s64 	%rd33, %rd1, %rd32;
	ld.global.f64 	%fd14, [%rd33];
	st.shared.f64 	[%r60+40], %fd14;
	add.s32 	%r66, %r65, %r50;
	cvt.u64.u32 	%rd34, %r66;
	add.s64 	%rd35, %rd34, %rd4;
	shl.b64 	%rd36, %rd35, 3;
	add.s64 	%rd37, %rd1, %rd36;
	ld.global.f64 	%fd15, [%rd37];
	st.shared.f64 	[%r60+48], %fd15;
	add.s32 	%r67, %r66, %r50;
	cvt.u64.u32 	%rd38, %r67;
	add.s64 	%rd39, %rd38, %rd4;
	shl.b64 	%rd40, %rd39, 3;
	add.s64 	%rd41, %rd1, %rd40;
	ld.global.f64 	%fd16, [%rd41];
	st.shared.f64 	[%r60+56], %fd16;
	add.s32 	%r68, %r67, %r50;
	cvt.u64.u32 	%rd42, %r68;
	add.s64 	%rd43, %rd42, %rd4;
	shl.b64 	%rd44, %rd43, 3;
	add.s64 	%rd45, %rd1, %rd44;
	ld.global.f64 	%fd17, [%rd45];
	st.shared.f64 	[%r60+64], %fd17;
	add.s32 	%r69, %r68, %r50;
	cvt.u64.u32 	%rd46, %r69;
	add.s64 	%rd47, %rd46, %rd4;
	shl.b64 	%rd48, %rd47, 3;
	add.s64 	%rd49, %rd1, %rd48;
	ld.global.f64 	%fd18, [%rd49];
	st.shared.f64 	[%r60+72], %fd18;
	add.s32 	%r70, %r69, %r50;
	cvt.u64.u32 	%rd50, %r70;
	add.s64 	%rd51, %rd50, %rd4;
	shl.b64 	%rd52, %rd51, 3;
	add.s64 	%rd53, %rd1, %rd52;
	ld.global.f64 	%fd19, [%rd53];
	st.shared.f64 	[%r60+80], %fd19;
	add.s32 	%r71, %r70, %r50;
	cvt.u64.u32 	%rd54, %r71;
	add.s64 	%rd55, %rd54, %rd4;
	shl.b64 	%rd56, %rd55, 3;
	add.s64 	%rd57, %rd1, %rd56;
	ld.global.f64 	%fd20, [%rd57];
	st.shared.f64 	[%r60+88], %fd20;
	add.s32 	%r72, %r71, %r50;
	cvt.u64.u32 	%rd58, %r72;
	add.s64 	%rd59, %rd58, %rd4;
	shl.b64 	%rd60, %rd59, 3;
	add.s64 	%rd61, %rd1, %rd60;
	ld.global.f64 	%fd21, [%rd61];
	st.shared.f64 	[%r60+96], %fd21;
	add.s32 	%r73, %r72, %r50;
	cvt.u64.u32 	%rd62, %r73;
	add.s64 	%rd63, %rd62, %rd4;
	shl.b64 	%rd64, %rd63, 3;
	add.s64 	%rd65, %rd1, %rd64;
	ld.global.f64 	%fd22, [%rd65];
	st.shared.f64 	[%r60+104], %fd22;
	add.s32 	%r74, %r73, %r50;
	cvt.u64.u32 	%rd66, %r74;
	add.s64 	%rd67, %rd66, %rd4;
	shl.b64 	%rd68, %rd67, 3;
	add.s64 	%rd69, %rd1, %rd68;
	ld.global.f64 	%fd23, [%rd69];
	st.shared.f64 	[%r60+112], %fd23;
	add.s32 	%r75, %r74, %r50;
	cvt.u64.u32 	%rd70, %r75;
	add.s64 	%rd71, %rd70, %rd4;
	shl.b64 	%rd72, %rd71, 3;
	add.s64 	%rd73, %rd1, %rd72;
	ld.global.f64 	%fd24, [%rd73];
	st.shared.f64 	[%r60+120], %fd24;
	add.s32 	%r139, %r139, 16;
	setp.eq.s32 	%p3, %r139, %r134;
	@%p3 bra 	$L__BB7_4;
	bra.uni 	$L__BB7_3;
$L__BB7_4:
	setp.eq.s32 	%p4, %r3, 0;
	@%p4 bra 	$L__BB7_13;
	and.b32  	%r6, %r50, 7;
	setp.lt.u32 	%p5, %r3, 8;
	@%p5 bra 	$L__BB7_7;
	mad.lo.s32 	%r76, %r134, %r50, %r1;
	cvt.u64.u32 	%rd74, %r76;
	add.s64 	%rd75, %rd74, %rd4;
	shl.b64 	%rd76, %rd75, 3;
	add.s64 	%rd77, %rd1, %rd76;
	ld.global.f64 	%fd25, [%rd77];
	shl.b32 	%r77, %r134, 3;
	add.s32 	%r78, %r2, %r77;
	st.shared.f64 	[%r78], %fd25;
	add.s32 	%r79, %r76, %r50;
	cvt.u64.u32 	%rd78, %r79;
	add.s64 	%rd79, %rd78, %rd4;
	shl.b64 	%rd80, %rd79, 3;
	add.s64 	%rd81, %rd1, %rd80;
	ld.global.f64 	%fd26, [%rd81];
	st.shared.f64 	[%r78+8], %fd26;
	add.s32 	%r80, %r79, %r50;
	cvt.u64.u32 	%rd82, %r80;
	add.s64 	%rd83, %rd82, %rd4;
	shl.b64 	%rd84, %rd83, 3;
	add.s64 	%rd85, %rd1, %rd84;
	ld.global.f64 	%fd27, [%rd85];
	st.shared.f64 	[%r78+16], %fd27;
	add.s32 	%r81, %r80, %r50;
	cvt.u64.u32 	%rd86, %r81;
	add.s64 	%rd87, %rd86, %rd4;
	shl.b64 	%rd88, %rd87, 3;
	add.s64 	%rd89, %rd1, %rd88;
	ld.global.f64 	%fd28, [%rd89];
	st.shared.f64 	[%r78+24], %fd28;
	add.s32 	%r82, %r81, %r50;
	cvt.u64.u32 	%rd90, %r82;
	add.s64 	%rd91, %rd90, %rd4;
	shl.b64 	%rd92, %rd91, 3;
	add.s64 	%rd93, %rd1, %rd92;
	ld.global.f64 	%fd29, [%rd93];
	st.shared.f64 	[%r78+32], %fd29;
	add.s32 	%r83, %r82, %r50;
	cvt.u64.u32 	%rd94, %r83;
	add.s64 	%rd95, %rd94, %rd4;
	shl.b64 	%rd96, %rd95, 3;
	add.s64 	%rd97, %rd1, %rd96;
	ld.global.f64 	%fd30, [%rd97];
	st.shared.f64 	[%r78+40], %fd30;
	add.s32 	%r84, %r83, %r50;
	cvt.u64.u32 	%rd98, %r84;
	add.s64 	%rd99, %rd98, %rd4;
	shl.b64 	%rd100, %rd99, 3;
	add.s64 	%rd101, %rd1, %rd100;
	ld.global.f64 	%fd31, [%rd101];
	st.shared.f64 	[%r78+48], %fd31;
	add.s32 	%r85, %r84, %r50;
	cvt.u64.u32 	%rd102, %r85;
	add.s64 	%rd103, %rd102, %rd4;
	shl.b64 	%rd104, %rd103, 3;
	add.s64 	%rd105, %rd1, %rd104;
	ld.global.f64 	%fd32, [%rd105];
	st.shared.f64 	[%r78+56], %fd32;
	add.s32 	%r134, %r134, 8;
$L__BB7_7:
	setp.eq.s32 	%p6, %r6, 0;
	@%p6 bra 	$L__BB7_13;
	and.b32  	%r9, %r50, 3;
	setp.lt.u32 	%p7, %r6, 4;
	@%p7 bra 	$L__BB7_10;
	mad.lo.s32 	%r86, %r134, %r50, %r1;
	cvt.u64.u32 	%rd106, %r86;
	add.s64 	%rd107, %rd106, %rd4;
	shl.b64 	%rd108, %rd107, 3;
	add.s64 	%rd109, %rd1, %rd108;
	ld.global.f64 	%fd33, [%rd109];
	shl.b32 	%r87, %r134, 3;
	add.s32 	%r88, %r2, %r87;
	st.shared.f64 	[%r88], %fd33;
	add.s32 	%r89, %r86, %r50;
	cvt.u64.u32 	%rd110, %r89;
	add.s64 	%rd111, %rd110, %rd4;
	shl.b64 	%rd112, %rd111, 3;
	add.s64 	%rd113, %rd1, %rd112;
	ld.global.f64 	%fd34, [%rd113];
	st.shared.f64 	[%r88+8], %fd34;
	add.s32 	%r90, %r89, %r50;
	cvt.u64.u32 	%rd114, %r90;
	add.s64 	%rd115, %rd114, %rd4;
	shl.b64 	%rd116, %rd115, 3;
	add.s64 	%rd117, %rd1, %rd116;
	ld.global.f64 	%fd35, [%rd117];
	st.shared.f64 	[%r88+16], %fd35;
	add.s32 	%r91, %r90, %r50;
	cvt.u64.u32 	%rd118, %r91;
	add.s64 	%rd119, %rd118, %rd4;
	shl.b64 	%rd120, %rd119, 3;
	add.s64 	%rd121, %rd1, %rd120;
	ld.global.f64 	%fd36, [%rd121];
	st.shared.f64 	[%r88+24], %fd36;
	add.s32 	%r134, %r134, 4;
$L__BB7_10:
	setp.eq.s32 	%p8, %r9, 0;
	@%p8 bra 	$L__BB7_13;
	mov.b32 	%r138, 0;
$L__BB7_12:
	.pragma "nounroll";
	mad.lo.s32 	%r93, %r134, %r50, %r1;
	cvt.u64.u32 	%rd122, %r93;
	add.s64 	%rd123, %rd122, %rd4;
	shl.b64 	%rd124, %rd123, 3;
	add.s64 	%rd125, %rd1, %rd124;
	ld.global.f64 	%fd37, [%rd125];
	shl.b32 	%r94, %r134, 3;
	add.s32 	%r95, %r2, %r94;
	st.shared.f64 	[%r95], %fd37;
	add.s32 	%r134, %r134, 1;
	add.s32 	%r138, %r138, 1;
	setp.ne.s32 	%p9, %r138, %r9;
	@%p9 bra 	$L__BB7_12;
$L__BB7_13:
	add.s32 	%r16, %r50, -2;
	cvt.u16.u32 	%rs1, %r50;
	neg.s32 	%r17, %r50;
	mov.b32 	%r140, 0;
	mov.b16 	%rs15, 0;
	mov.u16 	%rs16, %rs15;
$L__BB7_14:
	mov.u32 	%r20, %r140;
	setp.ne.s32 	%p10, %r1, 0;
	not.b32 	%r21, %r20;
	add.s32 	%r22, %r50, %r21;
	bar.sync 	0;
	@%p10 bra 	$L__BB7_16;
	mov.b64 	%rd126, 0;
	st.global.u64 	[%rd3], %rd126;
	st.global.u64 	[%rd2], %rd126;
$L__BB7_16:
	setp.ne.s32 	%p11, %r1, 0;
	bar.sync 	0;
	shl.b32 	%r97, %r20, 3;
	add.s32 	%r23, %r2, %r97;
	ld.shared.f64 	%fd38, [%r23];
	mul.f64 	%fd39, %fd38, %fd38;
	atom.global.add.f64 	%fd40, [%rd3], %fd39;
	bar.sync 	0;
	mov.u32 	%r98, _ZZ10deviceQRv1ILi7EEviiPKdPdS2_S2_S2_E4s_Rn;
	mad.lo.s32 	%r24, %r20, 56, %r98;
	add.s32 	%r25, %r24, %r97;
	@%p11 bra 	$L__BB7_18;
	ld.global.f64 	%fd41, [%rd3];
	sqrt.rn.f64 	%fd42, %fd41;
	st.shared.f64 	[%r25], %fd42;
$L__BB7_18:
	bar.sync 	0;
	ld.shared.f64 	%fd43, [%r23];
	ld.shared.f64 	%fd44, [%r25];
	div.rn.f64 	%fd45, %fd43, %fd44;
	mov.u32 	%r99, _ZZ10deviceQRv1ILi7EEviiPKdPdS2_S2_S2_E4s_Qn;
	mad.lo.s32 	%r100, %r1, 56, %r99;
	add.s32 	%r26, %r100, %r97;
	st.shared.f64 	[%r26], %fd45;
	bar.sync 	0;
	add.s32 	%r140, %r20, 1;
	setp.ge.s32 	%p12, %r140, %r50;
	@%p12 bra 	$L__BB7_54;
	and.b32  	%r28, %r22, 3;
	setp.eq.s32 	%p13, %r28, 0;
	mov.u32 	%r141, %r140;
	@%p13 bra 	$L__BB7_35;
	setp.ne.s32 	%p14, %r1, 0;
	ld.shared.f64 	%fd46, [%r26];
	ld.shared.f64 	%fd47, [%r23+8];
	mul.f64 	%fd1, %fd46, %fd47;
	bar.sync 	0;
	@%p14 bra 	$L__BB7_22;
	mov.b64 	%rd127, 0;
	st.global.u64 	[%rd2], %rd127;
$L__BB7_22:
	bar.sync 	0;
	atom.global.add.f64 	%fd48, [%rd2], %fd1;
	bar.sync 	0;
	@%p14 bra 	$L__BB7_24;
	ld.global.f64 	%fd49, [%rd2];
	st.shared.f64 	[%r25+8], %fd49;
$L__BB7_24:
	add.s32 	%r141, %r20, 2;
	setp.eq.s32 	%p16, %r28, 1;
	@%p16 bra 	$L__BB7_35;
	ld.shared.f64 	%fd50, [%r26];
	ld.shared.f64 	%fd51, [%r23+16];
	mul.f64 	%fd2, %fd50, %fd51;
	bar.sync 	0;
	@%p14 bra 	$L__BB7_27;
	mov.b64 	%rd128, 0;
	st.global.u64 	[%rd2], %rd128;
$L__BB7_27:
	bar.sync 	0;
	atom.global.add.f64 	%fd52, [%rd2], %fd2;
	bar.sync 	0;
	@%p14 bra 	$L__BB7_29;
	ld.global.f64 	%fd53, [%rd2];
	st.shared.f64 	[%r25+16], %fd53;
$L__BB7_29:
	add.s32 	%r141, %r20, 3;
	setp.eq.s32 	%p19, %r28, 2;
	@%p19 bra 	$L__BB7_35;
	ld.shared.f64 	%fd54, [%r26];
	ld.shared.f64 	%fd55, [%r23+24];
	mul.f64 	%fd3, %fd54, %fd55;
	bar.sync 	0;
	@%p14 bra 	$L__BB7_32;
	mov.b64 	%rd129, 0;
	st.global.u64 	[%rd2], %rd129;
$L__BB7_32:
	bar.sync 	0;
	atom.global.add.f64 	%fd56, [%rd2], %fd3;
	bar.sync 	0;
	@%p14 bra 	$L__BB7_34;
	ld.global.f64 	%fd57, [%rd2];
	st.shared.f64 	[%r25+24], %fd57;
$L__BB7_34:
	add.s32 	%r141, %r20, 4;
$L__BB7_35:
	sub.s32 	%r102, %r16, %r20;
	setp.lt.u32 	%p22, %r102, 3;
	@%p22 bra 	$L__BB7_54;
	add.s32 	%r144, %r17, %r141;
	shl.b32 	%r103, %r141, 3;
	mov.u32 	%r104, _ZZ10deviceQRv1ILi7EEviiPKdPdS2_S2_S2_E4s_Vn;
	mad.lo.s32 	%r105, %r1, 56, %r104;
	add.s32 	%r106, %r105, %r103;
	add.s32 	%r143, %r106, 16;
	mad.lo.s32 	%r107, %r20, 56, %r103;
	add.s32 	%r109, %r98, %r107;
	add.s32 	%r142, %r109, 16;
$L__BB7_37:
	setp.ne.s32 	%p23, %r1, 0;
	ld.shared.f64 	%fd58, [%r26];
	ld.shared.f64 	%fd59, [%r143+-16];
	mul.f64 	%fd4, %fd58, %fd59;
	bar.sync 	0;
	@%p23 bra 	$L__BB7_39;
	mov.b64 	%rd130, 0;
	st.global.u64 	[%rd2], %rd130;
$L__BB7_39:
	bar.sync 	0;
	atom.global.add.f64 	%fd60, [%rd2], %fd4;
	bar.sync 	0;
	@%p23 bra 	$L__BB7_41;
	ld.global.f64 	%fd61, [%rd2];
	st.shared.f64 	[%r142+-16], %fd61;
$L__BB7_41:
	ld.shared.f64 	%fd62, [%r26];
	ld.shared.f64 	%fd63, [%r143+-8];
	mul.f64 	%fd5, %fd62, %fd63;
	bar.sync 	0;
	@%p23 bra 	$L__BB7_43;
	mov.b64 	%rd131, 0;
	st.global.u64 	[%rd2], %rd131;
$L__BB7_43:
	bar.sync 	0;
	atom.global.add.f64 	%fd64, [%rd2], %fd5;
	bar.sync 	0;
	@%p23 bra 	$L__BB7_45;
	ld.global.f64 	%fd65, [%rd2];
	st.shared.f64 	[%r142+-8], %fd65;
$L__BB7_45:
	ld.shared.f64 	%fd66, [%r26];
	ld.shared.f64 	%fd67, [%r143];
	mul.f64 	%fd6, %fd66, %fd67;
	bar.sync 	0;
	@%p23 bra 	$L__BB7_47;
	mov.b64 	%rd132, 0;
	st.global.u64 	[%rd2], %rd132;
$L__BB7_47:
	bar.sync 	0;
	atom.global.add.f64 	%fd68, [%rd2], %fd6;
	bar.sync 	0;
	@%p23 bra 	$L__BB7_49;
	ld.global.f64 	%fd69, [%rd2];
	st.shared.f64 	[%r142], %fd69;
$L__BB7_49:
	ld.shared.f64 	%fd70, [%r26];
	ld.shared.f64 	%fd71, [%r143+8];
	mul.f64 	%fd7, %fd70, %fd71;
	bar.sync 	0;
	@%p23 bra 	$L__BB7_51;
	mov.b64 	%rd133, 0;
	st.global.u64 	[%rd2], %rd133;
$L__BB7_51:
	bar.sync 	0;
	atom.global.add.f64 	%fd72, [%rd2], %fd7;
	bar.sync 	0;
	@%p23 bra 	$L__BB7_53;
	ld.global.f64 	%fd73, [%rd2];
	st.shared.f64 	[%r142+8], %fd73;
$L__BB7_53:
	add.s32 	%r144, %r144, 4;
	add.s32 	%r143, %r143, 32;
	add.s32 	%r142, %r142, 32;
	setp.ne.s32 	%p31, %r144, 0;
	@%p31 bra 	$L__BB7_37;
$L__BB7_54:
	setp.ge.s32 	%p32, %r140, %r50;
	bar.sync 	0;
	ld.shared.f64 	%fd8, [%r26];
	@%p32 bra 	$L__BB7_66;
	sub.s32 	%r110, %r16, %r20;
	setp.lt.u32 	%p33, %r110, 7;
	mov.u32 	%r146, %r140;
	@%p33 bra 	$L__BB7_58;
	mov.u32 	%r146, %r140;
$L__BB7_57:
	.pragma "nounroll";
	shl.b32 	%r111, %r146, 3;
	add.s32 	%r112, %r2, %r111;
	ld.shared.f64 	%fd74, [%r112];
	add.s32 	%r113, %r24, %r111;
	ld.shared.f64 	%fd75, [%r113];
	mul.f64 	%fd76, %fd75, %fd8;
	sub.f64 	%fd77, %fd74, %fd76;
	st.shared.f64 	[%r112], %fd77;
	ld.shared.f64 	%fd78, [%r112+8];
	ld.shared.f64 	%fd79, [%r113+8];
	mul.f64 	%fd80, %fd79, %fd8;
	sub.f64 	%fd81, %fd78, %fd80;
	st.shared.f64 	[%r112+8], %fd81;
	ld.shared.f64 	%fd82, [%r112+16];
	ld.shared.f64 	%fd83, [%r113+16];
	mul.f64 	%fd84, %fd83, %fd8;
	sub.f64 	%fd85, %fd82, %fd84;
	st.shared.f64 	[%r112+16], %fd85;
	ld.shared.f64 	%fd86, [%r112+24];
	ld.shared.f64 	%fd87, [%r113+24];
	mul.f64 	%fd88, %fd87, %fd8;
	sub.f64 	%fd89, %fd86, %fd88;
	st.shared.f64 	[%r112+24], %fd89;
	ld.shared.f64 	%fd90, [%r112+32];
	ld.shared.f64 	%fd91, [%r113+32];
	mul.f64 	%fd92, %fd91, %fd8;
	sub.f64 	%fd93, %fd90, %fd92;
	st.shared.f64 	[%r112+32], %fd93;
	ld.shared.f64 	%fd94, [%r112+40];
	ld.shared.f64 	%fd95, [%r113+40];
	mul.f64 	%fd96, %fd95, %fd8;
	sub.f64 	%fd97, %fd94, %fd96;
	st.shared.f64 	[%r112+40], %fd97;
	ld.shared.f64 	%fd98, [%r112+48];
	ld.shared.f64 	%fd99, [%r113+48];
	mul.f64 	%fd100, %fd99, %fd8;
	sub.f64 	%fd101, %fd98, %fd100;
	st.shared.f64 	[%r112+48], %fd101;
	ld.shared.f64 	%fd102, [%r112+56];
	ld.shared.f64 	%fd103, [%r113+56];
	mul.f64 	%fd104, %fd103, %fd8;
	sub.f64 	%fd105, %fd102, %fd104;
	st.shared.f64 	[%r112+56], %fd105;
	add.s32 	%r146, %r146, 8;
	add.s32 	%r114, %r146, %r21;
	and.b32  	%r115, %r22, -8;
	setp.ne.s32 	%p34, %r114, %r115;
	@%p34 bra 	$L__BB7_57;
$L__BB7_58:
	and.b32  	%r116, %r22, 7;
	setp.eq.s32 	%p35, %r116, 0;
	@%p35 bra 	$L__BB7_66;
	not.b16 	%rs10, %rs16;
	add.s16 	%rs11, %rs10, %rs1;
	cvt.u32.u16 	%r117, %rs11;
	and.b32  	%r45, %r117, 7;
	add.s32 	%r118, %r45, -1;
	setp.lt.u32 	%p36, %r118, 3;
	@%p36 bra 	$L__BB7_61;
	shl.b32 	%r119, %r146, 3;
	add.s32 	%r120, %r2, %r119;
	ld.shared.f64 	%fd106, [%r120];
	add.s32 	%r121, %r24, %r119;
	ld.shared.f64 	%fd107, [%r121];
	mul.f64 	%fd108, %fd107, %fd8;
	sub.f64 	%fd109, %fd106, %fd108;
	st.shared.f64 	[%r120], %fd109;
	ld.shared.f64 	%fd110, [%r120+8];
	ld.shared.f64 	%fd111, [%r121+8];
	mul.f64 	%fd112, %fd111, %fd8;
	sub.f64 	%fd113, %fd110, %fd112;
	st.shared.f64 	[%r120+8], %fd113;
	ld.shared.f64 	%fd114, [%r120+16];
	ld.shared.f64 	%fd115, [%r121+16];
	mul.f64 	%fd116, %fd115, %fd8;
	sub.f64 	%fd117, %fd114, %fd116;
	st.shared.f64 	[%r120+16], %fd117;
	ld.shared.f64 	%fd118, [%r120+24];
	ld.shared.f64 	%fd119, [%r121+24];
	mul.f64 	%fd120, %fd119, %fd8;
	sub.f64 	%fd121, %fd118, %fd120;
	st.shared.f64 	[%r120+24], %fd121;
	add.s32 	%r146, %r146, 4;
$L__BB7_61:
	and.b32  	%r122, %r45, 3;
	setp.eq.s32 	%p37, %r122, 0;
	@%p37 bra 	$L__BB7_66;
	xor.b16  	%rs12, %rs15, 3;
	add.s16 	%rs5, %rs12, %rs1;
	and.b16  	%rs13, %rs5, 3;
	setp.eq.s16 	%p38, %rs13, 1;
	@%p38 bra 	$L__BB7_64;
	shl.b32 	%r123, %r146, 3;
	add.s32 	%r124, %r2, %r123;
	ld.shared.f64 	%fd122, [%r124];
	add.s32 	%r125, %r24, %r123;
	ld.shared.f64 	%fd123, [%r125];
	mul.f64 	%fd124, %fd123, %fd8;
	sub.f64 	%fd125, %fd122, %fd124;
	st.shared.f64 	[%r124], %fd125;
	ld.shared.f64 	%fd126, [%r124+8];
	ld.shared.f64 	%fd127, [%r125+8];
	mul.f64 	%fd128, %fd127, %fd8;
	sub.f64 	%fd129, %fd126, %fd128;
	st.shared.f64 	[%r124+8], %fd129;
	add.s32 	%r146, %r146, 2;
$L__BB7_64:
	and.b16  	%rs14, %rs5, 1;
	setp.eq.b16 	%p39, %rs14, 1;
	not.pred 	%p40, %p39;
	@%p40 bra 	$L__BB7_66;
	shl.b32 	%r126, %r146, 3;
	add.s32 	%r127, %r2, %r126;
	ld.shared.f64 	%fd130, [%r127];
	add.s32 	%r128, %r24, %r126;
	ld.shared.f64 	%fd131, [%r128];
	mul.f64 	%fd132, %fd131, %fd8;
	sub.f64 	%fd133, %fd130, %fd132;
	st.shared.f64 	[%r127], %fd133;
$L__BB7_66:
	ld.param.u64 	%rd142, [_Z10deviceQRv1ILi7EEviiPKdPdS2_S2_S2__param_4];
	ld.param.u64 	%rd141, [_Z10deviceQRv1ILi7EEviiPKdPdS2_S2_S2__param_3];
	mad.lo.s32 	%r129, %r20, %r50, %r1;
	cvt.u64.u32 	%rd134, %r129;
	add.s64 	%rd135, %rd134, %rd4;
	cvta.to.global.u64 	%rd136, %rd141;
	shl.b64 	%rd137, %rd135, 3;
	add.s64 	%rd138, %rd136, %rd137;
	st.global.f64 	[%rd138], %fd8;
	mad.lo.s32 	%r131, %r1, 56, %r98;
	add.s32 	%r133, %r131, %r97;
	ld.shared.f64 	%fd134, [%r133];
	cvta.to.global.u64 	%rd139, %rd142;
	add.s64 	%rd140, %rd139, %rd137;
	st.global.f64 	[%rd140], %fd134;
	setp.ne.s32 	%p41, %r140, %r50;
	add.s16 	%rs16, %rs16, 1;
	add.s16 	%rs15, %rs15, 1;
	@%p41 bra 	$L__BB7_14;
$L__BB7_67:
	ret;

}
	// .globl	_Z10deviceQRv1ILi8EEviiPKdPdS2_S2_S2_
.visible .entry _Z10deviceQRv1ILi8EEviiPKdPdS2_S2_S2_(
	.param .u32 _Z10deviceQRv1ILi8EEviiPKdPdS2_S2_S2__param_0,
	.param .u32 _Z10deviceQRv1ILi8EEviiPKdPdS2_S2_S2__param_1,
	.param .u64 .ptr .align 1 _Z10deviceQRv1ILi8EEviiPKdPdS2_S2_S2__param_2,
	.param .u64 .ptr .align 1 _Z10deviceQRv1ILi8EEviiPKdPdS2_S2_S2__param_3,
	.param .u64 .ptr .align 1 _Z10deviceQRv1ILi8EEviiPKdPdS2_S2_S2__param_4,
	.param .u64 .ptr .align 1 _Z10deviceQRv1ILi8EEviiPKdPdS2_S2_S2__param_5,
	.param .u64 .ptr .align 1 _Z10deviceQRv1ILi8EEviiPKdPdS2_S2_S2__param_6
)
{
	.reg .pred 	%p<42>;
	.reg .b16 	%rs<17>;
	.reg .b32 	%r<155>;
	.reg .b64 	%rd<143>;
	.reg .b64 	%fd<135>;
	// demoted variable
	.shared .align 8 .b8 _ZZ10deviceQRv1ILi8EEviiPKdPdS2_S2_S2_E4s_Qn[512];
	// demoted variable
	.shared .align 8 .b8 _ZZ10deviceQRv1ILi8EEviiPKdPdS2_S2_S2_E4s_Rn[512];
	// demoted variable
	.shared .align 8 .b8 _ZZ10deviceQRv1ILi8EEviiPKdPdS2_S2_S2_E4s_Vn[512];
	ld.param.u32 	%r50, [_Z10deviceQRv1ILi8EEviiPKdPdS2_S2_S2__param_1];
	ld.param.u64 	%rd7, [_Z10deviceQRv1ILi8EEviiPKdPdS2_S2_S2__param_2];
	ld.param.u64 	%rd8, [_Z10deviceQRv1ILi8EEviiPKdPdS2_S2_S2__param_5];
	ld.param.u64 	%rd9, [_Z10deviceQRv1ILi8EEviiPKdPdS2_S2_S2__param_6];
	cvta.to.global.u64 	%rd1, %rd7;
	cvta.to.global.u64 	%rd2, %rd9;
	cvta.to.global.u64 	%rd3, %rd8;
	mov.u32 	%r51, %ctaid.x;
	mov.u32 	%r1, %tid.x;
	mul.lo.s32 	%r52, %r50, %r51;
	mul.lo.s32 	%r53, %r52, %r50;
	cvt.s64.s32 	%rd4, %r53;
	setp.lt.s32 	%p1, %r50, 1;
	@%p1 bra 	$L__BB8_67;
	shl.b32 	%r55, %r1, 6;
	mov.u32 	%r56, _ZZ10deviceQRv1ILi8EEviiPKdPdS2_S2_S2_E4s_Vn;
	add.s32 	%r2, %r56, %r55;
	add.s32 	%r57, %r50, -1;
	and.b32  	%r3, %r50, 15;
	setp.lt.u32 	%p2, %r57, 15;
	mov.b32 	%r140, 0;
	@%p2 bra 	$L__BB8_4;
	and.b32  	%r140, %r50, 2147483632;
	mov.b32 	%r145, 0;
$L__BB8_3:
	.pragma "nounroll";
	mad.lo.s32 	%r59, %r145, %r50, %r1;
	cvt.u64.u32 	%rd10, %r59;
	add.s64 	%rd11, %rd10, %rd4;
	shl.b64 	%rd12, %rd11, 3;
	add.s64 	%rd13, %rd1, %rd12;
	ld.global.f64 	%fd9, [%rd13];
	shl.b32 	%r60, %r145, 3;
	add.s32 	%r61, %r2, %r60;
	st.shared.f64 	[%r61], %fd9;
	add.s32 	%r62, %r59, %r50;
	cvt.u64.u32 	%rd14, %r62;
	add.s64 	%rd15, %rd14, %rd4;
	shl.b64 	%rd16, %rd15, 3;
	add.s64 	%rd17, %rd1, %rd16;
	ld.global.f64 	%fd10, [%rd17];
	st.shared.f64 	[%r61+8], %fd10;
	add.s32 	%r63, %r62, %r50;
	cvt.u64.u32 	%rd18, %r63;
	add.s64 	%rd19, %rd18, %rd4;
	shl.b64 	%rd20, %rd19, 3;
	add.s64 	%rd21, %rd1, %rd20;
	ld.global.f64 	%fd11, [%rd21];
	st.shared.f64 	[%r61+16], %fd11;
	add.s32 	%r64, %r63, %r50;
	cvt.u64.u32 	%rd22, %r64;
	add.s64 	%rd23, %rd22, %rd4;
	shl.b64 	%rd24, %rd23, 3;
	add.s64 	%rd25, %rd1, %rd24;
	ld.global.f64 	%fd12, [%rd25];
	st.shared.f64 	[%r61+24], %fd12;
	add.s32 	%r65, %r64, %r50;
	cvt.u64.u32 	%rd26, %r65;
	add.s64 	%rd27, %rd26, %rd4;
	shl.b64 	%rd28, %rd27, 3;
	add.s64 	%rd29, %rd1, %rd28;
	ld.global.f64 	%fd13, [%rd29];
	st.shared.f64 	[%r61+32], %fd13;
	add.s32 	%r66, %r65, %r50;
	cvt.u64.u32 	%rd30, %r66;
	add.s64 	%rd31, %rd30, %rd4;
	shl.b64 	%rd32, %rd31, 3;
	add.s64 	%rd33, %rd1, %rd32;
	ld.global.f64 	%fd14, [%rd33];
	st.shared.f64 	[%r61+40], %fd14;
	add.s32 	%r67, %r66, %r50;
	cvt.u64.u32 	%rd34, %r67;
	add.s64 	%rd35, %rd34, %rd4;
	shl.b64 	%rd36, %rd35, 3;
	add.s64 	%rd37, %rd1, %rd36;
	ld.global.f64 	%fd15, [%rd37];
	st.shared.f64 	[%r61+48], %fd15;
	add.s32 	%r68, %r67, %r50;
	cvt.u64.u32 	%rd38, %r68;
	add.s64 	%rd39, %rd38, %rd4;
	shl.b64 	%rd40, %rd39, 3;
	add.s64 	%rd41, %rd1, %rd40;
	ld.global.f64 	%fd16, [%rd41];
	st.shared.f64 	[%r61+56], %fd16;
	add.s32 	%r69, %r68, %r50;
	cvt.u64.u32 	%rd42, %r69;
	add.s64 	%rd43, %rd42, %rd4;
	shl.b64 	%rd44, %rd43, 3;
	add.s64 	%rd45, %rd1, %rd44;
	ld.global.f64 	%fd17, [%rd45];
	st.shared.f64 	[%r61+64], %fd17;
	add.s32 	%r70, %r69, %r50;
	cvt.u64.u32 	%rd46, %r70;
	add.s64 	%rd47, %rd46, %rd4;
	shl.b64 	%rd48, %rd47, 3;
	add.s64 	%rd49, %rd1, %rd48;
	ld.global.f64 	%fd18, [%rd49];
	st.shared.f64 	[%r61+72], %fd18;
	add.s32 	%r71, %r70, %r50;
	cvt.u64.u32 	%rd50, %r71;
	add.s64 	%rd51, %rd50, %rd4;
	shl.b64 	%rd52, %rd51, 3;
	add.s64 	%rd53, %rd1, %rd52;
	ld.global.f64 	%fd19, [%rd53];
	st.shared.f64 	[%r61+80], %fd19;
	add.s32 	%r72, %r71, %r50;
	cvt.u64.u32 	%rd54, %r72;
	add.s64 	%rd55, %rd54, %rd4;
	shl.b64 	%rd56, %rd55, 3;
	add.s64 	%rd57, %rd1, %rd56;
	ld.global.f64 	%fd20, [%rd57];
	st.shared.f64 	[%r61+88], %fd20;
	add.s32 	%r73, %r72, %r50;
	cvt.u64.u32 	%rd58, %r73;
	add.s64 	%rd59, %rd58, %rd4;
	shl.b64 	%rd60, %rd59, 3;
	add.s64 	%rd61, %rd1, %rd60;
	ld.global.f64 	%fd21, [%rd61];
	st.shared.f64 	[%r61+96], %fd21;
	add.s32 	%r74, %r73, %r50;
	cvt.u64.u32 	%rd62, %r74;
	add.s64 	%rd63, %rd62, %rd4;
	shl.b64 	%rd64, %rd63, 3;
	add.s64 	%rd65, %rd1, %rd64;
	ld.global.f64 	%fd22, [%rd65];
	st.shared.f64 	[%r61+104], %fd22;
	add.s32 	%r75, %r74, %r50;
	cvt.u64.u32 	%rd66, %r75;
	add.s64 	%rd67, %rd66, %rd4;
	shl.b64 	%rd68, %rd67, 3;
	add.s64 	%rd69, %rd1, %rd68;
	ld.global.f64 	%fd23, [%rd69];
	st.shared.f64 	[%r61+112], %fd23;
	add.s32 	%r76, %r75, %r50;
	cvt.u64.u32 	%rd70, %r76;
	add.s64 	%rd71, %rd70, %rd4;
	shl.b64 	%rd72, %rd71, 3;
	add.s64 	%rd73, %rd1, %rd72;
	ld.global.f64 	%fd24, [%rd73];
	st.shared.f64 	[%r61+120], %fd24;
	add.s32 	%r145, %r145, 16;
	setp.eq.s32 	%p3, %r145, %r140;
	@%p3 bra 	$L__BB8_4;
	bra.uni 	$L__BB8_3;
$L__BB8_4:
	setp.eq.s32 	%p4, %r3, 0;
	@%p4 bra 	$L__BB8_13;
	and.b32  	%r6, %r50, 7;
	setp.lt.u32 	%p5, %r3, 8;
	@%p5 bra 	$L__BB8_7;
	mad.lo.s32 	%r77, %r140, %r50, %r1;
	cvt.u64.u32 	%rd74, %r77;
	add.s64 	%rd75, %rd74, %rd4;
	shl.b64 	%rd76, %rd75, 3;
	add.s64 	%rd77, %rd1, %rd76;
	ld.global.f64 	%fd25, [%rd77];
	shl.b32 	%r78, %r140, 3;
	add.s32 	%r79, %r2, %r78;
	st.shared.f64 	[%r79], %fd25;
	add.s32 	%r80, %r77, %r50;
	cvt.u64.u32 	%rd78, %r80;
	add.s64 	%rd79, %rd78, %rd4;
	shl.b64 	%rd80, %rd79, 3;
	add.s64 	%rd81, %rd1, %rd80;
	ld.global.f64 	%fd26, [%rd81];
	st.shared.f64 	[%r79+8], %fd26;
	add.s32 	%r81, %r80, %r50;
	cvt.u64.u32 	%rd82, %r81;
	add.s64 	%rd83, %rd82, %rd4;
	shl.b64 	%rd84, %rd83, 3;
	add.s64 	%rd85, %rd1, %rd84;
	ld.global.f64 	%fd27, [%rd85];
	st.shared.f64 	[%r79+16], %fd27;
	add.s32 	%r82, %r81, %r50;
	cvt.u64.u32 	%rd86, %r82;
	add.s64 	%rd87, %rd86, %rd4;
	shl.b64 	%rd88, %rd87, 3;
	add.s64 	%rd89, %rd1, %rd88;
	ld.global.f64 	%fd28, [%rd89];
	st.shared.f64 	[%r79+24], %fd28;
	add.s32 	%r83, %r82, %r50;
	cvt.u64.u32 	%rd90, %r83;
	add.s64 	%rd91, %rd90, %rd4;
	shl.b64 	%rd92, %rd91, 3;
	add.s64 	%rd93, %rd1, %rd92;
	ld.global.f64 	%fd29, [%rd93];
	st.shared.f64 	[%r79+32], %fd29;
	add.s32 	%r84, %r83, %r50;
	cvt.u64.u32 	%rd94, %r84;
	add.s64 	%rd95, %rd94, %rd4;
	shl.b64 	%rd96, %rd95, 3;
	add.s64 	%rd97, %rd1, %rd96;
	ld.global.f64 	%fd30, [%rd97];
	st.shared.f64 	[%r79+40], %fd30;
	add.s32 	%r85, %r84, %r50;
	cvt.u64.u32 	%rd98, %r85;
	add.s64 	%rd99, %rd98, %rd4;
	shl.b64 	%rd100, %rd99, 3;
	add.s64 	%rd101, %rd1, %rd100;
	ld.global.f64 	%fd31, [%rd101];
	st.shared.f64 	[%r79+48], %fd31;
	add.s32 	%r86, %r85, %r50;
	cvt.u64.u32 	%rd102, %r86;
	add.s64 	%rd103, %rd102, %rd4;
	shl.b64 	%rd104, %rd103, 3;
	add.s64 	%rd105, %rd1, %rd104;
	ld.global.f64 	%fd32, [%rd105];
	st.shared.f64 	[%r79+56], %fd32;
	add.s32 	%r140, %r140, 8;
$L__BB8_7:
	setp.eq.s32 	%p6, %r6, 0;
	@%p6 bra 	$L__BB8_13;
	and.b32  	%r9, %r50, 3;
	setp.lt.u32 	%p7, %r6, 4;
	@%p7 bra 	$L__BB8_10;
	mad.lo.s32 	%r87, %r140, %r50, %r1;
	cvt.u64.u32 	%rd106, %r87;
	add.s64 	%rd107, %rd106, %rd4;
	shl.b64 	%rd108, %rd107, 3;
	add.s64 	%rd109, %rd1, %rd108;
	ld.global.f64 	%fd33, [%rd109];
	shl.b32 	%r88, %r140, 3;
	add.s32 	%r89, %r2, %r88;
	st.shared.f64 	[%r89], %fd33;
	add.s32 	%r90, %r87, %r50;
	cvt.u64.u32 	%rd110, %r90;
	add.s64 	%rd111, %rd110, %rd4;
	shl.b64 	%rd112, %rd111, 3;
	add.s64 	%rd113, %rd1, %rd112;
	ld.global.f64 	%fd34, [%rd113];
	st.shared.f64 	[%r89+8], %fd34;
	add.s32 	%r91, %r90, %r50;
	cvt.u64.u32 	%rd114, %r91;
	add.s64 	%rd115, %rd114, %rd4;
	shl.b64 	%rd116, %rd115, 3;
	add.s64 	%rd117, %rd1, %rd116;
	ld.global.f64 	%fd35, [%rd117];
	st.shared.f64 	[%r89+16], %fd35;
	add.s32 	%r92, %r91, %r50;
	cvt.u64.u32 	%rd118, %r92;
	add.s64 	%rd119, %rd118, %rd4;
	shl.b64 	%rd120, %rd119, 3;
	add.s64 	%rd121, %rd1, %rd120;
	ld.global.f64 	%fd36, [%rd121];
	st.shared.f64 	[%r89+24], %fd36;
	add.s32 	%r140, %r140, 4;
$L__BB8_10:
	setp.eq.s32 	%p8, %r9, 0;
	@%p8 bra 	$L__BB8_13;
	mov.b32 	%r144, 0;
$L__BB8_12:
	.pragma "nounroll";
	mad.lo.s32 	%r94, %r140, %r50, %r1;
	cvt.u64.u32 	%rd122, %r94;
	add.s64 	%rd123, %rd122, %rd4;
	shl.b64 	%rd124, %rd123, 3;
	add.s64 	%rd125, %rd1, %rd124;
	ld.global.f64 	%fd37, [%rd125];
	shl.b32 	%r95, %r140, 3;
	add.s32 	%r96, %r2, %r95;
	st.shared.f64 	[%r96], %fd37;
	add.s32 	%r140, %r140, 1;
	add.s32 	%r144, %r144, 1;
	setp.ne.s32 	%p9, %r144, %r9;
	@%p9 bra 	$L__BB8_12;
$L__BB8_13:
	add.s32 	%r16, %r50, -2;
	cvt.u16.u32 	%rs1, %r50;
	neg.s32 	%r17, %r50;
	mov.b32 	%r146, 0;
	mov.b16 	%rs15, 0;
	mov.u16 	%rs16, %rs15;
$L__BB8_14:
	mov.u32 	%r20, %r146;
	setp.ne.s32 	%p10, %r1, 0;
	not.b32 	%r21, %r20;
	add.s32 	%r22, %r50, %r21;
	bar.sync 	0;
	@%p10 bra 	$L__BB8_16;
	mov.b64 	%rd126, 0;
	st.global.u64 	[%rd3], %rd126;
	st.global.u64 	[%rd2], %rd126;
$L__BB8_16:
	setp.ne.s32 	%p11, %r1, 0;
	bar.sync 	0;
	shl.b32 	%r98, %r20, 3;
	add.s32 	%r23, %r2, %r98;
	ld.shared.f64 	%fd38, [%r23];
	mul.f64 	%fd39, %fd38, %fd38;
	atom.global.add.f64 	%fd40, [%rd3], %fd39;
	bar.sync 	0;
	shl.b32 	%r99, %r20, 6;
	mov.u32 	%r100, _ZZ10deviceQRv1ILi8EEviiPKdPdS2_S2_S2_E4s_Rn;
	add.s32 	%r24, %r100, %r99;
	add.s32 	%r25, %r24, %r98;
	@%p11 bra 	$L__BB8_18;
	ld.global.f64 	%fd41, [%rd3];
	sqrt.rn.f64 	%fd42, %fd41;
	st.shared.f64 	[%r25], %fd42;
$L__BB8_18:
	bar.sync 	0;
	ld.shared.f64 	%fd43, [%r23];
	ld.shared.f64 	%fd44, [%r25];
	div.rn.f64 	%fd45, %fd43, %fd44;
	mov.u32 	%r102, _ZZ10deviceQRv1ILi8EEviiPKdPdS2_S2_S2_E4s_Qn;
	add.s32 	%r103, %r102, %r55;
	add.s32 	%r26, %r103, %r98;
	st.shared.f64 	[%r26], %fd45;
	bar.sync 	0;
	add.s32 	%r146, %r20, 1;
	setp.ge.s32 	%p12, %r146, %r50;
	@%p12 bra 	$L__BB8_54;
	and.b32  	%r28, %r22, 3;
	setp.eq.s32 	%p13, %r28, 0;
	mov.u32 	%r147, %r146;
	@%p13 bra 	$L__BB8_35;
	setp.ne.s32 	%p14, %r1, 0;
	ld.shared.f64 	%fd46, [%r26];
	ld.shared.f64 	%fd47, [%r23+8];
	mul.f64 	%fd1, %fd46, %fd47;
	bar.sync 	0;
	@%p14 bra 	$L__BB8_22;
	mov.b64 	%rd127, 0;
	st.global.u64 	[%rd2], %rd127;
$L__BB8_22:
	bar.sync 	0;
	atom.global.add.f64 	%fd48, [%rd2], %fd1;
	bar.sync 	0;
	@%p14 bra 	$L__BB8_24;
	ld.global.f64 	%fd49, [%rd2];
	st.shared.f64 	[%r25+8], %fd49;
$L__BB8_24:
	add.s32 	%r147, %r20, 2;
	setp.eq.s32 	%p16, %r28, 1;
	@%p16 bra 	$L__BB8_35;
	setp.ne.s32 	%p17, %r1, 0;
	ld.shared.f64 	%fd50, [%r26];
	ld.shared.f64 	%fd51, [%r23+16];
	mul.f64 	%fd2, %fd50, %fd51;
	bar.sync 	0;
	@%p17 bra 	$L__BB8_27;
	mov.b64 	%rd128, 0;
	st.global.u64 	[%rd2], %rd128;
$L__BB8_27:
	bar.sync 	0;
	atom.global.add.f64 	%fd52, [%rd2], %fd2;
	bar.sync 	0;
	@%p17 bra 	$L__BB8_29;
	ld.global.f64 	%fd53, [%rd2];
	st.shared.f64 	[%r25+16], %fd53;
$L__BB8_29:
	add.s32 	%r147, %r20, 3;
	setp.eq.s32 	%p19, %r28, 2;
	@%p19 bra 	$L__BB8_35;
	setp.ne.s32 	%p20, %r1, 0;
	ld.shared.f64 	%fd54, [%r26];
	ld.shared.f64 	%fd55, [%r23+24];
	mul.f64 	%fd3, %fd54, %fd55;
	bar.sync 	0;
	@%p20 bra 	$L__BB8_32;
	mov.b64 	%rd129, 0;
	st.global.u64 	[%rd2], %rd129;
$L__BB8_32:
	bar.sync 	0;
	atom.global.add.f64 	%fd56, [%rd2], %fd3;
	bar.sync 	0;
	@%p20 bra 	$L__BB8_34;
	ld.global.f64 	%fd57, [%rd2];
	st.shared.f64 	[%r25+24], %fd57;
$L__BB8_34:
	add.s32 	%r147, %r20, 4;
$L__BB8_35:
	sub.s32 	%r105, %r16, %r20;
	setp.lt.u32 	%p22, %r105, 3;
	@%p22 bra 	$L__BB8_54;
	add.s32 	%r150, %r17, %r147;
	shl.b32 	%r106, %r147, 3;
	mov.u32 	%r108, _ZZ10deviceQRv1ILi8EEviiPKdPdS2_S2_S2_E4s_Vn;
	add.s32 	%r109, %r55, %r108;
	add.s32 	%r110, %r109, %r106;
	add.s32 	%r149, %r110, 16;
	add.s32 	%r112, %r99, %r106;
	mov.u32 	%r113, _ZZ10deviceQRv1ILi8EEviiPKdPdS2_S2_S2_E4s_Rn;
	add.s32 	%r114, %r113, %r112;
	add.s32 	%r148, %r114, 16;
$L__BB8_37:
	setp.ne.s32 	%p23, %r1, 0;
	ld.shared.f64 	%fd58, [%r26];
	ld.shared.f64 	%fd59, [%r149+-16];
	mul.f64 	%fd4, %fd58, %fd59;
	bar.sync 	0;
	@%p23 bra 	$L__BB8_39;
	mov.b64 	%rd130, 0;
	st.global.u64 	[%rd2], %rd130;
$L__BB8_39:
	bar.sync 	0;
	atom.global.add.f64 	%fd60, [%rd2], %fd4;
	bar.sync 	0;
	@%p23 bra 	$L__BB8_41;
	ld.global.f64 	%fd61, [%rd2];
	st.shared.f64 	[%r148+-16], %fd61;
$L__BB8_41:
	ld.shared.f64 	%fd62, [%r26];
	ld.shared.f64 	%fd63, [%r149+-8];
	mul.f64 	%fd5, %fd62, %fd63;
	bar.sync 	0;
	@%p23 bra 	$L__BB8_43;
	mov.b64 	%rd131, 0;
	st.global.u64 	[%rd2], %rd131;
$L__BB8_43:
	bar.sync 	0;
	atom.global.add.f64 	%fd64, [%rd2], %fd5;
	bar.sync 	0;
	@%p23 bra 	$L__BB8_45;
	ld.global.f64 	%fd65, [%rd2];
	st.shared.f64 	[%r148+-8], %fd65;
$L__BB8_45:
	ld.shared.f64 	%fd66, [%r26];
	ld.shared.f64 	%fd67, [%r149];
	mul.f64 	%fd6, %fd66, %fd67;
	bar.sync 	0;
	@%p23 bra 	$L__BB8_47;
	mov.b64 	%rd132, 0;
	st.global.u64 	[%rd2], %rd132;
$L__BB8_47:
	bar.sync 	0;
	atom.global.add.f64 	%fd68, [%rd2], %fd6;
	bar.sync 	0;
	@%p23 bra 	$L__BB8_49;
	ld.global.f64 	%fd69, [%rd2];
	st.shared.f64 	[%r148], %fd69;
$L__BB8_49:
	ld.shared.f64 	%fd70, [%r26];
	ld.shared.f64 	%fd71, [%r149+8];
	mul.f64 	%fd7, %fd70, %fd71;
	bar.sync 	0;
	@%p23 bra 	$L__BB8_51;
	mov.b64 	%rd133, 0;
	st.global.u64 	[%rd2], %rd133;
$L__BB8_51:
	bar.sync 	0;
	atom.global.add.f64 	%fd72, [%rd2], %fd7;
	bar.sync 	0;
	@%p23 bra 	$L__BB8_53;
	ld.global.f64 	%fd73, [%rd2];
	st.shared.f64 	[%r148+8], %fd73;
$L__BB8_53:
	add.s32 	%r150, %r150, 4;
	add.s32 	%r149, %r149, 32;
	add.s32 	%r148, %r148, 32;
	setp.ne.s32 	%p31, %r150, 0;
	@%p31 bra 	$L__BB8_37;
$L__BB8_54:
	setp.ge.s32 	%p32, %r146, %r50;
	bar.sync 	0;
	ld.shared.f64 	%fd8, [%r26];
	@%p32 bra 	$L__BB8_66;
	sub.s32 	%r115, %r16, %r20;
	setp.lt.u32 	%p33, %r115, 7;
	mov.u32 	%r152, %r146;
	@%p33 bra 	$L__BB8_58;
	mov.u32 	%r152, %r146;
$L__BB8_57:
	.pragma "nounroll";
	shl.b32 	%r116, %r152, 3;
	add.s32 	%r117, %r2, %r116;
	ld.shared.f64 	%fd74, [%r117];
	add.s32 	%r118, %r24, %r116;
	ld.shared.f64 	%fd75, [%r118];
	mul.f64 	%fd76, %fd75, %fd8;
	sub.f64 	%fd77, %fd74, %fd76;
	st.shared.f64 	[%r117], %fd77;
	ld.shared.f64 	%fd78, [%r117+8];
	ld.shared.f64 	%fd79, [%r118+8];
	mul.f64 	%fd80, %fd79, %fd8;
	sub.f64 	%fd81, %fd78, %fd80;
	st.shared.f64 	[%r117+8], %fd81;
	ld.shared.f64 	%fd82, [%r117+16];
	ld.shared.f64 	%fd83, [%r118+16];
	mul.f64 	%fd84, %fd83, %fd8;
	sub.f64 	%fd85, %fd82, %fd84;
	st.shared.f64 	[%r117+16], %fd85;
	ld.shared.f64 	%fd86, [%r117+24];
	ld.shared.f64 	%fd87, [%r118+24];
	mul.f64 	%fd88, %fd87, %fd8;
	sub.f64 	%fd89, %fd86, %fd88;
	st.shared.f64 	[%r117+24], %fd89;
	ld.shared.f64 	%fd90, [%r117+32];
	ld.shared.f64 	%fd91, [%r118+32];
	mul.f64 	%fd92, %fd91, %fd8;
	sub.f64 	%fd93, %fd90, %fd92;
	st.shared.f64 	[%r117+32], %fd93;
	ld.shared.f64 	%fd94, [%r117+40];
	ld.shared.f64 	%fd95, [%r118+40];
	mul.f64 	%fd96, %fd95, %fd8;
	sub.f64 	%fd97, %fd94, %fd96;
	st.shared.f64 	[%r117+40], %fd97;
	ld.shared.f64 	%fd98, [%r117+48];
	ld.shared.f64 	%fd99, [%r118+48];
	mul.f64 	%fd100, %fd99, %fd8;
	sub.f64 	%fd101, %fd98, %fd100;
	st.shared.f64 	[%r117+48], %fd101;
	ld.shared.f64 	%fd102, [%r117+56];
	ld.shared.f64 	%fd103, [%r118+56];
	mul.f64 	%fd104, %fd103, %fd8;
	sub.f64 	%fd105, %fd102, %fd104;
	st.shared.f64 	[%r117+56], %fd105;
	add.s32 	%r152, %r152, 8;
	add.s32 	%r119, %r152, %r21;
	and.b32  	%r120, %r22, -8;
	setp.ne.s32 	%p34, %r119, %r120;
	@%p34 bra 	$L__BB8_57;
$L__BB8_58:
	and.b32  	%r121, %r22, 7;
	setp.eq.s32 	%p35, %r121, 0;
	@%p35 bra 	$L__BB8_66;
	not.b16 	%rs10, %rs16;
	add.s16 	%rs11, %rs10, %rs1;
	cvt.u32.u16 	%r122, %rs11;
	and.b32  	%r45, %r122, 7;
	add.s32 	%r123, %r45, -1;
	setp.lt.u32 	%p36, %r123, 3;
	@%p36 bra 	$L__BB8_61;
	shl.b32 	%r124, %r152, 3;
	add.s32 	%r125, %r2, %r124;
	ld.shared.f64 	%fd106, [%r125];
	add.s32 	%r126, %r24, %r124;
	ld.shared.f64 	%fd107, [%r126];
	mul.f64 	%fd108, %fd107, %fd8;
	sub.f64 	%fd109, %fd106, %fd108;
	st.shared.f64 	[%r125], %fd109;
	ld.shared.f64 	%fd110, [%r125+8];
	ld.shared.f64 	%fd111, [%r126+8];
	mul.f64 	%fd112, %fd111, %fd8;
	sub.f64 	%fd113, %fd110, %fd112;
	st.shared.f64 	[%r125+8], %fd113;
	ld.shared.f64 	%fd114, [%r125+16];
	ld.shared.f64 	%fd115, [%r126+16];
	mul.f64 	%fd116, %fd115, %fd8;
	sub.f64 	%fd117, %fd114, %fd116;
	st.shared.f64 	[%r125+16], %fd117;
	ld.shared.f64 	%fd118, [%r125+24];
	ld.shared.f64 	%fd119, [%r126+24];
	mul.f64 	%fd120, %fd119, %fd8;
	sub.f64 	%fd121, %fd118, %fd120;
	st.shared.f64 	[%r125+24], %fd121;
	add.s32 	%r152, %r152, 4;
$L__BB8_61:
	and.b32  	%r127, %r45, 3;
	setp.eq.s32 	%p37, %r127, 0;
	@%p37 bra 	$L__BB8_66;
	xor.b16  	%rs12, %rs15, 3;
	add.s16 	%rs5, %rs12, %rs1;
	and.b16  	%rs13, %rs5, 3;
	setp.eq.s16 	%p38, %rs13, 1;
	@%p38 bra 	$L__BB8_64;
	shl.b32 	%r128, %r152, 3;
	add.s32 	%r129, %r2, %r128;
	ld.shared.f64 	%fd122, [%r129];
	add.s32 	%r130, %r24, %r128;
	ld.shared.f64 	%fd123, [%r130];
	mul.f64 	%fd124, %fd123, %fd8;
	sub.f64 	%fd125, %fd122, %fd124;
	st.shared.f64 	[%r129], %fd125;
	ld.shared.f64 	%fd126, [%r129+8];
	ld.shared.f64 	%fd127, [%r130+8];
	mul.f64 	%fd128, %fd127, %fd8;
	sub.f64 	%fd129, %fd126, %fd128;
	st.shared.f64 	[%r129+8], %fd129;
	add.s32 	%r152, %r152, 2;
$L__BB8_64:
	and.b16  	%rs14, %rs5, 1;
	setp.eq.b16 	%p39, %rs14, 1;
	not.pred 	%p40, %p39;
	@%p40 bra 	$L__BB8_66;
	shl.b32 	%r131, %r152, 3;
	add.s32 	%r132, %r2, %r131;
	ld.shared.f64 	%fd130, [%r132];
	add.s32 	%r133, %r24, %r131;
	ld.shared.f64 	%fd131, [%r133];
	mul.f64 	%fd132, %fd131, %fd8;
	sub.f64 	%fd133, %fd130, %fd132;
	st.shared.f64 	[%r132], %fd133;
$L__BB8_66:
	ld.param.u64 	%rd142, [_Z10deviceQRv1ILi8EEviiPKdPdS2_S2_S2__param_4];
	ld.param.u64 	%rd141, [_Z10deviceQRv1ILi8EEviiPKdPdS2_S2_S2__param_3];
	mad.lo.s32 	%r134, %r20, %r50, %r1;
	cvt.u64.u32 	%rd134, %r134;
	add.s64 	%rd135, %rd134, %rd4;
	cvta.to.global.u64 	%rd136, %rd141;
	shl.b64 	%rd137, %rd135, 3;
	add.s64 	%rd138, %rd136, %rd137;
	st.global.f64 	[%rd138], %fd8;
	mov.u32 	%r136, _ZZ10deviceQRv1ILi8EEviiPKdPdS2_S2_S2_E4s_Rn;
	add.s32 	%r137, %r136, %r55;
	shl.b32 	%r138, %r20, 3;
	add.s32 	%r139, %r137, %r138;
	ld.shared.f64 	%fd134, [%r139];
	cvta.to.global.u64 	%rd139, %rd142;
	add.s64 	%rd140, %rd139, %rd137;
	st.global.f64 	[%rd140], %fd134;
	setp.ne.s32 	%p41, %r146, %r50;
	add.s16 	%rs16, %rs16, 1;
	add.s16 	%rs15, %rs15, 1;
	@%p41 bra 	$L__BB8_14;
$L__BB8_67:
	ret;

}
	// .globl	_Z10deviceQRv1ILi9EEviiPKdPdS2_S2_S2_
.visible .entry _Z10deviceQRv1ILi9EEviiPKdPdS2_S2_S2_(
	.param .u32 _Z10deviceQRv1ILi9EEviiPKdPdS2_S2_S2__param_0,
	.param .u32 _Z10deviceQRv1ILi9EEviiPKdPdS2_S2_S2__param_1,
	.param .u64 .ptr .align 1 _Z10deviceQRv1ILi9EEviiPKdPdS2_S2_S2__param_2,
	.param .u64 .ptr .align 1 _Z10deviceQRv1ILi9EEviiPKdPdS2_S2_S2__param_3,
	.param .u64 .ptr .align 1 _Z10deviceQRv1ILi9EEviiPKdPdS2_S2_S2__param_4,
	.param .u64 .ptr .align 1 _Z10deviceQRv1ILi9EEviiPKdPdS2_S2_S2__param_5,
	.param .u64 .ptr .align 1 _Z10deviceQRv1ILi9EEviiPKdPdS2_S2_S2__param_6
)
{
	.reg .pred 	%p<42>;
	.reg .b16 	%rs<17>;
	.reg .b32 	%r<149>;
	.reg .b64 	%rd<143>;
	.reg .b64 	%fd<135>;
	// demoted variable
	.shared .align 8 .b8 _ZZ10deviceQRv1ILi9EEviiPKdPdS2_S2_S2_E4s_Qn[648];
	// demoted variable
	.shared .align 8 .b8 _ZZ10deviceQRv1ILi9EEviiPKdPdS2_S2_S2_E4s_Rn[648];
	// demoted variable
	.shared .align 8 .b8 _ZZ10deviceQRv1ILi9EEviiPKdPdS2_S2_S2_E4s_Vn[648];
	ld.param.u32 	%r50, [_Z10deviceQRv1ILi9EEviiPKdPdS2_S2_S2__param_1];
	ld.param.u64 	%rd7, [_Z10deviceQRv1ILi9EEviiPKdPdS2_S2_S2__param_2];
	ld.param.u64 	%rd8, [_Z10deviceQRv1ILi9EEviiPKdPdS2_S2_S2__param_5];
	ld.param.u64 	%rd9, [_Z10deviceQRv1ILi9EEviiPKdPdS2_S2_S2__param_6];
	cvta.to.global.u64 	%rd1, %rd7;
	cvta.to.global.u64 	%rd2, %rd9;
	cvta.to.global.u64 	%rd3, %rd8;
	mov.u32 	%r51, %ctaid.x;
	mov.u32 	%r1, %tid.x;
	mul.lo.s32 	%r52, %r50, %r51;
	mul.lo.s32 	%r53, %r52, %r50;
	cvt.s64.s32 	%rd4, %r53;
	setp.lt.s32 	%p1, %r50, 1;
	@%p1 bra 	$L__BB9_67;
	mov.u32 	%r55, _ZZ10deviceQRv1ILi9EEviiPKdPdS2_S2_S2_E4s_Vn;
	mad.lo.s32 	%r2, %r1, 72, %r55;
	add.s32 	%r56, %r50, -1;
	and.b32  	%r3, %r50, 15;
	setp.lt.u32 	%p2, %r56, 15;
	mov.b32 	%r134, 0;
	@%p2 bra 	$L__BB9_4;
	and.b32  	%r134, %r50, 2147483632;
	mov.b32 	%r139, 0;
$L__BB9_3:
	.pragma "nounroll";
	mad.lo.s32 	%r58, %r139, %r50, %r1;
	cvt.u64.u32 	%rd10, %r58;
	add.s64 	%rd11, %rd10, %rd4;
	shl.b64 	%rd12, %rd11, 3;
	add.s64 	%rd13, %rd1, %rd12;
	ld.global.f64 	%fd9, [%rd13];
	shl.b32 	%r59, %r139, 3;
	add.s32 	%r60, %r2, %r59;
	st.shared.f64 	[%r60], %fd9;
	add.s32 	%r61, %r58, %r50;
	cvt.u64.u32 	%rd14, %r61;
	add.s64 	%rd15, %rd14, %rd4;
	shl.b64 	%rd16, %rd15, 3;
	add.s64 	%rd17, %rd1, %rd16;
	ld.global.f64 	%fd10, [%rd17];
	st.shared.f64 	[%r60+8], %fd10;
	add.s32 	%r62, %r61, %r50;
	cvt.u64.u32 	%rd18, %r62;
	add.s64 	%rd19, %rd18, %rd4;
	shl.b64 	%rd20, %rd19, 3;
	add.s64 	%rd21, %rd1, %rd20;
	ld.global.f64 	%fd11, [%rd21];
	st.shared.f64 	[%r60+16], %fd11;
	add.s32 	%r63, %r62, %r50;
	cvt.u64.u32 	%rd22, %r63;
	add.s64 	%rd23, %rd22, %rd4;
	shl.b64 	%rd24, %rd23, 3;
	add.s64 	%rd25, %rd1, %rd24;
	ld.global.f64 	%fd12, [%rd25];
	st.shared.f64 	[%r60+24], %fd12;
	add.s32 	%r64, %r63, %r50;
	cvt.u64.u32 	%rd26, %r64;
	add.s64 	%rd27, %rd26, %rd4;
	shl.b64 	%rd28, %rd27, 3;
	add.s64 	%rd29, %rd1, %rd28;
	ld.global.f64 	%fd13, [%rd29];
	st.shared.f64 	[%r60+32], %fd13;
	add.s32 	%r65, %r64, %r50;
	cvt.u64.u32 	%rd30, %r65;
	add.s64 	%rd31, %rd30, %rd4;
	shl.b64 	%rd32, %rd31, 3;
	add.s64 	%rd33, %rd1, %rd32;
	ld.global.f64 	%fd14, [%rd33];
	st.shared.f64 	[%r60+40], %fd14;
	add.s32 	%r66, %r65, %r50;
	cvt.u64.u32 	%rd34, %r66;
	add.s64 	%rd35, %rd34, %rd4;
	shl.b64 	%rd36, %rd35, 3;
	add.s64 	%rd37, %rd1, %rd36;
	ld.global.f64 	%fd15, [%rd37];
	st.shared.f64 	[%r60+48], %fd15;
	add.s32 	%r67, %r66, %r50;
	cvt.u64.u32 	%rd38, %r67;
	add.s64 	%rd39, %rd38, %rd4;
	shl.b64 	%rd40, %rd39, 3;
	add.s64 	%rd41, %rd1, %rd40;
	ld.global.f64 	%fd16, [%rd41];
	st.shared.f64 	[%r60+56], %fd16;
	add.s32 	%r68, %r67, %r50;
	cvt.u64.u32 	%rd42, %r68;
	add.s64 	%rd43, %rd42, %rd4;
	shl.b64 	%rd44, %rd43, 3;
	add.s64 	%rd45, %rd1, %rd44;
	ld.global.f64 	%fd17, [%rd45];
	st.shared.f64 	[%r60+64], %fd17;
	add.s32 	%r69, %r68, %r50;
	cvt.u64.u32 	%rd46, %r69;
	add.s64 	%rd47, %rd46, %rd4;
	shl.b64 	%rd48, %rd47, 3;
	add.s64 	%rd49, %rd1, %rd48;
	ld.global.f64 	%fd18, [%rd49];
	st.shared.f64 	[%r60+72], %fd18;
	add.s32 	%r70, %r69, %r50;
	cvt.u64.u32 	%rd50, %r70;
	add.s64 	%rd51, %rd50, %rd4;
	shl.b64 	%rd52, %rd51, 3;
	add.s64 	%rd53, %rd1, %rd52;
	ld.global.f64 	%fd19, [%rd53];
	st.shared.f64 	[%r60+80], %fd19;
	add.s32 	%r71, %r70, %r50;
	cvt.u64.u32 	%rd54, %r71;
	add.s64 	%rd55, %rd54, %rd4;
	shl.b64 	%rd56, %rd55, 3;
	add.s64 	%rd57, %rd1, %rd56;
	ld.global.f64 	%fd20, [%rd57];
	st.shared.f64 	[%r60+88], %fd20;
	add.s32 	%r72, %r71, %r50;
	cvt.u64.u32 	%rd58, %r72;
	add.s64 	%rd59, %rd58, %rd4;
	shl.b64 	%rd60, %rd59, 3;
	add.s64 	%rd61, %rd1, %rd60;
	ld.global.f64 	%fd21, [%rd61];
	st.shared.f64 	[%r60+96], %fd21;
	add.s32 	%r73, %r72, %r50;
	cvt.u64.u32 	%rd62, %r73;
	add.s64 	%rd63, %rd62, %rd4;
	shl.b64 	%rd64, %rd63, 3;
	add.s64 	%rd65, %rd1, %rd64;
	ld.global.f64 	%fd22, [%rd65];
	st.shared.f64 	[%r60+104], %fd22;
	add.s32 	%r74, %r73, %r50;
	cvt.u64.u32 	%rd66, %r74;
	add.s64 	%rd67, %rd66, %rd4;
	shl.b64 	%rd68, %rd67, 3;
	add.s64 	%rd69, %rd1, %rd68;
	ld.global.f64 	%fd23, [%rd69];
	st.shared.f64 	[%r60+112], %fd23;
	add.s32 	%r75, %r74, %r50;
	cvt.u64.u32 	%rd70, %r75;
	add.s64 	%rd71, %rd70, %rd4;
	shl.b64 	%rd72, %rd71, 3;
	add.s64 	%rd73, %rd1, %rd72;
	ld.global.f64 	%fd24, [%rd73];
	st.shared.f64 	[%r60+120], %fd24;
	add.s32 	%r139, %r139, 16;
	setp.eq.s32 	%p3, %r139, %r134;
	@%p3 bra 	$L__BB9_4;
	bra.uni 	$L__BB9_3;
$L__BB9_4:
	setp.eq.s32 	%p4, %r3, 0;
	@%p4 bra 	$L__BB9_13;
	and.b32  	%r6, %r50, 7;
	setp.lt.u32 	%p5, %r3, 8;
	@%p5 bra 	$L__BB9_7;
	mad.lo.s32 	%r76, %r134, %r50, %r1;
	cvt.u64.u32 	%rd74, %r76;
	add.s64 	%rd75, %rd74, %rd4;
	shl.b64 	%rd76, %rd75, 3;
	add.s64 	%rd77, %rd1, %rd76;
	ld.global.f64 	%fd25, [%rd77];
	shl.b32 	%r77, %r134, 3;
	add.s32 	%r78, %r2, %r77;
	st.shared.f64 	[%r78], %fd25;
	add.s32 	%r79, %r76, %r50;
	cvt.u64.u32 	%rd78, %r79;
	add.s64 	%rd79, %rd78, %rd4;
	shl.b64 	%rd80, %rd79, 3;
	add.s64 	%rd81, %rd1, %rd80;
	ld.global.f64 	%fd26, [%rd81];
	st.shared.f64 	[%r78+8], %fd26;
	add.s32 	%r80, %r79, %r50;
	cvt.u64.u32 	%rd82, %r80;
	add.s64 	%rd83, %rd82, %rd4;
	shl.b64 	%rd84, %rd83, 3;
	add.s64 	%rd85, %rd1, %rd84;
	ld.global.f64 	%fd27, [%rd85];
	st.shared.f64 	[%r78+16], %fd27;
	add.s32 	%r81, %r80, %r50;
	cvt.u64.u32 	%rd86, %r81;
	add.s64 	%rd87, %rd86, %rd4;
	shl.b64 	%rd88, %rd87, 3;
	add.s64 	%rd89, %rd1, %rd88;
	ld.global.f64 	%fd28, [%rd89];
	st.shared.f64 	[%r78+24], %fd28;
	add.s32 	%r82, %r81, %r50;
	cvt.u64.u32 	%rd90, %r82;
	add.s64 	%rd91, %rd90, %rd4;
	shl.b64 	%rd92, %rd91, 3;
	add.s64 	%rd93, %rd1, %rd92;
	ld.global.f64 	%fd29, [%rd93];
	st.shared.f64 	[%r78+32], %fd29;
	add.s32 	%r83, %r82, %r50;
	cvt.u64.u32 	%rd94, %r83;
	add.s64 	%rd95, %rd94, %rd4;
	shl.b64 	%rd96, %rd95, 3;
	add.s64 	%rd97, %rd1, %rd96;
	ld.global.f64 	%fd30, [%rd97];
	st.shared.f64 	[%r78+40], %fd30;
	add.s32 	%r84, %r83, %r50;
	cvt.u64.u32 	%rd98, %r84;
	add.s64 	%rd99, %rd98, %rd4;
	shl.b64 	%rd100, %rd99, 3;
	add.s64 	%rd101, %rd1, %rd100;
	ld.global.f64 	%fd31, [%rd101];
	st.shared.f64 	[%r78+48], %fd31;
	add.s32 	%r85, %r84, %r50;
	cvt.u64.u32 	%rd102, %r85;
	add.s64 	%rd103, %rd102, %rd4;
	shl.b64 	%rd104, %rd103, 3;
	add.s64 	%rd105, %rd1, %rd104;
	ld.global.f64 	%fd32, [%rd105];
	st.shared.f64 	[%r78+56], %fd32;
	add.s32 	%r134, %r134, 8;
$L__BB9_7:
	setp.eq.s32 	%p6, %r6, 0;
	@%p6 bra 	$L__BB9_13;
	and.b32  	%r9, %r50, 3;
	setp.lt.u32 	%p7, %r6, 4;
	@%p7 bra 	$L__BB9_10;
	mad.lo.s32 	%r86, %r134, %r50, %r1;
	cvt.u64.u32 	%rd106, %r86;
	add.s64 	%rd107, %rd106, %rd4;
	shl.b64 	%rd108, %rd107, 3;
	add.s64 	%rd109, %rd1, %rd108;
	ld.global.f64 	%fd33, [%rd109];
	shl.b32 	%r87, %r134, 3;
	add.s32 	%r88, %r2, %r87;
	st.shared.f64 	[%r88], %fd33;
	add.s32 	%r89, %r86, %r50;
	cvt.u64.u32 	%rd110, %r89;
	add.s64 	%rd111, %rd110, %rd4;
	shl.b64 	%rd112, %rd111, 3;
	add.s64 	%rd113, %rd1, %rd112;
	ld.global.f64 	%fd34, [%rd113];
	st.shared.f64 	[%r88+8], %fd34;
	add.s32 	%r90, %r89, %r50;
	cvt.u64.u32 	%rd114, %r90;
	add.s64 	%rd115, %rd114, %rd4;
	shl.b64 	%rd116, %rd115, 3;
	add.s64 	%rd117, %rd1, %rd116;
	ld.global.f64 	%fd35, [%rd117];
	st.shared.f64 	[%r88+16], %fd35;
	add.s32 	%r91, %r90, %r50;
	cvt.u64.u32 	%rd118, %r91;
	add.s64 	%rd119, %rd118, %rd4;
	shl.b64 	%rd120, %rd119, 3;
	add.s64 	%rd121, %rd1, %rd120;
	ld.global.f64 	%fd36, [%rd121];
	st.shared.f64 	[%r88+24], %fd36;
	add.s32 	%r134, %r134, 4;
$L__BB9_10:
	setp.eq.s32 	%p8, %r9, 0;
	@%p8 bra 	$L__BB9_13;
	mov.b32 	%r138, 0;
$L__BB9_12:
	.pragma "nounroll";
	mad.lo.s32 	%r93, %r134, %r50, %r1;
	cvt.u64.u32 	%rd122, %r93;
	add.s64 	%rd123, %rd122, %rd4;
	shl.b64 	%rd124, %rd123, 3;
	add.s64 	%rd125, %rd1, %rd124;
	ld.global.f64 	%fd37, [%rd125];
	shl.b32 	%r94, %r134, 3;
	add.s32 	%r95, %r2, %r94;
	st.shared.f64 	[%r95], %fd37;
	add.s32 	%r134, %r134, 1;
	add.s32 	%r138, %r138, 1;
	setp.ne.s32 	%p9, %r138, %r9;
	@%p9 bra 	$L__BB9_12;
$L__BB9_13:
	add.s32 	%r16, %r50, -2;
	cvt.u16.u32 	%rs1, %r50;
	neg.s32 	%r17, %r50;
	mov.b32 	%r140, 0;
	mov.b16 	%rs15, 0;
	mov.u16 	%rs16, %rs15;
$L__BB9_14:
	mov.u32 	%r20, %r140;
	setp.ne.s32 	%p10, %r1, 0;
	not.b32 	%r21, %r20;
	add.s32 	%r22, %r50, %r21;
	bar.sync 	0;
	@%p10 bra 	$L__BB9_16;
	mov.b64 	%rd126, 0;
	st.global.u64 	[%rd3], %rd126;
	st.global.u64 	[%rd2], %rd126;
$L__BB9_16:
	setp.ne.s32 	%p11, %r1, 0;
	bar.sync 	0;
	shl.b32 	%r97, %r20, 3;
	add.s32 	%r23, %r2, %r97;
	ld.shared.f64 	%fd38, [%r23];
	mul.f64 	%fd39, %fd38, %fd38;
	atom.global.add.f64 	%fd40, [%rd3], %fd39;
	bar.sync 	0;
	mov.u32 	%r98, _ZZ10deviceQRv1ILi9EEviiPKdPdS2_S2_S2_E4s_Rn;
	mad.lo.s32 	%r24, %r20, 72, %r98;
	add.s32 	%r25, %r24, %r97;
	@%p11 bra 	$L__BB9_18;
	ld.global.f64 	%fd41, [%rd3];
	sqrt.rn.f64 	%fd42, %fd41;
	st.shared.f64 	[%r25], %fd42;
$L__BB9_18:
	bar.sync 	0;
	ld.shared.f64 	%fd43, [%r23];
	ld.shared.f64 	%fd44, [%r25];
	div.rn.f64 	%fd45, %fd43, %fd44;
	mov.u32 	%r99, _ZZ10deviceQRv1ILi9EEviiPKdPdS2_S2_S2_E4s_Qn;
	mad.lo.s32 	%r100, %r1, 72, %r99;
	add.s32 	%r26, %r100, %r97;
	st.shared.f64 	[%r26], %fd45;
	bar.sync 	0;
	add.s32 	%r140, %r20, 1;
	setp.ge.s32 	%p12, %r140, %r50;
	@%p12 bra 	$L__BB9_54;
	and.b32  	%r28, %r22, 3;
	setp.eq.s32 	%p13, %r28, 0;
	mov.u32 	%r141, %r140;
	@%p13 bra 	$L__BB9_35;
	setp.ne.s32 	%p14, %r1, 0;
	ld.shared.f64 	%fd46, [%r26];
	ld.shared.f64 	%fd47, [%r23+8];
	mul.f64 	%fd1, %fd46, %fd47;
	bar.sync 	0;
	@%p14 bra 	$L__BB9_22;
	mov.b64 	%rd127, 0;
	st.global.u64 	[%rd2], %rd127;
$L__BB9_22:
	bar.sync 	0;
	atom.global.add.f64 	%fd48, [%rd2], %fd1;
	bar.sync 	0;
	@%p14 bra 	$L__BB9_24;
	ld.global.f64 	%fd49, [%rd2];
	st.shared.f64 	[%r25+8], %fd49;
$L__BB9_24:
	add.s32 	%r141, %r20, 2;
	setp.eq.s32 	%p16, %r28, 1;
	@%p16 bra 	$L__BB9_35;
	ld.shared.f64 	%fd50, [%r26];
	ld.shared.f64 	%fd51, [%r23+16];
	mul.f64 	%fd2, %fd50, %fd51;
	bar.sync 	0;
	@%p14 bra 	$L__BB9_27;
	mov.b64 	%rd128, 0;
	st.global.u64 	[%rd2], %rd128;
$L__BB9_27:
	bar.sync 	0;
	atom.global.add.f64 	%fd52, [%rd2], %fd2;
	bar.sync 	0;
	@%p14 bra 	$L__BB9_29;
	ld.global.f64 	%fd53, [%rd2];
	st.shared.f64 	[%r25+16], %fd53;
$L__BB9_29:
	add.s32 	%r141, %r20, 3;
	setp.eq.s32 	%p19, %r28, 2;
	@%p19 bra 	$L__BB9_35;
	ld.shared.f64 	%fd54, [%r26];
	ld.shared.f64 	%fd55, [%r23+24];
	mul.f64 	%fd3, %fd54, %fd55;
	bar.sync 	0;
	@%p14 bra 	$L__BB9_32;
	mov.b64 	%rd129, 0;
	st.global.u64 	[%rd2], %rd129;
$L__BB9_32:
	bar.sync 	0;
	atom.global.add.f64 	%fd56, [%rd2], %fd3;
	bar.sync 	0;
	@%p14 bra 	$L__BB9_34;
	ld.global.f64 	%fd57, [%rd2];
	st.shared.f64 	[%r25+24], %fd57;
$L__BB9_34:
	add.s32 	%r141, %r20, 4;
$L__BB9_35:
	sub.s32 	%r102, %r16, %r20;
	setp.lt.u32 	%p22, %r102, 3;
	@%p22 bra 	$L__BB9_54;
	add.s32 	%r144, %r17, %r141;
	shl.b32 	%r103, %r141, 3;
	mov.u32 	%r104, _ZZ10deviceQRv1ILi9EEviiPKdPdS2_S2_S2_E4s_Vn;
	mad.lo.s32 	%r105, %r1, 72, %r104;
	add.s32 	%r106, %r105, %r103;
	add.s32 	%r143, %r106, 16;
	mad.lo.s32 	%r107, %r20, 72, %r103;
	add.s32 	%r109, %r98, %r107;
	add.s32 	%r142, %r109, 16;
$L__BB9_37:
	setp.ne.s32 	%p23, %r1, 0;
	ld.shared.f64 	%fd58, [%r26];
	ld.shared.f64 	%fd59, [%r143+-16];
	mul.f64 	%fd4, %fd58, %fd59;
	bar.sync 	0;
	@%p23 bra 	$L__BB9_39;
	mov.b64 	%rd130, 0;
	st.global.u64 	[%rd2], %rd130;
$L__BB9_39:
	bar.sync 	0;
	atom.global.add.f64 	%fd60, [%rd2], %fd4;
	bar.sync 	0;
	@%p23 bra 	$L__BB9_41;
	ld.global.f64 	%fd61, [%rd2];
	st.shared.f64 	[%r142+-16], %fd61;
$L__BB9_41:
	ld.shared.f64 	%fd62, [%r26];
	ld.shared.f64 	%fd63, [%r143+-8];
	mul.f64 	%fd5, %fd62, %fd63;
	bar.sync 	0;
	@%p23 bra 	$L__BB9_43;
	mov.b64 	%rd131, 0;
	st.global.u64 	[%rd2], %rd131;
$L__BB9_43:
	bar.sync 	0;
	atom.global.add.f64 	%fd64, [%rd2], %fd5;
	bar.sync 	0;
	@%p23 bra 	$L__BB9_45;
	ld.global.f64 	%fd65, [%rd2];
	st.shared.f64 	[%r142+-8], %fd65;
$L__BB9_45:
	ld.shared.f64 	%fd66, [%r26];
	ld.shared.f64 	%fd67, [%r143];
	mul.f64 	%fd6, %fd66, %fd67;
	bar.sync 	0;
	@%p23 bra 	$L__BB9_47;
	mov.b64 	%rd132, 0;
	st.global.u64 	[%rd2], %rd132;
$L__BB9_47:
	bar.sync 	0;
	atom.global.add.f64 	%fd68, [%rd2], %fd6;
	bar.sync 	0;
	@%p23 bra 	$L__BB9_49;
	ld.global.f64 	%fd69, [%rd2];
	st.shared.f64 	[%r142], %fd69;
$L__BB9_49:
	ld.shared.f64 	%fd70, [%r26];
	ld.shared.f64 	%fd71, [%r143+8];
	mul.f64 	%fd7, %fd70, %fd71;
	bar.sync 	0;
	@%p23 bra 	$L__BB9_51;
	mov.b64 	%rd133, 0;
	st.global.u64 	[%rd2], %rd133;
$L__BB9_51:
	bar.sync 	0;
	atom.global.add.f64 	%fd72, [%rd2], %fd7;
	bar.sync 	0;
	@%p23 bra 	$L__BB9_53;
	ld.global.f64 	%fd73, [%rd2];
	st.shared.f64 	[%r142+8], %fd73;
$L__BB9_53:
	add.s32 	%r144, %r144, 4;
	add.s32 	%r143, %r143, 32;
	add.s32 	%r142, %r142, 32;
	setp.ne.s32 	%p31, %r144, 0;
	@%p31 bra 	$L__BB9_37;
$L__BB9_54:
	setp.ge.s32 	%p32, %r140, %r50;
	bar.sync 	0;
	ld.shared.f64 	%fd8, [%r26];
	@%p32 bra 	$L__BB9_66;
	sub.s32 	%r110, %r16, %r20;
	setp.lt.u32 	%p33, %r110, 7;
	mov.u32 	%r146, %r140;
	@%p33 bra 	$L__BB9_58;
	mov.u32 	%r146, %r140;
$L__BB9_57:
	.pragma "nounroll";
	shl.b32 	%r111, %r146, 3;
	add.s32 	%r112, %r2, %r111;
	ld.shared.f64 	%fd74, [%r112];
	add.s32 	%r113, %r24, %r111;
	ld.shared.f64 	%fd75, [%r113];
	mul.f64 	%fd76, %fd75, %fd8;
	sub.f64 	%fd77, %fd74, %fd76;
	st.shared.f64 	[%r112], %fd77;
	ld.shared.f64 	%fd78, [%r112+8];
	ld.shared.f64 	%fd79, [%r113+8];
	mul.f64 	%fd80, %fd79, %fd8;
	sub.f64 	%fd81, %fd78, %fd80;
	st.shared.f64 	[%r112+8], %fd81;
	ld.shared.f64 	%fd82, [%r112+16];
	ld.shared.f64 	%fd83, [%r113+16];
	mul.f64 	%fd84, %fd83, %fd8;
	sub.f64 	%fd85, %fd82, %fd84;
	st.shared.f64 	[%r112+16], %fd85;
	ld.shared.f64 	%fd86, [%r112+24];
	ld.shared.f64 	%fd87, [%r113+24];
	mul.f64 	%fd88, %fd87, %fd8;
	sub.f64 	%fd89, %fd86, %fd88;
	st.shared.f64 	[%r112+24], %fd89;
	ld.shared.f64 	%fd90, [%r112+32];
	ld.shared.f64 	%fd91, [%r113+32];
	mul.f64 	%fd92, %fd91, %fd8;
	sub.f64 	%fd93, %fd90, %fd92;
	st.shared.f64 	[%r112+32], %fd93;
	ld.shared.f64 	%fd94, [%r112+40];
	ld.shared.f64 	%fd95, [%r113+40];
	mul.f64 	%fd96, %fd95, %fd8;
	sub.f64 	%fd97, %fd94, %fd96;
	st.shared.f64 	[%r112+40], %fd97;
	ld.shared.f64 	%fd98, [%r112+48];
	ld.shared.f64 	%fd99, [%r113+48];
	mul.f64 	%fd100, %fd99, %fd8;
	sub.f64 	%fd101, %fd98, %fd100;
	st.shared.f64 	[%r112+48], %fd101;
	ld.shared.f64 	%fd102, [%r112+56];
	ld.shared.f64 	%fd103, [%r113+56];
	mul.f64 	%fd104, %fd103, %fd8;
	sub.f64 	%fd105, %fd102, %fd104;
	st.shared.f64 	[%r112+56], %fd105;
	add.s32 	%r146, %r146, 8;
	add.s32 	%r114, %r146, %r21;
	and.b32  	%r115, %r22, -8;
	setp.ne.s32 	%p34, %r114, %r115;
	@%p34 bra 	$L__BB9_57;
$L__BB9_58:
	and.b32  	%r116, %r22, 7;
	setp.eq.s32 	%p35, %r116, 0;
	@%p35 bra 	$L__BB9_66;
	not.b16 	%rs10, %rs16;
	add.s16 	%rs11, %rs10, %rs1;
	cvt.u32.u16 	%r117, %rs11;
	and.b32  	%r45, %r117, 7;
	add.s32 	%r118, %r45, -1;
	setp.lt.u32 	%p36, %r118, 3;
	@%p36 bra 	$L__BB9_61;
	shl.b32 	%r119, %r146, 3;
	add.s32 	%r120, %r2, %r119;
	ld.shared.f64 	%fd106, [%r120];
	add.s32 	%r121, %r24, %r119;
	ld.shared.f64 	%fd107, [%r121];
	mul.f64 	%fd108, %fd107, %fd8;
	sub.f64 	%fd109, %fd106, %fd108;
	st.shared.f64 	[%r120], %fd109;
	ld.shared.f64 	%fd110, [%r120+8];
	ld.shared.f64 	%fd111, [%r121+8];
	mul.f64 	%fd112, %fd111, %fd8;
	sub.f64 	%fd113, %fd110, %fd112;
	st.shared.f64 	[%r120+8], %fd113;
	ld.shared.f64 	%fd114, [%r120+16];
	ld.shared.f64 	%fd115, [%r121+16];
	mul.f64 	%fd116, %fd115, %fd8;
	sub.f64 	%fd117, %fd114, %fd116;
	st.shared.f64 	[%r120+16], %fd117;
	ld.shared.f64 	%fd118, [%r120+24];
	ld.shared.f64 	%fd119, [%r121+24];
	mul.f64 	%fd120, %fd119, %fd8;
	sub.f64 	%fd121, %fd118, %fd120;
	st.shared.f64 	[%r120+24], %fd121;
	add.s32 	%r146, %r146, 4;
$L__BB9_61:
	and.b32  	%r122, %r45, 3;
	setp.eq.s32 	%p37, %r122, 0;
	@%p37 bra 	$L__BB9_66;
	xor.b16  	%rs12, %rs15, 3;
	add.s16 	%rs5, %rs12, %rs1;
	and.b16  	%rs13, %rs5, 3;
	setp.eq.s16 	%p38, %rs13, 1;
	@%p38 bra 	$L__BB9_64;
	shl.b32 	%r123, %r146, 3;
	add.s32 	%r124, %r2, %r123;
	ld.shared.f64 	%fd122, [%r124];
	add.s32 	%r125, %r24, %r123;
	ld.shared.f64 	%fd123, [%r125];
	mul.f64 	%fd124, %fd123, %fd8;
	sub.f64 	%fd125, %fd122, %fd124;
	st.shared.f64 	[%r124], %fd125;
	ld.shared.f64 	%fd126, [%r124+8];
	ld.shared.f64 	%fd127, [%r125+8];
	mul.f64 	%fd128, %fd127, %fd8;
	sub.f64 	%fd129, %fd126, %fd128;
	st.shared.f64 	[%r124+8], %fd129;
	add.s32 	%r146, %r146, 2;
$L__BB9_64:
	and.b16  	%rs14, %rs5, 1;
	setp.eq.b16 	%p39, %rs14, 1;
	not.pred 	%p40, %p39;
	@%p40 bra 	$L__BB9_66;
	shl.b32 	%r126, %r146, 3;
	add.s32 	%r127, %r2, %r126;
	ld.shared.f64 	%fd130, [%r127];
	add.s32 	%r128, %r24, %r126;
	ld.shared.f64 	%fd131, [%r128];
	mul.f64 	%fd132, %fd131, %fd8;
	sub.f64 	%fd133, %fd130, %fd132;
	st.shared.f64 	[%r127], %fd133;
$L__BB9_66:
	ld.param.u64 	%rd142, [_Z10deviceQRv1ILi9EEviiPKdPdS2_S2_S2__param_4];
	ld.param.u64 	%rd141, [_Z10deviceQRv1ILi9EEviiPKdPdS2_S2_S2__param_3];
	mad.lo.s32 	%r129, %r20, %r50, %r1;
	cvt.u64.u32 	%rd134, %r129;
	add.s64 	%rd135, %rd134, %rd4;
	cvta.to.global.u64 	%rd136, %rd141;
	shl.b64 	%rd137, %rd135, 3;
	add.s64 	%rd138, %rd136, %rd137;
	st.global.f64 	[%rd138], %fd8;
	mad.lo.s32 	%r131, %r1, 72, %r98;
	add.s32 	%r133, %r131, %r97;
	ld.shared.f64 	%fd134, [%r133];
	cvta.to.global.u64 	%rd139, %rd142;
	add.s64 	%rd140, %rd139, %rd137;
	st.global.f64 	[%rd140], %fd134;
	setp.ne.s32 	%p41, %r140, %r50;
	add.s16 	%rs16, %rs16, 1;
	add.s16 	%rs15, %rs15, 1;
	@%p41 bra 	$L__BB9_14;
$L__BB9_67:
	ret;

}
	// .globl	_Z10deviceQRv1ILi10EEviiPKdPdS2_S2_S2_
.visible .entry _Z10deviceQRv1ILi10EEviiPKdPdS2_S2_S2_(
	.param .u32 _Z10deviceQRv1ILi10EEviiPKdPdS2_S2_S2__param_0,
	.param .u32 _Z10deviceQRv1ILi10EEviiPKdPdS2_S2_S2__param_1,
	.param .u64 .ptr .align 1 _Z10deviceQRv1ILi10EEviiPKdPdS2_S2_S2__param_2,
	.param .u64 .ptr .align 1 _Z10deviceQRv1ILi10EEviiPKdPdS2_S2_S2__param_3,
	.param .u64 .ptr .align 1 _Z10deviceQRv1ILi10EEviiPKdPdS2_S2_S2__param_4,
	.param .u64 .ptr .align 1 _Z10deviceQRv1ILi10EEviiPKdPdS2_S2_S2__param_5,
	.param .u64 .ptr .align 1 _Z10deviceQRv1ILi10EEviiPKdPdS2_S2_S2__param_6
)
{
	.reg .pred 	%p<42>;
	.reg .b16 	%rs<17>;
	.reg .b32 	%r<149>;
	.reg .b64 	%rd<143>;
	.reg .b64 	%fd<135>;
	// demoted variable
	.shared .align 8 .b8 _ZZ10deviceQRv1ILi10EEviiPKdPdS2_S2_S2_E4s_Qn[800];
	// demoted variable
	.shared .align 8 .b8 _ZZ10deviceQRv1ILi10EEviiPKdPdS2_S2_S2_E4s_Rn[800];
	// demoted variable
	.shared .align 8 .b8 _ZZ10deviceQRv1ILi10EEviiPKdPdS2_S2_S2_E4s_Vn[800];
	ld.param.u32 	%r50, [_Z10deviceQRv1ILi10EEviiPKdPdS2_S2_S2__param_1];
	ld.param.u64 	%rd7, [_Z10deviceQRv1ILi10EEviiPKdPdS2_S2_S2__param_2];
	ld.param.u64 	%rd8, [_Z10deviceQRv1ILi10EEviiPKdPdS2_S2_S2__param_5];
	ld.param.u64 	%rd9, [_Z10deviceQRv1ILi10EEviiPKdPdS2_S2_S2__param_6];
	cvta.to.global.u64 	%rd1, %rd7;
	cvta.to.global.u64 	%rd2, %rd9;
	cvta.to.global.u64 	%rd3, %rd8;
	mov.u32 	%r51, %ctaid.x;
	mov.u32 	%r1, %tid.x;
	mul.lo.s32 	%r52, %r50, %r51;
	mul.lo.s32 	%r53, %r52, %r50;
	cvt.s64.s32 	%rd4, %r53;
	setp.lt.s32 	%p1, %r50, 1;
	@%p1 bra 	$L__BB10_67;
	mov.u32 	%r55, _ZZ10deviceQRv1ILi10EEviiPKdPdS2_S2_S2_E4s_Vn;
	mad.lo.s32 	%r2, %r1, 80, %r55;
	add.s32 	%r56, %r50, -1;
	and.b32  	%r3, %r50, 15;
	setp.lt.u32 	%p2, %r56, 15;
	mov.b32 	%r134, 0;
	@%p2 bra 	$L__BB10_4;
	and.b32  	%r134, %r50, 2147483632;
	mov.b32 	%r139, 0;
$L__BB10_3:
	.pragma "nounroll";
	mad.lo.s32 	%r58, %r139, %r50, %r1;
	cvt.u64.u32 	%rd10, %r58;
	add.s64 	%rd11, %rd10, %rd4;
	shl.b64 	%rd12, %rd11, 3;
	add.s64 	%rd13, %rd1, %rd12;
	ld.global.f64 	%fd9, [%rd13];
	shl.b32 	%r59, %r139, 3;
	add.s32 	%r60, %r2, %r59;
	st.shared.f64 	[%r60], %fd9;
	add.s32 	%r61, %r58, %r50;
	cvt.u64.u32 	%rd14, %r61;
	add.s64 	%rd15, %rd14, %rd4;
	shl.b64 	%rd16, %rd15, 3;
	add.s64 	%rd17, %rd1, %rd16;
	ld.global.f64 	%fd10, [%rd17];
	st.shared.f64 	[%r60+8], %fd10;
	add.s32 	%r62, %r61, %r50;
	cvt.u64.u32 	%rd18, %r62;
	add.s64 	%rd19, %rd18, %rd4;
	shl.b64 	%rd20, %rd19, 3;
	add.s64 	%rd21, %rd1, %rd20;
	ld.global.f64 	%fd11, [%rd21];
	st.shared.f64 	[%r60+16], %fd11;
	add.s32 	%r63, %r62, %r50;
	cvt.u64.u32 	%rd22, %r63;
	add.s64 	%rd23, %rd22, %rd4;
	shl.b64 	%rd24, %rd23, 3;
	add.s64 	%rd25, %rd1, %rd24;
	ld.global.f64 	%fd12, [%rd25];
	st.shared.f64 	[%r60+24], %fd12;
	add.s32 	%r64, %r63, %r50;
	cvt.u64.u32 	%rd26, %r64;
	add.s64 	%rd27, %rd26, %rd4;
	shl.b64 	%rd28, %rd27, 3;
	add.s64 	%rd29, %rd1, %rd28;
	ld.global.f64 	%fd13, [%rd29];
	st.shared.f64 	[%r60+32], %fd13;
	add.s32 	%r65, %r64, %r50;
	cvt.u64.u32 	%rd30, %r65;
	add.s64 	%rd31, %rd30, %rd4;
	shl.b64 	%rd32, %rd31, 3;
	add.s64 	%rd33, %rd1, %rd32;
	ld.global.f64 	%fd14, [%rd33];
	st.shared.f64 	[%r60+40], %fd14;
	add.s32 	%r66, %r65, %r50;
	cvt.u64.u32 	%rd34, %r66;
	add.s64 	%rd35, %rd34, %rd4;
	shl.b64 	%rd36, %rd35, 3;
	add.s64 	%rd37, %rd1, %rd36;
	ld.global.f64 	%fd15, [%rd37];
	st.shared.f64 	[%r60+48], %fd15;
	add.s32 	%r67, %r66, %r50;
	cvt.u64.u32 	%rd38, %r67;
	add.s64 	%rd39, %rd38, %rd4;
	shl.b64 	%rd40, %rd39, 3;
	add.s64 	%rd41, %rd1, %rd40;
	ld.global.f64 	%fd16, [%rd41];
	st.shared.f64 	[%r60+56], %fd16;
	add.s32 	%r68, %r67, %r50;
	cvt.u64.u32 	%rd42, %r68;
	add.s64 	%rd43, %rd42, %rd4;
	shl.b64 	%rd44, %rd43, 3;
	add.s64 	%rd45, %rd1, %rd44;
	ld.global.f64 	%fd17, [%rd45];
	st.shared.f64 	[%r60+64], %fd17;
	add.s32 	%r69, %r68, %r50;
	cvt.u64.u32 	%rd46, %r69;
	add.s64 	%rd47, %rd46, %rd4;
	shl.b64 	%rd48, %rd47, 3;
	add.s64 	%rd49, %rd1, %rd48;
	ld.global.f64 	%fd18, [%rd49];
	st.shared.f64 	[%r60+72], %fd18;
	add.s32 	%r70, %r69, %r50;
	cvt.u64.u32 	%rd50, %r70;
	add.s64 	%rd51, %rd50, %rd4;
	shl.b64 	%rd52, %rd51, 3;
	add.s64 	%rd53, %rd1, %rd52;
	ld.global.f64 	%fd19, [%rd53];
	st.shared.f64 	[%r60+80], %fd19;
	add.s32 	%r71, %r70, %r50;
	cvt.u64.u32 	%rd54, %r71;
	add.s64 	%rd55, %rd54, %rd4;
	shl.b64 	%rd56, %rd55, 3;
	add.s64 	%rd57, %rd1, %rd56;
	ld.global.f64 	%fd20, [%rd57];
	st.shared.f64 	[%r60+88], %fd20;
	add.s32 	%r72, %r71, %r50;
	cvt.u64.u32 	%rd58, %r72;
	add.s64 	%rd59, %rd58, %rd4;
	shl.b64 	%rd60, %rd59, 3;
	add.s64 	%rd61, %rd1, %rd60;
	ld.global.f64 	%fd21, [%rd61];
	st.shared.f64 	[%r60+96], %fd21;
	add.s32 	%r73, %r72, %r50;
	cvt.u64.u32 	%rd62, %r73;
	add.s64 	%rd63, %rd62, %rd4;
	shl.b64 	%rd64, %rd63, 3;
	add.s64 	%rd65, %rd1, %rd64;
	ld.global.f64 	%fd22, [%rd65];
	st.shared.f64 	[%r60+104], %fd22;
	add.s32 	%r74, %r73, %r50;
	cvt.u64.u32 	%rd66, %r74;
	add.s64 	%rd67, %rd66, %rd4;
	shl.b64 	%rd68, %rd67, 3;
	add.s64 	%rd69, %rd1, %rd68;
	ld.global.f64 	%fd23, [%rd69];
	st.shared.f64 	[%r60+112], %fd23;
	add.s32 	%r75, %r74, %r50;
	cvt.u64.u32 	%rd70, %r75;
	add.s64 	%rd71, %rd70, %rd4;
	shl.b64 	%rd72, %rd71, 3;
	add.s64 	%rd73, %rd1, %rd72;
	ld.global.f64 	%fd24, [%rd73];
	st.shared.f64 	[%r60+120], %fd24;
	add.s32 	%r139, %r139, 16;
	setp.eq.s32 	%p3, %r139, %r134;
	@%p3 bra 	$L__BB10_4;
	bra.uni 	$L__BB10_3;
$L__BB10_4:
	setp.eq.s32 	%p4, %r3, 0;
	@%p4 bra 	$L__BB10_13;
	and.b32  	%r6, %r50, 7;
	setp.lt.u32 	%p5, %r3, 8;
	@%p5 bra 	$L__BB10_7;
	mad.lo.s32 	%r76, %r134, %r50, %r1;
	cvt.u64.u32 	%rd74, %r76;
	add.s64 	%rd75, %rd74, %rd4;
	shl.b64 	%rd76, %rd75, 3;
	add.s64 	%rd77, %rd1, %rd76;
	ld.global.f64 	%fd25, [%rd77];
	shl.b32 	%r77, %r134, 3;
	add.s32 	%r78, %r2, %r77;
	st.shared.f64 	[%r78], %fd25;
	add.s32 	%r79, %r76, %r50;
	cvt.u64.u32 	%rd78, %r79;
	add.s64 	%rd79, %rd78, %rd4;
	shl.b64 	%rd80, %rd79, 3;
	add.s64 	%rd81, %rd1, %rd80;
	ld.global.f64 	%fd26, [%rd81];
	st.shared.f64 	[%r78+8], %fd26;
	add.s32 	%r80, %r79, %r50;
	cvt.u64.u32 	%rd82, %r80;
	add.s64 	%rd83, %rd82, %rd4;
	shl.b64 	%rd84, %rd83, 3;
	add.s64 	%rd85, %rd1, %rd84;
	ld.global.f64 	%fd27, [%rd85];
	st.shared.f64 	[%r78+16], %fd27;
	add.s32 	%r81, %r80, %r50;
	cvt.u64.u32 	%rd86, %r81;
	add.s64 	%rd87, %rd86, %rd4;
	shl.b64 	%rd88, %rd87, 3;
	add.s64 	%rd89, %rd1, %rd88;
	ld.global.f64 	%fd28, [%rd89];
	st.shared.f64 	[%r78+24], %fd28;
	add.s32 	%r82, %r81, %r50;
	cvt.u64.u32 	%rd90, %r82;
	add.s64 	%rd91, %rd90, %rd4;
	shl.b64 	%rd92, %rd91, 3;
	add.s64 	%rd93, %rd1, %rd92;
	ld.global.f64 	%fd29, [%rd93];
	st.shared.f64 	[%r78+32], %fd29;
	add.s32 	%r83, %r82, %r50;
	cvt.u64.u32 	%rd94, %r83;
	add.s64 	%rd95, %rd94, %rd4;
	shl.b64 	%rd96, %rd95, 3;
	add.s64 	%rd97, %rd1, %rd96;
	ld.global.f64 	%fd30, [%rd97];
	st.shared.f64 	[%r78+40], %fd30;
	add.s32 	%r84, %r83, %r50;
	cvt.u64.u32 	%rd98, %r84;
	add.s64 	%rd99, %rd98, %rd4;
	shl.b64 	%rd100, %rd99, 3;
	add.s64 	%rd101, %rd1, %rd100;
	ld.global.f64 	%fd31, [%rd101];
	st.shared.f64 	[%r78+48], %fd31;
	add.s32 	%r85, %r84, %r50;
	cvt.u64.u32 	%rd102, %r85;
	add.s64 	%rd103, %rd102, %rd4;
	shl.b64 	%rd104, %rd103, 3;
	add.s64 	%rd105, %rd1, %rd104;
	ld.global.f64 	%fd32, [%rd105];
	st.shared.f64 	[%r78+56], %fd32;
	add.s32 	%r134, %r134, 8;
$L__BB10_7:
	setp.eq.s32 	%p6, %r6, 0;
	@%p6 bra 	$L__BB10_13;
	and.b32  	%r9, %r50, 3;
	setp.lt.u32 	%p7, %r6, 4;
	@%p7 bra 	$L__BB10_10;
	mad.lo.s32 	%r86, %r134, %r50, %r1;
	cvt.u64.u32 	%rd106, %r86;
	add.s64 	%rd107, %rd106, %rd4;
	shl.b64 	%rd108, %rd107, 3;
	add.s64 	%rd109, %rd1, %rd108;
	ld.global.f64 	%fd33, [%rd109];
	shl.b32 	%r87, %r134, 3;
	add.s32 	%r88, %r2, %r87;
	st.shared.f64 	[%r88], %fd33;
	add.s32 	%r89, %r86, %r50;
	cvt.u64.u32 	%rd110, %r89;
	add.s64 	%rd111, %rd110, %rd4;
	shl.b64 	%rd112, %rd111, 3;
	add.s64 	%rd113, %rd1, %rd112;
	ld.global.f64 	%fd34, [%rd113];
	st.shared.f64 	[%r88+8], %fd34;
	add.s32 	%r90, %r89, %r50;
	cvt.u64.u32 	%rd114, %r90;
	add.s64 	%rd115, %rd114, %rd4;
	shl.b64 	%rd116, %rd115, 3;
	add.s64 	%rd117, %rd1, %rd116;
	ld.global.f64 	%fd35, [%rd117];
	st.shared.f64 	[%r88+16], %fd35;
	add.s32 	%r91, %r90, %r50;
	cvt.u64.u32 	%rd118, %r91;
	add.s64 	%rd119, %rd118, %rd4;
	shl.b64 	%rd120, %rd119, 3;
	add.s64 	%rd121, %rd1, %rd120;
	ld.global.f64 	%fd36, [%rd121];
	st.shared.f64 	[%r88+24], %fd36;
	add.s32 	%r134, %r134, 4;
$L__BB10_10:
	setp.eq.s32 	%p8, %r9, 0;
	@%p8 bra 	$L__BB10_13;
	mov.b32 	%r138, 0;
$L__BB10_12:
	.pragma "nounroll";
	mad.lo.s32 	%r93, %r134, %r50, %r1;
	cvt.u64.u32 	%rd122, %r93;
	add.s64 	%rd123, %rd122, %rd4;
	shl.b64 	%rd124, %rd123, 3;
	add.s64 	%rd125, %rd1, %rd124;
	ld.global.f64 	%fd37, [%rd125];
	shl.b32 	%r94, %r134, 3;
	add.s32 	%r95, %r2, %r94;
	st.shared.f64 	[%r95], %fd37;
	add.s32 	%r134, %r134, 1;
	add.s32 	%r138, %r138, 1;
	setp.ne.s32 	%p9, %r138, %r9;
	@%p9 bra 	$L__BB10_12;
$L__BB10_13:
	add.s32 	%r16, %r50, -2;
	cvt.u16.u32 	%rs1, %r50;
	neg.s32 	%r17, %r50;
	mov.b32 	%r140, 0;
	mov.b16 	%rs15, 0;
	mov.u16 	%rs16, %rs15;
$L__BB10_14:
	mov.u32 	%r20, %r140;
	setp.ne.s32 	%p10, %r1, 0;
	not.b32 	%r21, %r20;
	add.s32 	%r22, %r50, %r21;
	bar.sync 	0;
	@%p10 bra 	$L__BB10_16;
	mov.b64 	%rd126, 0;
	st.global.u64 	[%rd3], %rd126;
	st.global.u64 	[%rd2], %rd126;
$L__BB10_16:
	setp.ne.s32 	%p11, %r1, 0;
	bar.sync 	0;
	shl.b32 	%r97, %r20, 3;
	add.s32 	%r23, %r2, %r97;
	ld.shared.f64 	%fd38, [%r23];
	mul.f64 	%fd39, %fd38, %fd38;
	atom.global.add.f64 	%fd40, [%rd3], %fd39;
	bar.sync 	0;
	mov.u32 	%r98, _ZZ10deviceQRv1ILi10EEviiPKdPdS2_S2_S2_E4s_Rn;
	mad.lo.s32 	%r24, %r20, 80, %r98;
	add.s32 	%r25, %r24, %r97;
	@%p11 bra 	$L__BB10_18;
	ld.global.f64 	%fd41, [%rd3];
	sqrt.rn.f64 	%fd42, %fd41;
	st.shared.f64 	[%r25], %fd42;
$L__BB10_18:
	bar.sync 	0;
	ld.shared.f64 	%fd43, [%r23];
	ld.shared.f64 	%fd44, [%r25];
	div.rn.f64 	%fd45, %fd43, %fd44;
	mov.u32 	%r99, _ZZ10deviceQRv1ILi10EEviiPKdPdS2_S2_S2_E4s_Qn;
	mad.lo.s32 	%r100, %r1, 80, %r99;
	add.s32 	%r26, %r100, %r97;
	st.shared.f64 	[%r26], %fd45;
	bar.sync 	0;
	add.s32 	%r140, %r20, 1;
	setp.ge.s32 	%p12, %r140, %r50;
	@%p12 bra 	$L__BB10_54;
	and.b32  	%r28, %r22, 3;
	setp.eq.s32 	%p13, %r28, 0;
	mov.u32 	%r141, %r140;
	@%p13 bra 	$L__BB10_35;
	setp.ne.s32 	%p14, %r1, 0;
	ld.shared.f64 	%fd46, [%r26];
	ld.shared.f64 	%fd47, [%r23+8];
	mul.f64 	%fd1, %fd46, %fd47;
	bar.sync 	0;
	@%p14 bra 	$L__BB10_22;
	mov.b64 	%rd127, 0;
	st.global.u64 	[%rd2], %rd127;
$L__BB10_22:
	bar.sync 	0;
	atom.global.add.f64 	%fd48, [%rd2], %fd1;
	bar.sync 	0;
	@%p14 bra 	$L__BB10_24;
	ld.global.f64 	%fd49, [%rd2];
	st.shared.f64 	[%r25+8], %fd49;
$L__BB10_24:
	add.s32 	%r141, %r20, 2;
	setp.eq.s32 	%p16, %r28, 1;
	@%p16 bra 	$L__BB10_35;
	ld.shared.f64 	%fd50, [%r26];
	ld.shared.f64 	%fd51, [%r23+16];
	mul.f64 	%fd2, %fd50, %fd51;
	bar.sync 	0;
	@%p14 bra 	$L__BB10_27;
	mov.b64 	%rd128, 0;
	st.global.u64 	[%rd2], %rd128;
$L__BB10_27:
	bar.sync 	0;
	atom.global.add.f64 	%fd52, [%rd2], %fd2;
	bar.sync 	0;
	@%p14 bra 	$L__BB10_29;
	ld.global.f64 	%fd53, [%rd2];
	st.shared.f64 	[%r25+16], %fd53;
$L__BB10_29:
	add.s32 	%r141, %r20, 3;
	setp.eq.s32 	%p19, %r28, 2;
	@%p19 bra 	$L__BB10_35;
	ld.shared.f64 	%fd54, [%r26];
	ld.shared.f64 	%fd55, [%r23+24];
	mul.f64 	%fd3, %fd54, %fd55;
	bar.sync 	0;
	@%p14 bra 	$L__BB10_32;
	mov.b64 	%rd129, 0;
	st.global.u64 	[%rd2], %rd129;
$L__BB10_32:
	bar.sync 	0;
	atom.global.add.f64 	%fd56, [%rd2], %fd3;
	bar.sync 	0;
	@%p14 bra 	$L__BB10_34;
	ld.global.f64 	%fd57, [%rd2];
	st.shared.f64 	[%r25+24], %fd57;
$L__BB10_34:
	add.s32 	%r141, %r20, 4;
$L__BB10_35:
	sub.s32 	%r102, %r16, %r20;
	setp.lt.u32 	%p22, %r102, 3;
	@%p22 bra 	$L__BB10_54;
	add.s32 	%r144, %r17, %r141;
	shl.b32 	%r103, %r141, 3;
	mov.u32 	%r104, _ZZ10deviceQRv1ILi10EEviiPKdPdS2_S2_S2_E4s_Vn;
	mad.lo.s32 	%r105, %r1, 80, %r104;
	add.s32 	%r106, %r105, %r103;
	add.s32 	%r143, %r106, 16;
	mad.lo.s32 	%r107, %r20, 80, %r103;
	add.s32 	%r109, %r98, %r107;
	add.s32 	%r142, %r109, 16;
$L__BB10_37:
	setp.ne.s32 	%p23, %r1, 0;
	ld.shared.f64 	%fd58, [%r26];
	ld.shared.f64 	%fd59, [%r143+-16];
	mul.f64 	%fd4, %fd58, %fd59;
	bar.sync 	0;
	@%p23 bra 	$L__BB10_39;
	mov.b64 	%rd130, 0;
	st.global.u64 	[%rd2], %rd130;
$L__BB10_39:
	bar.sync 	0;
	atom.global.add.f64 	%fd60, [%rd2], %fd4;
	bar.sync 	0;
	@%p23 bra 	$L__BB10_41;
	ld.global.f64 	%fd61, [%rd2];
	st.shared.f64 	[%r142+-16], %fd61;
$L__BB10_41:
	ld.shared.f64 	%fd62, [%r26];
	ld.shared.f64 	%fd63, [%r143+-8];
	mul.f64 	%fd5, %fd62, %fd63;
	bar.sync 	0;
	@%p23 bra 	$L__BB10_43;
	mov.b64 	%rd131, 0;
	st.global.u64 	[%rd2], %rd131;
$L__BB10_43:
	bar.sync 	0;
	atom.global.add.f64 	%fd64, [%rd2], %fd5;
	bar.sync 	0;
	@%p23 bra 	$L__BB10_45;
	ld.global.f64 	%fd65, [%rd2];
	st.shared.f64 	[%r142+-8], %fd65;
$L__BB10_45:
	ld.shared.f64 	%fd66, [%r26];
	ld.shared.f64 	%fd67, [%r143];
	mul.f64 	%fd6, %fd66, %fd67;
	bar.sync 	0;
	@%p23 bra 	$L__BB10_47;
	mov.b64 	%rd132, 0;
	st.global.u64 	[%rd2], %rd132;
$L__BB10_47:
	bar.sync 	0;
	atom.global.add.f64 	%fd68, [%rd2], %fd6;
	bar.sync 	0;
	@%p23 bra 	$L__BB10_49;
	ld.global.f64 	%fd69, [%rd2];
	st.shared.f64 	[%r142], %fd69;
$L__BB10_49:
	ld.shared.f64 	%fd70, [%r26];
	ld.shared.f64 	%fd71, [%r143+8];
	mul.f64 	%fd7, %fd70, %fd71;
	bar.sync 	0;
	@%p23 bra 	$L__BB10_51;
	mov.b64 	%rd133, 0;
	st.global.u64 	[%rd2], %rd133;
$L__BB10_51:
	bar.sync 	0;
	atom.global.add.f64 	%fd72, [%rd2], %fd7;
	bar.sync 	0;
	@%p23 bra 	$L__BB10_53;
	ld.global.f64 	%fd73, [%rd2];
	st.shared.f64 	[%r142+8], %fd73;
$L__BB10_53:
	add.s32 	%r144, %r144, 4;
	add.s32 	%r143, %r143, 32;
	add.s32 	%r142, %r142, 32;
	setp.ne.s32 	%p31, %r144, 0;
	@%p31 bra 	$L__BB10_37;
$L__BB10_54:
	setp.ge.s32 	%p32, %r140, %r50;
	bar.sync 	0;
	ld.shared.f64 	%fd8, [%r26];
	@%p32 bra 	$L__BB10_66;
	sub.s32 	%r110, %r16, %r20;
	setp.lt.u32 	%p33, %r110, 7;
	mov.u32 	%r146, %r140;
	@%p33 bra 	$L__BB10_58;
	mov.u32 	%r146, %r140;
$L__BB10_57:
	.pragma "nounroll";
	shl.b32 	%r111, %r146, 3;
	add.s32 	%r112, %r2, %r111;
	ld.shared.f64 	%fd74, [%r112];
	add.s32 	%r113, %r24, %r111;
	ld.shared.f64 	%fd75, [%r113];
	mul.f64 	%fd76, %fd75, %fd8;
	sub.f64 	%fd77, %fd74, %fd76;
	st.shared.f64 	[%r112], %fd77;
	ld.shared.f64 	%fd78, [%r112+8];
	ld.shared.f64 	%fd79, [%r113+8];
	mul.f64 	%fd80, %fd79, %fd8;
	sub.f64 	%fd81, %fd78, %fd80;
	st.shared.f64 	[%r112+8], %fd81;
	ld.shared.f64 	%fd82, [%r112+16];
	ld.shared.f64 	%fd83, [%r113+16];
	mul.f64 	%fd84, %fd83, %fd8;
	sub.f64 	%fd85, %fd82, %fd84;
	st.shared.f64 	[%r112+16], %fd85;
	ld.shared.f64 	%fd86, [%r112+24];
	ld.shared.f64 	%fd87, [%r113+24];
	mul.f64 	%fd88, %fd87, %fd8;
	sub.f64 	%fd89, %fd86, %fd88;
	st.shared.f64 	[%r112+24], %fd89;
	ld.shared.f64 	%fd90, [%r112+32];
	ld.shared.f64 	%fd91, [%r113+32];
	mul.f64 	%fd92, %fd91, %fd8;
	sub.f64 	%fd93, %fd90, %fd92;
	st.shared.f64 	[%r112+32], %fd93;
	ld.shared.f64 	%fd94, [%r112+40];
	ld.shared.f64 	%fd95, [%r113+40];
	mul.f64 	%fd96, %fd95, %fd8;
	sub.f64 	%fd97, %fd94, %fd96;
	st.shared.f64 	[%r112+40], %fd97;
	ld.shared.f64 	%fd98, [%r112+48];
	ld.shared.f64 	%fd99, [%r113+48];
	mul.f64 	%fd100, %fd99, %fd8;
	sub.f64 	%fd101, %fd98, %fd100;
	st.shared.f64 	[%r112+48], %fd101;
	ld.shared.f64 	%fd102, [%r112+56];
	ld.shared.f64 	%fd103, [%r113+56];
	mul.f64 	%fd104, %fd103, %fd8;
	sub.f64 	%fd105, %fd102, %fd104;
	st.shared.f64 	[%r112+56], %fd105;
	add.s32 	%r146, %r146, 8;
	add.s32 	%r114, %r146, %r21;
	and.b32  	%r115, %r22, -8;
	setp.ne.s32 	%p34, %r114, %r115;
	@%p34 bra 	$L__BB10_57;
$L__BB10_58:
	and.b32  	%r116, %r22, 7;
	setp.eq.s32 	%p35, %r116, 0;
	@%p35 bra 	$L__BB10_66;
	not.b16 	%rs10, %rs16;
	add.s16 	%rs11, %rs10, %rs1;
	cvt.u32.u16 	%r117, %rs11;
	and.b32  	%r45, %r117, 7;
	add.s32 	%r118, %r45, -1;
	setp.lt.u32 	%p36, %r118, 3;
	@%p36 bra 	$L__BB10_61;
	shl.b32 	%r119, %r146, 3;
	add.s32 	%r120, %r2, %r119;
	ld.shared.f64 	%fd106, [%r120];
	add.s32 	%r121, %r24, %r119;
	ld.shared.f64 	%fd107, [%r121];
	mul.f64 	%fd108, %fd107, %fd8;
	sub.f64 	%fd109, %fd106, %fd108;
	st.shared.f64 	[%r120], %fd109;
	ld.shared.f64 	%fd110, [%r120+8];
	ld.shared.f64 	%fd111, [%r121+8];
	mul.f64 	%fd112, %fd111, %fd8;
	sub.f64 	%fd113, %fd110, %fd112;
	st.shared.f64 	[%r120+8], %fd113;
	ld.shared.f64 	%fd114, [%r120+16];
	ld.shared.f64 	%fd115, [%r121+16];
	mul.f64 	%fd116, %fd115, %fd8;
	sub.f64 	%fd117, %fd114, %fd116;
	st.shared.f64 	[%r120+16], %fd117;
	ld.shared.f64 	%fd118, [%r120+24];
	ld.shared.f64 	%fd119, [%r121+24];
	mul.f64 	%fd120, %fd119, %fd8;
	sub.f64 	%fd121, %fd118, %fd120;
	st.shared.f64 	[%r120+24], %fd121;
	add.s32 	%r146, %r146, 4;
$L__BB10_61:
	and.b32  	%r122, %r45, 3;
	setp.eq.s32 	%p37, %r122, 0;
	@%p37 bra 	$L__BB10_66;
	xor.b16  	%rs12, %rs15, 3;
	add.s16 	%rs5, %rs12, %rs1;
	and.b16  	%rs13, %rs5, 3;
	setp.eq.s16 	%p38, %rs13, 1;
	@%p38 bra 	$L__BB10_64;
	shl.b32 	%r123, %r146, 3;
	add.s32 	%r124, %r2, %r123;
	ld.shared.f64 	%fd122, [%r124];
	add.s32 	%r125, %r24, %r123;
	ld.shared.f64 	%fd123, [%r125];
	mul.f64 	%fd124, %fd123, %fd8;
	sub.f64 	%fd125, %fd122, %fd124;
	st.shared.f64 	[%r124], %fd125;
	ld.shared.f64 	%fd126, [%r124+8];
	ld.shared.f64 	%fd127, [%r125+8];
	mul.f64 	%fd128, %fd127, %fd8;
	sub.f64 	%fd129, %fd126, %fd128;
	st.shared.f64 	[%r124+8], %fd129;
	add.s32 	%r146, %r146, 2;
$L__BB10_64:
	and.b16  	%rs14, %rs5, 1;
	setp.eq.b16 	%p39, %rs14, 1;
	not.pred 	%p40, %p39;
	@%p40 bra 	$L__BB10_66;
	shl.b32 	%r126, %r146, 3;
	add.s32 	%r127, %r2, %r126;
	ld.shared.f64 	%fd130, [%r127];
	add.s32 	%r128, %r24, %r126;
	ld.shared.f64 	%fd131, [%r128];
	mul.f64 	%fd132, %fd131, %fd8;
	sub.f64 	%fd133, %fd130, %fd132;
	st.shared.f64 	[%r127], %fd133;
$L__BB10_66:
	ld.param.u64 	%rd142, [_Z10deviceQRv1ILi10EEviiPKdPdS2_S2_S2__param_4];
	ld.param.u64 	%rd141, [_Z10deviceQRv1ILi10EEviiPKdPdS2_S2_S2__param_3];
	mad.lo.s32 	%r129, %r20, %r50, %r1;
	cvt.u64.u32 	%rd134, %r129;
	add.s64 	%rd135, %rd134, %rd4;
	cvta.to.global.u64 	%rd136, %rd141;
	shl.b64 	%rd137, %rd135, 3;
	add.s64 	%rd138, %rd136, %rd137;
	st.global.f64 	[%rd138], %fd8;
	mad.lo.s32 	%r131, %r1, 80, %r98;
	add.s32 	%r133, %r131, %r97;
	ld.shared.f64 	%fd134, [%r133];
	cvta.to.global.u64 	%rd139, %rd142;
	add.s64 	%rd140, %rd139, %rd137;
	st.global.f64 	[%rd140], %fd134;
	setp.ne.s32 	%p41, %r140, %r50;
	add.s16 	%rs16, %rs16, 1;
	add.s16 	%rs15, %rs15, 1;
	@%p41 bra 	$L__BB10_14;
$L__BB10_67:
	ret;

}
	// .globl	_Z10deviceQRv1ILi11EEviiPKdPdS2_S2_S2_
.visible .entry _Z10deviceQRv1ILi11EEviiPKdPdS2_S2_S2_(
	.param .u32 _Z10deviceQRv1ILi11EEviiPKdPdS2_S2_S2__param_0,
	.param .u32 _Z10deviceQRv1ILi11EEviiPKdPdS2_S2_S2__param_1,
	.param .u64 .ptr .align 1 _Z10deviceQRv1ILi11EEviiPKdPdS2_S2_S2__param_2,
	.param .u64 .ptr .align 1 _Z10deviceQRv1ILi11EEviiPKdPdS2_S2_S2__param_3,
	.param .u64 .ptr .align 1 _Z10deviceQRv1ILi11EEviiPKdPdS2_S2_S2__param_4,
	.param .u64 .ptr .align 1 _Z10deviceQRv1ILi11EEviiPKdPdS2_S2_S2__param_5,
	.param .u64 .ptr .align 1 _Z10deviceQRv1ILi11EEviiPKdPdS2_S2_S2__param_6
)
{
	.reg .pred 	%p<42>;
	.reg .b16 	%rs<17>;
	.reg .b32 	%r<149>;
	.reg .b64 	%rd<143>;
	.reg .b64 	%fd<135>;
	// demoted variable
	.shared .align 8 .b8 _ZZ10deviceQRv1ILi11EEviiPKdPdS2_S2_S2_E4s_Qn[968];
	// demoted variable
	.shared .align 8 .b8 _ZZ10deviceQRv1ILi11EEviiPKdPdS2_S2_S2_E4s_Rn[968];
	// demoted variable
	.shared .align 8 .b8 _ZZ10deviceQRv1ILi11EEviiPKdPdS2_S2_S2_E4s_Vn[968];
	ld.param.u32 	%r50, [_Z10deviceQRv1ILi11EEviiPKdPdS2_S2_S2__param_1];
	ld.param.u64 	%rd7, [_Z10deviceQRv1ILi11EEviiPKdPdS2_S2_S2__param_2];
	ld.param.u64 	%rd8, [_Z10deviceQRv1ILi11EEviiPKdPdS2_S2_S2__param_5];
	ld.param.u64 	%rd9, [_Z10deviceQRv1ILi11EEviiPKdPdS2_S2_S2__param_6];
	cvta.to.global.u64 	%rd1, %rd7;
	cvta.to.global.u64 	%rd2, %rd9;
	cvta.to.global.u64 	%rd3, %rd8;
	mov.u32 	%r51, %ctaid.x;
	mov.u32 	%r1, %tid.x;
	mul.lo.s32 	%r52, %r50, %r51;
	mul.lo.s32 	%r53, %r52, %r50;
	cvt.s64.s32 	%rd4, %r53;
	setp.lt.s32 	%p1, %r50, 1;
	@%p1 bra 	$L__BB11_67;
	mov.u32 	%r55, _ZZ10deviceQRv1ILi11EEviiPKdPdS2_S2_S2_E4s_Vn;
	mad.lo.s32 	%r2, %r1, 88, %r55;
	add.s32 	%r56, %r50, -1;
	and.b32  	%r3, %r50, 15;
	setp.lt.u32 	%p2, %r56, 15;
	mov.b32 	%r134, 0;
	@%p2 bra 	$L__BB11_4;
	and.b32  	%r134, %r50, 2147483632;
	mov.b32 	%r139, 0;
$L__BB11_3:
	.pragma "nounroll";
	mad.lo.s32 	%r58, %r139, %r50, %r1;
	cvt.u64.u32 	%rd10, %r58;
	add.s64 	%rd11, %rd10, %rd4;
	shl.b64 	%rd12, %rd11, 3;
	add.s64 	%rd13, %rd1, %rd12;
	ld.global.f64 	%fd9, [%rd13];
	shl.b32 	%r59, %r139, 3;
	add.s32 	%r60, %r2, %r59;
	st.shared.f64 	[%r60], %fd9;
	add.s32 	%r61, %r58, %r50;
	cvt.u64.u32 	%rd14, %r61;
	add.s64 	%rd15, %rd14, %rd4;
	shl.b64 	%rd16, %rd15, 3;
	add.s64 	%rd17, %rd1, %rd16;
	ld.global.f64 	%fd10, [%rd17];
	st.shared.f64 	[%r60+8], %fd10;
	add.s32 	%r62, %r61, %r50;
	cvt.u64.u32 	%rd18, %r62;
	add.s64 	%rd19, %rd18, %rd4;
	shl.b64 	%rd20, %rd19, 3;
	add.s64 	%rd21, %rd1, %rd20;
	ld.global.f64 	%fd11, [%rd21];
	st.shared.f64 	[%r60+16], %fd11;
	add.s32 	%r63, %r62, %r50;
	cvt.u64.u32 	%rd22, %r63;
	add.s64 	%rd23, %rd22, %rd4;
	shl.b64 	%rd24, %rd23, 3;
	add.s64 	%rd25, %rd1, %rd24;
	ld.global.f64 	%fd12, [%rd25];
	st.shared.f64 	[%r60+24], %fd12;
	add.s32 	%r64, %r63, %r50;
	cvt.u64.u32 	%rd26, %r64;
	add.s64 	%rd27, %rd26, %rd4;
	shl.b64 	%rd28, %rd27, 3;
	add.s64 	%rd29, %rd1, %rd28;
	ld.global.f64 	%fd13, [%rd29];
	st.shared.f64 	[%r60+32], %fd13;
	add.s32 	%r65, %r64, %r50;
	cvt.u64.u32 	%rd30, %r65;
	add.s64 	%rd31, %rd30, %rd4;
	shl.b64 	%rd32, %rd31, 3;
	add.s64 	%rd33, %rd1, %rd32;
	ld.global.f64 	%fd14, [%rd33];
	st.shared.f64 	[%r60+40], %fd14;
	add.s32 	%r66, %r65, %r50;
	cvt.u64.u32 	%rd34, %r66;
	add.s64 	%rd35, %rd34, %rd4;
	shl.b64 	%rd36, %rd35, 3;
	add.s64 	%rd37, %rd1, %rd36;
	ld.global.f64 	%fd15, [%rd37];
	st.shared.f64 	[%r60+48], %fd15;
	add.s32 	%r67, %r66, %r50;
	cvt.u64.u32 	%rd38, %r67;
	add.s64 	%rd39, %rd38, %rd4;
	shl.b64 	%rd40, %rd39, 3;
	add.s64 	%rd41, %rd1, %rd40;
	ld.global.f64 	%fd16, [%rd41];
	st.shared.f64 	[%r60+56], %fd16;
	add.s32 	%r68, %r67, %r50;
	cvt.u64.u32 	%rd42, %r68;
	add.s64 	%rd43, %rd42, %rd4;
	shl.b64 	%rd44, %rd43, 3;
	add.s64 	%rd45, %rd1, %rd44;
	ld.global.f64 	%fd17, [%rd45];
	st.shared.f64 	[%r60+64], %fd17;
	add.s32 	%r69, %r68, %r50;
	cvt.u64.u32 	%rd46, %r69;
	add.s64 	%rd47, %rd46, %rd4;
	shl.b64 	%rd48, %rd47, 3;
	add.s64 	%rd49, %rd1, %rd48;
	ld.global.f64 	%fd18, [%rd49];
	st.shared.f64 	[%r60+72], %fd18;
	add.s32 	%r70, %r69, %r50;
	cvt.u64.u32 	%rd50, %r70;
	add.s64 	%rd51, %rd50, %rd4;
	shl.b64 	%rd52, %rd51, 3;
	add.s64 	%rd53, %rd1, %rd52;
	ld.global.f64 	%fd19, [%rd53];
	st.shared.f64 	[%r60+80], %fd19;
	add.s32 	%r71, %r70, %r50;
	cvt.u64.u32 	%rd54, %r71;
	add.s64 	%rd55, %rd54, %rd4;
	shl.b64 	%rd56, %rd55, 3;
	add.s64 	%rd57, %rd1, %rd56;
	ld.global.f64 	%fd20, [%rd57];
	st.shared.f64 	[%r60+88], %fd20;
	add.s32 	%r72, %r71, %r50;
	cvt.u64.u32 	%rd58, %r72;
	add.s64 	%rd59, %rd58, %rd4;
	shl.b64 	%rd60, %rd59, 3;
	add.s64 	%rd61, %rd1, %rd60;
	ld.global.f64 	%fd21, [%rd61];
	st.shared.f64 	[%r60+96], %fd21;
	add.s32 	%r73, %r72, %r50;
	cvt.u64.u32 	%rd62, %r73;
	add.s64 	%rd63, %rd62, %rd4;
	shl.b64 	%rd64, %rd63, 3;
	add.s64 	%rd65, %rd1, %rd64;
	ld.global.f64 	%fd22, [%rd65];
	st.shared.f64 	[%r60+104], %fd22;
	add.s32 	%r74, %r73, %r50;
	cvt.u64.u32 	%rd66, %r74;
	add.s64 	%rd67, %rd66, %rd4;
	shl.b64 	%rd68, %rd67, 3;
	add.s64 	%rd69, %rd1, %rd68;
	ld.global.f64 	%fd23, [%rd69];
	st.shared.f64 	[%r60+112], %fd23;
	add.s32 	%r75, %r74, %r50;
	cvt.u64.u32 	%rd70, %r75;
	add.s64 	%rd71, %rd70, %rd4;
	shl.b64 	%rd72, %rd71, 3;
	add.s64 	%rd73, %rd1, %rd72;
	ld.global.f64 	%fd24, [%rd73];
	st.shared.f64 	[%r60+120], %fd24;
	add.s32 	%r139, %r139, 16;
	setp.eq.s32 	%p3, %r139, %r134;
	@%p3 bra 	$L__BB11_4;
	bra.uni 	$L__BB11_3;
$L__BB11_4:
	setp.eq.s32 	%p4, %r3, 0;
	@%p4 bra 	$L__BB11_13;
	and.b32  	%r6, %r50, 7;
	setp.lt.u32 	%p5, %r3, 8;
	@%p5 bra 	$L__BB11_7;
	mad.lo.s32 	%r76, %r134, %r50, %r1;
	cvt.u64.u32 	%rd74, %r76;
	add.s64 	%rd75, %rd74, %rd4;
	shl.b64 	%rd76, %rd75, 3;
	add.s64 	%rd77, %rd1, %rd76;
	ld.global.f64 	%fd25, [%rd77];
	shl.b32 	%r77, %r134, 3;
	add.s32 	%r78, %r2, %r77;
	st.shared.f64 	[%r78], %fd25;
	add.s32 	%r79, %r76, %r50;
	cvt.u64.u32 	%rd78, %r79;
	add.s64 	%rd79, %rd78, %rd4;
	shl.b64 	%rd80, %rd79, 3;
	add.s64 	%rd81, %rd1, %rd80;
	ld.global.f64 	%fd26, [%rd81];
	st.shared.f64 	[%r78+8], %fd26;
	add.s32 	%r80, %r79, %r50;
	cvt.u64.u32 	%rd82, %r80;
	add.s64 	%rd83, %rd82, %rd4;
	shl.b64 	%rd84, %rd83, 3;
	add.s64 	%rd85, %rd1, %rd84;
	ld.global.f64 	%fd27, [%rd85];
	st.shared.f64 	[%r78+16], %fd27;
	add.s32 	%r81, %r80, %r50;
	cvt.u64.u32 	%rd86, %r81;
	add.s64 	%rd87, %rd86, %rd4;
	shl.b64 	%rd88, %rd87, 3;
	add.s64 	%rd89, %rd1, %rd88;
	ld.global.f64 	%fd28, [%rd89];
	st.shared.f64 	[%r78+24], %fd28;
	add.s32 	%r82, %r81, %r50;
	cvt.u64.u32 	%rd90, %r82;
	add.s64 	%rd91, %rd90, %rd4;
	shl.b64 	%rd92, %rd91, 3;
	add.s64 	%rd93, %rd1, %rd92;
	ld.global.f64 	%fd29, [%rd93];
	st.shared.f64 	[%r78+32], %fd29;
	add.s32 	%r83, %r82, %r50;
	cvt.u64.u32 	%rd94, %r83;
	add.s64 	%rd95, %rd94, %rd4;
	shl.b64 	%rd96, %rd95, 3;
	add.s64 	%rd97, %rd1, %rd96;
	ld.global.f64 	%fd30, [%rd97];
	st.shared.f64 	[%r78+40], %fd30;
	add.s32 	%r84, %r83, %r50;
	cvt.u64.u32 	%rd98, %r84;
	add.s64 	%rd99, %rd98, %rd4;
	shl.b64 	%rd100, %rd99, 3;
	add.s64 	%rd101, %rd1, %rd100;
	ld.global.f64 	%fd31, [%rd101];
	st.shared.f64 	[%r78+48], %fd31;
	add.s32 	%r85, %r84, %r50;
	cvt.u64.u32 	%rd102, %r85;
	add.s64 	%rd103, %rd102, %rd4;
	shl.b64 	%rd104, %rd103, 3;
	add.s64 	%rd105, %rd1, %rd104;
	ld.global.f64 	%fd32, [%rd105];
	st.shared.f64 	[%r78+56], %fd32;
	add.s32 	%r134, %r134, 8;
$L__BB11_7:
	setp.eq.s32 	%p6, %r6, 0;
	@%p6 bra 	$L__BB11_13;
	and.b32  	%r9, %r50, 3;
	setp.lt.u32 	%p7, %r6, 4;
	@%p7 bra 	$L__BB11_10;
	mad.lo.s32 	%r86, %r134, %r50, %r1;
	cvt.u64.u32 	%rd106, %r86;
	add.s64 	%rd107, %rd106, %rd4;
	shl.b64 	%rd108, %rd107, 3;
	add.s64 	%rd109, %rd1, %rd108;
	ld.global.f64 	%fd33, [%rd109];
	shl.b32 	%r87, %r134, 3;
	add.s32 	%r88, %r2, %r87;
	st.shared.f64 	[%r88], %fd33;
	add.s32 	%r89, %r86, %r50;
	cvt.u64.u32 	%rd110, %r89;
	add.s64 	%rd111, %rd110, %rd4;
	shl.b64 	%rd112, %rd111, 3;
	add.s64 	%rd113, %rd1, %rd112;
	ld.global.f64 	%fd34, [%rd113];
	st.shared.f64 	[%r88+8], %fd34;
	add.s32 	%r90, %r89, %r50;
	cvt.u64.u32 	%rd114, %r90;
	add.s64 	%rd115, %rd114, %rd4;
	shl.b64 	%rd116, %rd115, 3;
	add.s64 	%rd117, %rd1, %rd116;
	ld.global.f64 	%fd35, [%rd117];
	st.shared.f64 	[%r88+16], %fd35;
	add.s32 	%r91, %r90, %r50;
	cvt.u64.u32 	%rd118, %r91;
	add.s64 	%rd119, %rd118, %rd4;
	shl.b64 	%rd120, %rd119, 3;
	add.s64 	%rd121, %rd1, %rd120;
	ld.global.f64 	%fd36, [%rd121];
	st.shared.f64 	[%r88+24], %fd36;
	add.s32 	%r134, %r134, 4;
$L__BB11_10:
	setp.eq.s32 	%p8, %r9, 0;
	@%p8 bra 	$L__BB11_13;
	mov.b32 	%r138, 0;
$L__BB11_12:
	.pragma "nounroll";
	mad.lo.s32 	%r93, %r134, %r50, %r1;
	cvt.u64.u32 	%rd122, %r93;
	add.s64 	%rd123, %rd122, %rd4;
	shl.b64 	%rd124, %rd123, 3;
	add.s64 	%rd125, %rd1, %rd124;
	ld.global.f64 	%fd37, [%rd125];
	shl.b32 	%r94, %r134, 3;
	add.s32 	%r95, %r2, %r94;
	st.shared.f64 	[%r95], %fd37;
	add.s32 	%r134, %r134, 1;
	add.s32 	%r138, %r138, 1;
	setp.ne.s32 	%p9, %r138, %r9;
	@%p9 bra 	$L__BB11_12;
$L__BB11_13:
	add.s32 	%r16, %r50, -2;
	cvt.u16.u32 	%rs1, %r50;
	neg.s32 	%r17, %r50;
	mov.b32 	%r140, 0;
	mov.b16 	%rs15, 0;
	mov.u16 	%rs16, %rs15;
$L__BB11_14:
	mov.u32 	%r20, %r140;
	setp.ne.s32 	%p10, %r1, 0;
	not.b32 	%r21, %r20;
	add.s32 	%r22, %r50, %r21;
	bar.sync 	0;
	@%p10 bra 	$L__BB11_16;
	mov.b64 	%rd126, 0;
	st.global.u64 	[%rd3], %rd126;
	st.global.u64 	[%rd2], %rd126;
$L__BB11_16:
	setp.ne.s32 	%p11, %r1, 0;
	bar.sync 	0;
	shl.b32 	%r97, %r20, 3;
	add.s32 	%r23, %r2, %r97;
	ld.shared.f64 	%fd38, [%r23];
	mul.f64 	%fd39, %fd38, %fd38;
	atom.global.add.f64 	%fd40, [%rd3], %fd39;
	bar.sync 	0;
	mov.u32 	%r98, _ZZ10deviceQRv1ILi11EEviiPKdPdS2_S2_S2_E4s_Rn;
	mad.lo.s32 	%r24, %r20, 88, %r98;
	add.s32 	%r25, %r24, %r97;
	@%p11 bra 	$L__BB11_18;
	ld.global.f64 	%fd41, [%rd3];
	sqrt.rn.f64 	%fd42, %fd41;
	st.shared.f64 	[%r25], %fd42;
$L__BB11_18:
	bar.sync 	0;
	ld.shared.f64 	%fd43, [%r23];
	ld.shared.f64 	%fd44, [%r25];
	div.rn.f64 	%fd45, %fd43, %fd44;
	mov.u32 	%r99, _ZZ10deviceQRv1ILi11EEviiPKdPdS2_S2_S2_E4s_Qn;
	mad.lo.s32 	%r100, %r1, 88, %r99;
	add.s32 	%r26, %r100, %r97;
	st.shared.f64 	[%r26], %fd45;
	bar.sync 	0;
	add.s32 	%r140, %r20, 1;
	setp.ge.s32 	%p12, %r140, %r50;
	@%p12 bra 	$L__BB11_54;
	and.b32  	%r28, %r22, 3;
	setp.eq.s32 	%p13, %r28, 0;
	mov.u32 	%r141, %r140;
	@%p13 bra 	$L__BB11_35;
	setp.ne.s32 	%p14, %r1, 0;
	ld.shared.f64 	%fd46, [%r26];
	ld.shared.f64 	%fd47, [%r23+8];
	mul.f64 	%fd1, %fd46, %fd47;
	bar.sync 	0;
	@%p14 bra 	$L__BB11_22;
	mov.b64 	%rd127, 0;
	st.global.u64 	[%rd2], %rd127;
$L__BB11_22:
	bar.sync 	0;
	atom.global.add.f64 	%fd48, [%rd2], %fd1;
	bar.sync 	0;
	@%p14 bra 	$L__BB11_24;
	ld.global.f64 	%fd49, [%rd2];
	st.shared.f64 	[%r25+8], %fd49;
$L__BB11_24:
	add.s32 	%r141, %r20, 2;
	setp.eq.s32 	%p16, %r28, 1;
	@%p16 bra 	$L__BB11_35;
	ld.shared.f64 	%fd50, [%r26];
	ld.shared.f64 	%fd51, [%r23+16];
	mul.f64 	%fd2, %fd50, %fd51;
	bar.sync 	0;
	@%p14 bra 	$L__BB11_27;
	mov.b64 	%rd128, 0;
	st.global.u64 	[%rd2], %rd128;
$L__BB11_27:
	bar.sync 	0;
	atom.global.add.f64 	%fd52, [%rd2], %fd2;
	bar.sync 	0;
	@%p14 bra 	$L__BB11_29;
	ld.global.f64 	%fd53, [%rd2];
	st.shared.f64 	[%r25+16], %fd53;
$L__BB11_29:
	add.s32 	%r141, %r20, 3;
	setp.eq.s32 	%p19, %r28, 2;
	@%p19 bra 	$L__BB11_35;
	ld.shared.f64 	%fd54, [%r26];
	ld.shared.f64 	%fd55, [%r23+24];
	mul.f64 	%fd3, %fd54, %fd55;
	bar.sync 	0;
	@%p14 bra 	$L__BB11_32;
	mov.b64 	%rd129, 0;
	st.global.u64 	[%rd2], %rd129;
$L__BB11_32:
	bar.sync 	0;
	atom.global.add.f64 	%fd56, [%rd2], %fd3;
	bar.sync 	0;
	@%p14 bra 	$L__BB11_34;
	ld.global.f64 	%fd57, [%rd2];
	st.shared.f64 	[%r25+24], %fd57;
$L__BB11_34:
	add.s32 	%r141, %r20, 4;
$L__BB11_35:
	sub.s32 	%r102, %r16, %r20;
	setp.lt.u32 	%p22, %r102, 3;
	@%p22 bra 	$L__BB11_54;
	add.s32 	%r144, %r17, %r141;
	shl.b32 	%r103, %r141, 3;
	mov.u32 	%r104, _ZZ10deviceQRv1ILi11EEviiPKdPdS2_S2_S2_E4s_Vn;
	mad.lo.s32 	%r105, %r1, 88, %r104;
	add.s32 	%r106, %r105, %r103;
	add.s32 	%r143, %r106, 16;
	mad.lo.s32 	%r107, %r20, 88, %r103;
	add.s32 	%r109, %r98, %r107;
	add.s32 	%r142, %r109, 16;
$L__BB11_37:
	setp.ne.s32 	%p23, %r1, 0;
	ld.shared.f64 	%fd58, [%r26];
	ld.shared.f64 	%fd59, [%r143+-16];
	mul.f64 	%fd4, %fd58, %fd59;
	bar.sync 	0;
	@%p23 bra 	$L__BB11_39;
	mov.b64 	%rd130, 0;
	st.global.u64 	[%rd2], %rd130;
$L__BB11_39:
	bar.sync 	0;
	atom.global.add.f64 	%fd60, [%rd2], %fd4;
	bar.sync 	0;
	@%p23 bra 	$L__BB11_41;
	ld.global.f64 	%fd61, [%rd2];
	st.shared.f64 	[%r142+-16], %fd61;
$L__BB11_41:
	ld.shared.f64 	%fd62, [%r26];
	ld.shared.f64 	%fd63, [%r143+-8];
	mul.f64 	%fd5, %fd62, %fd63;
	bar.sync 	0;
	@%p23 bra 	$L__BB11_43;
	mov.b64 	%rd131, 0;
	st.global.u64 	[%rd2], %rd131;
$L__BB11_43:
	bar.sync 	0;
	atom.global.add.f64 	%fd64, [%rd2], %fd5;
	bar.sync 	0;
	@%p23 bra 	$L__BB11_45;
	ld.global.f64 	%fd65, [%rd2];
	st.shared.f64 	[%r142+-8], %fd65;
$L__BB11_45:
	ld.shared.f64 	%fd66, [%r26];
	ld.shared.f64 	%fd67, [%r143];
	mul.f64 	%fd6, %fd66, %fd67;
	bar.sync 	0;
	@%p23 bra 	$L__BB11_47;
	mov.b64 	%rd132, 0;
	st.global.u64 	[%rd2], %rd132;
$L__BB11_47:
	bar.sync 	0;
	atom.global.add.f64 	%fd68, [%rd2], %fd6;
	bar.sync 	0;
	@%p23 bra 	$L__BB11_49;
	ld.global.f64 	%fd69, [%rd2];
	st.shared.f64 	[%r142], %fd69;
$L__BB11_49:
	ld.shared.f64 	%fd70, [%r26];
	ld.shared.f64 	%fd71, [%r143+8];
	mul.f64 	%fd7, %fd70, %fd71;
	bar.sync 	0;
	@%p23 bra 	$L__BB11_51;
	mov.b64 	%rd133, 0;
	st.global.u64 	[%rd2], %rd133;
$L__BB11_51:
	bar.sync 	0;
	atom.global.add.f64 	%fd72, [%rd2], %fd7;
	bar.sync 	0;
	@%p23 bra 	$L__BB11_53;
	ld.global.f64 	%fd73, [%rd2];
	st.shared.f64 	[%r142+8], %fd73;
$L__BB11_53:
	add.s32 	%r144, %r144, 4;
	add.s32 	%r143, %r143, 32;
	add.s32 	%r142, %r142, 32;
	setp.ne.s32 	%p31, %r144, 0;
	@%p31 bra 	$L__BB11_37;
$L__BB11_54:
	setp.ge.s32 	%p32, %r140, %r50;
	bar.sync 	0;
	ld.shared.f64 	%fd8, [%r26];
	@%p32 bra 	$L__BB11_66;
	sub.s32 	%r110, %r16, %r20;
	setp.lt.u32 	%p33, %r110, 7;
	mov.u32 	%r146, %r140;
	@%p33 bra 	$L__BB11_58;
	mov.u32 	%r146, %r140;
$L__BB11_57:
	.pragma "nounroll";
	shl.b32 	%r111, %r146, 3;
	add.s32 	%r112, %r2, %r111;
	ld.shared.f64 	%fd74, [%r112];
	add.s32 	%r113, %r24, %r111;
	ld.shared.f64 	%fd75, [%r113];
	mul.f64 	%fd76, %fd75, %fd8;
	sub.f64 	%fd77, %fd74, %fd76;
	st.shared.f64 	[%r112], %fd77;
	ld.shared.f64 	%fd78, [%r112+8];
	ld.shared.f64 	%fd79, [%r113+8];
	mul.f64 	%fd80, %fd79, %fd8;
	sub.f64 	%fd81, %fd78, %fd80;
	st.shared.f64 	[%r112+8], %fd81;
	ld.shared.f64 	%fd82, [%r112+16];
	ld.shared.f64 	%fd83, [%r113+16];
	mul.f64 	%fd84, %fd83, %fd8;
	sub.f64 	%fd85, %fd82, %fd84;
	st.shared.f64 	[%r112+16], %fd85;
	ld.shared.f64 	%fd86, [%r112+24];
	ld.shared.f64 	%fd87, [%r113+24];
	mul.f64 	%fd88, %fd87, %fd8;
	sub.f64 	%fd89, %fd86, %fd88;
	st.shared.f64 	[%r112+24], %fd89;
	ld.shared.f64 	%fd90, [%r112+32];
	ld.shared.f64 	%fd91, [%r113+32];
	mul.f64 	%fd92, %fd91, %fd8;
	sub.f64 	%fd93, %fd90, %fd92;
	st.shared.f64 	[%r112+32], %fd93;
	ld.shared.f64 	%fd94, [%r112+40];
	ld.shared.f64 	%fd95, [%r113+40];
	mul.f64 	%fd96, %fd95, %fd8;
	sub.f64 	%fd97, %fd94, %fd96;
	st.shared.f64 	[%r112+40], %fd97;
	ld.shared.f64 	%fd98, [%r112+48];
	ld.shared.f64 	%fd99, [%r113+48];
	mul.f64 	%fd100, %fd99, %fd8;
	sub.f64 	%fd101, %fd98, %fd100;
	st.shared.f64 	[%r112+48], %fd101;
	ld.shared.f64 	%fd102, [%r112+56];
	ld.shared.f64 	%fd103, [%r113+56];
	mul.f64 	%fd104, %fd103, %fd8;
	sub.f64 	%fd105, %fd102, %fd104;
	st.shared.f64 	[%r112+56], %fd105;
	add.s32 	%r146, %r146, 8;
	add.s32 	%r114, %r146, %r21;
	and.b32  	%r115, %r22, -8;
	setp.ne.s32 	%p34, %r114, %r115;
	@%p34 bra 	$L__BB11_57;
$L__BB11_58:
	and.b32  	%r116, %r22, 7;
	setp.eq.s32 	%p35, %r116, 0;
	@%p35 bra 	$L__BB11_66;
	not.b16 	%rs10, %rs16;
	add.s16 	%rs11, %rs10, %rs1;
	cvt.u32.u16 	%r117, %rs11;
	and.b32  	%r45, %r117, 7;
	add.s32 	%r118, %r45, -1;
	setp.lt.u32 	%p36, %r118, 3;
	@%p36 bra 	$L__BB11_61;
	shl.b32 	%r119, %r146, 3;
	add.s32 	%r120, %r2, %r119;
	ld.shared.f64 	%fd106, [%r120];
	add.s32 	%r121, %r24, %r119;
	ld.shared.f64 	%fd107, [%r121];
	mul.f64 	%fd108, %fd107, %fd8;
	sub.f64 	%fd109, %fd106, %fd108;
	st.shared.f64 	[%r120], %fd109;
	ld.shared.f64 	%fd110, [%r120+8];
	ld.shared.f64 	%fd111, [%r121+8];
	mul.f64 	%fd112, %fd111, %fd8;
	sub.f64 	%fd113, %fd110, %fd112;
	st.shared.f64 	[%r120+8], %fd113;
	ld.shared.f64 	%fd114, [%r120+16];
	ld.shared.f64 	%fd115, [%r121+16];
	mul.f64 	%fd116, %fd115, %fd8;
	sub.f64 	%fd117, %fd114, %fd116;
	st.shared.f64 	[%r120+16], %fd117;
	ld.shared.f64 	%fd118, [%r120+24];
	ld.shared.f64 	%fd119, [%r121+24];
	mul.f64 	%fd120, %fd119, %fd8;
	sub.f64 	%fd121, %fd118, %fd120;
	st.shared.f64 	[%r120+24], %fd121;
	add.s32 	%r146, %r146, 4;
$L__BB11_61:
	and.b32  	%r122, %r45, 3;
	setp.eq.s32 	%p37, %r122, 0;
	@%p37 bra 	$L__BB11_66;
	xor.b16  	%rs12, %rs15, 3;
	add.s16 	%rs5, %rs12, %rs1;
	and.b16  	%rs13, %rs5, 3;
	setp.eq.s16 	%p38, %rs13, 1;
	@%p38 bra 	$L__BB11_64;
	shl.b32 	%r123, %r146, 3;
	add.s32 	%r124, %r2, %r123;
	ld.shared.f64 	%fd122, [%r124];
	add.s32 	%r125, %r24, %r123;
	ld.shared.f64 	%fd123, [%r125];
	mul.f64 	%fd124, %fd123, %fd8;
	sub.f64 	%fd125, %fd122, %fd124;
	st.shared.f64 	[%r124], %fd125;
	ld.shared.f64 	%fd126, [%r124+8];
	ld.shared.f64 	%fd127, [%r125+8];
	mul.f64 	%fd128, %fd127, %fd8;
	sub.f64 	%fd129, %fd126, %fd128;
	st.shared.f64 	[%r124+8], %fd129;
	add.s32 	%r146, %r146, 2;
$L__BB11_64:
	and.b16  	%rs14, %rs5, 1;
	setp.eq.b16 	%p39, %rs14, 1;
	not.pred 	%p40, %p39;
	@%p40 bra 	$L__BB11_66;
	shl.b32 	%r126, %r146, 3;
	add.s32 	%r127, %r2, %r126;
	ld.shared.f64 	%fd130, [%r127];
	add.s32 	%r128, %r24, %r126;
	ld.shared.f64 	%fd131, [%r128];
	mul.f64 	%fd132, %fd131, %fd8;
	sub.f64 	%fd133, %fd130, %fd132;
	st.shared.f64 	[%r127], %fd133;
$L__BB11_66:
	ld.param.u64 	%rd142, [_Z10deviceQRv1ILi11EEviiPKdPdS2_S2_S2__param_4];
	ld.param.u64 	%rd141, [_Z10deviceQRv1ILi11EEviiPKdPdS2_S2_S2__param_3];
	mad.lo.s32 	%r129, %r20, %r50, %r1;
	cvt.u64.u32 	%rd134, %r129;
	add.s64 	%rd135, %rd134, %rd4;
	cvta.to.global.u64 	%rd136, %rd141;
	shl.b64 	%rd137, %rd135, 3;
	add.s64 	%rd138, %rd136, %rd137;
	st.global.f64 	[%rd138], %fd8;
	mad.lo.s32 	%r131, %r1, 88, %r98;
	add.s32 	%r133, %r131, %r97;
	ld.shared.f64 	%fd134, [%r133];
	cvta.to.global.u64 	%rd139, %rd142;
	add.s64 	%rd140, %rd139, %rd137;
	st.global.f64 	[%rd140], %fd134;
	setp.ne.s32 	%p41, %r140, %r50;
	add.s16 	%rs16, %rs16, 1;
	add.s16 	%rs15, %rs15, 1;
	@%p41 bra 	$L__BB11_14;
$L__BB11_67:
	ret;

}
	// .globl	_Z10deviceQRv1ILi12EEviiPKdPdS2_S2_S2_
.visible .entry _Z10deviceQRv1ILi12EEviiPKdPdS2_S2_S2_(
	.param .u32 _Z10deviceQRv1ILi12EEviiPKdPdS2_S2_S2__param_0,
	.param .u32 _Z10deviceQRv1ILi12EEviiPKdPdS2_S2_S2__param_1,
	.param .u64 .ptr .align 1 _Z10deviceQRv1ILi12EEviiPKdPdS2_S2_S2__param_2,
	.param .u64 .ptr .align 1 _Z10deviceQRv1ILi12EEviiPKdPdS2_S2_S2__param_3,
	.param .u64 .ptr .align 1 _Z10deviceQRv1ILi12EEviiPKdPdS2_S2_S2__param_4,
	.param .u64 .ptr .align 1 _Z10deviceQRv1ILi12EEviiPKdPdS2_S2_S2__param_5,
	.param .u64 .ptr .align 1 _Z10deviceQRv1ILi12EEviiPKdPdS2_S2_S2__param_6
)
{
	.reg .pred 	%p<42>;
	.reg .b16 	%rs<17>;
	.reg .b32 	%r<149>;
	.reg .b64 	%rd<143>;
	.reg .b64 	%fd<135>;
	// demoted variable
	.shared .align 8 .b8 _ZZ10deviceQRv1ILi12EEviiPKdPdS2_S2_S2_E4s_Qn[1152];
	// demoted variable
	.shared .align 8 .b8 _ZZ10deviceQRv1ILi12EEviiPKdPdS2_S2_S2_E4s_Rn[1152];
	// demoted variable
	.shared .align 8 .b8 _ZZ10deviceQRv1ILi12EEviiPKdPdS2_S2_S2_E4s_Vn[1152];
	ld.param.u32 	%r50, [_Z10deviceQRv1ILi12EEviiPKdPdS2_S2_S2__param_1];
	ld.param.u64 	%rd7, [_Z10deviceQRv1ILi12EEviiPKdPdS2_S2_S2__param_2];
	ld.param.u64 	%rd8, [_Z10deviceQRv1ILi12EEviiPKdPdS2_S2_S2__param_5];
	ld.param.u64 	%rd9, [_Z10deviceQRv1ILi12EEviiPKdPdS2_S2_S2__param_6];
	cvta.to.global.u64 	%rd1, %rd7;
	cvta.to.global.u64 	%rd2, %rd9;
	cvta.to.global.u64 	%rd3, %rd8;
	mov.u32 	%r51, %ctaid.x;
	mov.u32 	%r1, %tid.x;
	mul.lo.s32 	%r52, %r50, %r51;
	mul.lo.s32 	%r53, %r52, %r50;
	cvt.s64.s32 	%rd4, %r53;
	setp.lt.s32 	%p1, %r50, 1;
	@%p1 bra 	$L__BB12_67;
	mov.u32 	%r55, _ZZ10deviceQRv1ILi12EEviiPKdPdS2_S2_S2_E4s_Vn;
	mad.lo.s32 	%r2, %r1, 96, %r55;
	add.s32 	%r56, %r50, -1;
	and.b32  	%r3, %r50, 15;
	setp.lt.u32 	%p2, %r56, 15;
	mov.b32 	%r134, 0;
	@%p2 bra 	$L__BB12_4;
	and.b32  	%r134, %r50, 2147483632;
	mov.b32 	%r139, 0;
$L__BB12_3:
	.pragma "nounroll";
	mad.lo.s32 	%r58, %r139, %r50, %r1;
	cvt.u64.u32 	%rd10, %r58;
	add.s64 	%rd11, %rd10, %rd4;
	shl.b64 	%rd12, %rd11, 3;
	add.s64 	%rd13, %rd1, %rd12;
	ld.global.f64 	%fd9, [%rd13];
	shl.b32 	%r59, %r139, 3;
	add.s32 	%r60, %r2, %r59;
	st.shared.f64 	[%r60], %fd9;
	add.s32 	%r61, %r58, %r50;
	cvt.u64.u32 	%rd14, %r61;
	add.s64 	%rd15, %rd14, %rd4;
	shl.b64 	%rd16, %rd15, 3;
	add.s64 	%rd17, %rd1, %rd16;
	ld.global.f64 	%fd10, [%rd17];
	st.shared.f64 	[%r60+8], %fd10;
	add.s32 	%r62, %r61, %r50;
	cvt.u64.u32 	%rd18, %r62;
	add.s64 	%rd19, %rd18, %rd4;
	shl.b64 	%rd20, %rd19, 3;
	add.s64 	%rd21, %rd1, %rd20;
	ld.global.f64 	%fd11, [%rd21];
	st.shared.f64 	[%r60+16], %fd11;
	add.s32 	%r63, %r62, %r50;
	cvt.u64.u32 	%rd22, %r63;
	add.s64 	%rd23, %rd22, %rd4;
	shl.b64 	%rd24, %rd23, 3;
	add.s64 	%rd25, %rd1, %rd24;
	ld.global.f64 	%fd12, [%rd25];
	st.shared.f64 	[%r60+24], %fd12;
	add.s32 	%r64, %r63, %r50;
	cvt.u64.u32 	%rd26, %r64;
	add.s64 	%rd27, %rd26, %rd4;
	shl.b64 	%rd28, %rd27, 3;
	add.s64 	%rd29, %rd1, %rd28;
	ld.global.f64 	%fd13, [%rd29];
	st.shared.f64 	[%r60+32], %fd13;
	add.s32 	%r65, %r64, %r50;
	cvt.u64.u32 	%rd30, %r65;
	add.s64 	%rd31, %rd30, %rd4;
	shl.b64 	%rd32, %rd31, 3;
	add.s64 	%rd33, %rd1, %rd32;
	ld.global.f64 	%fd14, [%rd33];
	st.shared.f64 	[%r60+40], %fd14;
	add.s32 	%r66, %r65, %r50;
	cvt.u64.u32 	%rd34, %r66;
	add.s64 	%rd35, %rd34, %rd4;
	shl.b64 	%rd36, %rd35, 3;
	add.s64 	%rd37, %rd1, %rd36;
	ld.global.f64 	%fd15, [%rd37];
	st.shared.f64 	[%r60+48], %fd15;
	add.s32 	%r67, %r66, %r50;
	cvt.u64.u32 	%rd38, %r67;
	add.s64 	%rd39, %rd38, %rd4;
	shl.b64 	%rd40, %rd39, 3;
	add.s64 	%rd41, %rd1, %rd40;
	ld.global.f64 	%fd16, [%rd41];
	st.shared.f64 	[%r60+56], %fd16;
	add.s32 	%r68, %r67, %r50;
	cvt.u64.u32 	%rd42, %r68;
	add.s64 	%rd43, %rd42, %rd4;
	shl.b64 	%rd44, %rd43, 3;
	add.s64 	%rd45, %rd1, %rd44;
	ld.global.f64 	%fd17, [%rd45];
	st.shared.f64 	[%r60+64], %fd17;
	add.s32 	%r69, %r68, %r50;
	cvt.u64.u32 	%rd46, %r69;
	add.s64 	%rd47, %rd46, %rd4;
	shl.b64 	%rd48, %rd47, 3;
	add.s64 	%rd49, %rd1, %rd48;
	ld.global.f64 	%fd18, [%rd49];
	st.shared.f64 	[%r60+72], %fd18;
	add.s32 	%r70, %r69, %r50;
	cvt.u64.u32 	%rd50, %r70;
	add.s64 	%rd51, %rd50, %rd4;
	shl.b64 	%rd52, %rd51, 3;
	add.s64 	%rd53, %rd1, %rd52;
	ld.global.f64 	%fd19, [%rd53];
	st.shared.f64 	[%r60+80], %fd19;
	add.s32 	%r71, %r70, %r50;
	cvt.u64.u32 	%rd54, %r71;
	add.s64 	%rd55, %rd54, %rd4;
	shl.b64 	%rd56, %rd55, 3;
	add.s64 	%rd57, %rd1, %rd56;
	ld.global.f64 	%fd20, [%rd57];
	st.shared.f64 	[%r60+88], %fd20;
	add.s32 	%r72, %r71, %r50;
	cvt.u64.u32 	%rd58, %r72;
	add.s64 	%rd59, %rd58, %rd4;
	shl.b64 	%rd60, %rd59, 3;
	add.s64 	%rd61, %rd1, %rd60;
	ld.global.f64 	%fd21, [%rd61];
	st.shared.f64 	[%r60+96], %fd21;
	add.s32 	%r73, %r72, %r50;
	cvt.u64.u32 	%rd62, %r73;
	add.s64 	%rd63, %rd62, %rd4;
	shl.b64 	%rd64, %rd63, 3;
	add.s64 	%rd65, %rd1, %rd64;
	ld.global.f64 	%fd22, [%rd65];
	st.shared.f64 	[%r60+104], %fd22;
	add.s32 	%r74, %r73, %r50;
	cvt.u64.u32 	%rd66, %r74;
	add.s64 	%rd67, %rd66, %rd4;
	shl.b64 	%rd68, %rd67, 3;
	add.s64 	%rd69, %rd1, %rd68;
	ld.global.f64 	%fd23, [%rd69];
	st.shared.f64 	[%r60+112], %fd23;
	add.s32 	%r75, %r74, %r50;
	cvt.u64.u32 	%rd70, %r75;
	add.s64 	%rd71, %rd70, %rd4;
	shl.b64 	%rd72, %rd71, 3;
	add.s64 	%rd73, %rd1, %rd72;
	ld.global.f64 	%fd24, [%rd73];
	st.shared.f64 	[%r60+120], %fd24;
	add.s32 	%r139, %r139, 16;
	setp.eq.s32 	%p3, %r139, %r134;
	@%p3 bra 	$L__BB12_4;
	bra.uni 	$L__BB12_3;
$L__BB12_4:
	setp.eq.s32 	%p4, %r3, 0;
	@%p4 bra 	$L__BB12_13;
	and.b32  	%r6, %r50, 7;
	setp.lt.u32 	%p5, %r3, 8;
	@%p5 bra 	$L__BB12_7;
	mad.lo.s32 	%r76, %r134, %r50, %r1;
	cvt.u64.u32 	%rd74, %r76;
	add.s64 	%rd75, %rd74, %rd4;
	shl.b64 	%rd76, %rd75, 3;
	add.s64 	%rd77, %rd1, %rd76;
	ld.global.f64 	%fd25, [%rd77];
	shl.b32 	%r77, %r134, 3;
	add.s32 	%r78, %r2, %r77;
	st.shared.f64 	[%r78], %fd25;
	add.s32 	%r79, %r76, %r50;
	cvt.u64.u32 	%rd78, %r79;
	add.s64 	%rd79, %rd78, %rd4;
	shl.b64 	%rd80, %rd79, 3;
	add.s64 	%rd81, %rd1, %rd80;
	ld.global.f64 	%fd26, [%rd81];
	st.shared.f64 	[%r78+8], %fd26;
	add.s32 	%r80, %r79, %r50;
	cvt.u64.u32 	%rd82, %r80;
	add.s64 	%rd83, %rd82, %rd4;
	shl.b64 	%rd84, %rd83, 3;
	add.s64 	%rd85, %rd1, %rd84;
	ld.global.f64 	%fd27, [%rd85];
	st.shared.f64 	[%r78+16], %fd27;
	add.s32 	%r81, %r80, %r50;
	cvt.u64.u32 	%rd86, %r81;
	add.s64 	%rd87, %rd86, %rd4;
	shl.b64 	%rd88, %rd87, 3;
	add.s64 	%rd89, %rd1, %rd88;
	ld.global.f64 	%fd28, [%rd89];
	st.shared.f64 	[%r78+24], %fd28;
	add.s32 	%r82, %r81, %r50;
	cvt.u64.u32 	%rd90, %r82;
	add.s64 	%rd91, %rd90, %rd4;
	shl.b64 	%rd92, %rd91, 3;
	add.s64 	%rd93, %rd1, %rd92;
	ld.global.f64 	%fd29, [%rd93];
	st.shared.f64 	[%r78+32], %fd29;
	add.s32 	%r83, %r82, %r50;
	cvt.u64.u32 	%rd94, %r83;
	add.s64 	%rd95, %rd94, %rd4;
	shl.b64 	%rd96, %rd95, 3;
	add.s64 	%rd97, %rd1, %rd96;
	ld.global.f64 	%fd30, [%rd97];
	st.shared.f64 	[%r78+40], %fd30;
	add.s32 	%r84, %r83, %r50;
	cvt.u64.u32 	%rd98, %r84;
	add.s64 	%rd99, %rd98, %rd4;
	shl.b64 	%rd100, %rd99, 3;
	add.s64 	%rd101, %rd1, %rd100;
	ld.global.f64 	%fd31, [%rd101];
	st.shared.f64 	[%r78+48], %fd31;
	add.s32 	%r85, %r84, %r50;
	cvt.u64.u32 	%rd102, %r85;
	add.s64 	%rd103, %rd102, %rd4;
	shl.b64 	%rd104, %rd103, 3;
	add.s64 	%rd105, %rd1, %rd104;
	ld.global.f64 	%fd32, [%rd105];
	st.shared.f64 	[%r78+56], %fd32;
	add.s32 	%r134, %r134, 8;
$L__BB12_7:
	setp.eq.s32 	%p6, %r6, 0;
	@%p6 bra 	$L__BB12_13;
	and.b32  	%r9, %r50, 3;
	setp.lt.u32 	%p7, %r6, 4;
	@%p7 bra 	$L__BB12_10;
	mad.lo.s32 	%r86, %r134, %r50, %r1;
	cvt.u64.u32 	%rd106, %r86;
	add.s64 	%rd107, %rd106, %rd4;
	shl.b64 	%rd108, %rd107, 3;
	add.s64 	%rd109, %rd1, %rd108;
	ld.global.f64 	%fd33, [%rd109];
	shl.b32 	%r87, %r134, 3;
	add.s32 	%r88, %r2, %r87;
	st.shared.f64 	[%r88], %fd33;
	add.s32 	%r89, %r86, %r50;
	cvt.u64.u32 	%rd110, %r89;
	add.s64 	%rd111, %rd110, %rd4;
	shl.b64 	%rd112, %rd111, 3;
	add.s64 	%rd113, %rd1, %rd112;
	ld.global.f64 	%fd34, [%rd113];
	st.shared.f64 	[%r88+8], %fd34;
	add.s32 	%r90, %r89, %r50;
	cvt.u64.u32 	%rd114, %r90;
	add.s64 	%rd115, %rd114, %rd4;
	shl.b64 	%rd116, %rd115, 3;
	add.s64 	%rd117, %rd1, %rd116;
	ld.global.f64 	%fd35, [%rd117];
	st.shared.f64 	[%r88+16], %fd35;
	add.s32 	%r91, %r90, %r50;
	cvt.u64.u32 	%rd118, %r91;
	add.s64 	%rd119, %rd118, %rd4;
	shl.b64 	%rd120, %rd119, 3;
	add.s64 	%rd121, %rd1, %rd120;
	ld.global.f64 	%fd36, [%rd121];
	st.shared.f64 	[%r88+24], %fd36;
	add.s32 	%r134, %r134, 4;
$L__BB12_10:
	setp.eq.s32 	%p8, %r9, 0;
	@%p8 bra 	$L__BB12_13;
	mov.b32 	%r138, 0;
$L__BB12_12:
	.pragma "nounroll";
	mad.lo.s32 	%r93, %r134, %r50, %r1;
	cvt.u64.u32 	%rd122, %r93;
	add.s64 	%rd123, %rd122, %rd4;
	shl.b64 	%rd124, %rd123, 3;
	add.s64 	%rd125, %rd1, %rd124;
	ld.global.f64 	%fd37, [%rd125];
	shl.b32 	%r94, %r134, 3;
	add.s32 	%r95, %r2, %r94;
	st.shared.f64 	[%r95], %fd37;
	add.s32 	%r134, %r134, 1;
	add.s32 	%r138, %r138, 1;
	setp.ne.s32 	%p9, %r138, %r9;
	@%p9 bra 	$L__BB12_12;
$L__BB12_13:
	add.s32 	%r16, %r50, -2;
	cvt.u16.u32 	%rs1, %r50;
	neg.s32 	%r17, %r50;
	mov.b32 	%r140, 0;
	mov.b16 	%rs15, 0;
	mov.u16 	%rs16, %rs15;
$L__BB12_14:
	mov.u32 	%r20, %r140;
	setp.ne.s32 	%p10, %r1, 0;
	not.b32 	%r21, %r20;
	add.s32 	%r22, %r50, %r21;
	bar.sync 	0;
	@%p10 bra 	$L__BB12_16;
	mov.b64 	%rd126, 0;
	st.global.u64 	[%rd3], %rd126;
	st.global.u64 	[%rd2], %rd126;
$L__BB12_16:
	setp.ne.s32 	%p11, %r1, 0;
	bar.sync 	0;
	shl.b32 	%r97, %r20, 3;
	add.s32 	%r23, %r2, %r97;
	ld.shared.f64 	%fd38, [%r23];
	mul.f64 	%fd39, %fd38, %fd38;
	atom.global.add.f64 	%fd40, [%rd3], %fd39;
	bar.sync 	0;
	mov.u32 	%r98, _ZZ10deviceQRv1ILi12EEviiPKdPdS2_S2_S2_E4s_Rn;
	mad.lo.s32 	%r24, %r20, 96, %r98;
	add.s32 	%r25, %r24, %r97;
	@%p11 bra 	$L__BB12_18;
	ld.global.f64 	%fd41, [%rd3];
	sqrt.rn.f64 	%fd42, %fd41;
	st.shared.f64 	[%r25], %fd42;
$L__BB12_18:
	bar.sync 	0;
	ld.shared.f64 	%fd43, [%r23];
	ld.shared.f64 	%fd44, [%r25];
	div.rn.f64 	%fd45, %fd43, %fd44;
	mov.u32 	%r99, _ZZ10deviceQRv1ILi12EEviiPKdPdS2_S2_S2_E4s_Qn;
	mad.lo.s32 	%r100, %r1, 96, %r99;
	add.s32 	%r26, %r100, %r97;
	st.shared.f64 	[%r26], %fd45;
	bar.sync 	0;
	add.s32 	%r140, %r20, 1;
	setp.ge.s32 	%p12, %r140, %r50;
	@%p12 bra 	$L__BB12_54;
	and.b32  	%r28, %r22, 3;
	setp.eq.s32 	%p13, %r28, 0;
	mov.u32 	%r141, %r140;
	@%p13 bra 	$L__BB12_35;
	setp.ne.s32 	%p14, %r1, 0;
	ld.shared.f64 	%fd46, [%r26];
	ld.shared.f64 	%fd47, [%r23+8];
	mul.f64 	%fd1, %fd46, %fd47;
	bar.sync 	0;
	@%p14 bra 	$L__BB12_22;
	mov.b64 	%rd127, 0;
	st.global.u64 	[%rd2], %rd127;
$L__BB12_22:
	bar.sync 	0;
	atom.global.add.f64 	%fd48, [%rd2], %fd1;
	bar.sync 	0;
	@%p14 bra 	$L__BB12_24;
	ld.global.f64 	%fd49, [%rd2];
	st.shared.f64 	[%r25+8], %fd49;
$L__BB12_24:
	add.s32 	%r141, %r20, 2;
	setp.eq.s32 	%p16, %r28, 1;
	@%p16 bra 	$L__BB12_35;
	ld.shared.f64 	%fd50, [%r26];
	ld.shared.f64 	%fd51, [%r23+16];
	mul.f64 	%fd2, %fd50, %fd51;
	bar.sync 	0;
	@%p14 bra 	$L__BB12_27;
	mov.b64 	%rd128, 0;
	st.global.u64 	[%rd2], %rd128;
$L__BB12_27:
	bar.sync 	0;
	atom.global.add.f64 	%fd52, [%rd2], %fd2;
	bar.sync 	0;
	@%p14 bra 	$L__BB12_29;
	ld.global.f64 	%fd53, [%rd2];
	st.shared.f64 	[%r25+16], %fd53;
$L__BB12_29:
	add.s32 	%r141, %r20, 3;
	setp.eq.s32 	%p19, %r28, 2;
	@%p19 bra 	$L__BB12_35;
	ld.shared.f64 	%fd54, [%r26];
	ld.shared.f64 	%fd55, [%r23+24];
	mul.f64 	%fd3, %fd54, %fd55;
	bar.sync 	0;
	@%p14 bra 	$L__BB12_32;
	mov.b64 	%rd129, 0;
	st.global.u64 	[%rd2], %rd129;
$L__BB12_32:
	bar.sync 	0;
	atom.global.add.f64 	%fd56, [%rd2], %fd3;
	bar.sync 	0;
	@%p14 bra 	$L__BB12_34;
	ld.global.f64 	%fd57, [%rd2];
	st.shared.f64 	[%r25+24], %fd57;
$L__BB12_34:
	add.s32 	%r141, %r20, 4;
$L__BB12_35:
	sub.s32 	%r102, %r16, %r20;
	setp.lt.u32 	%p22, %r102, 3;
	@%p22 bra 	$L__BB12_54;
	add.s32 	%r144, %r17, %r141;
	shl.b32 	%r103, %r141, 3;
	mov.u32 	%r104, _ZZ10deviceQRv1ILi12EEviiPKdPdS2_S2_S2_E4s_Vn;
	mad.lo.s32 	%r105, %r1, 96, %r104;
	add.s32 	%r106, %r105, %r103;
	add.s32 	%r143, %r106, 16;
	mad.lo.s32 	%r107, %r20, 96, %r103;
	add.s32 	%r109, %r98, %r107;
	add.s32 	%r142, %r109, 16;
$L__BB12_37:
	setp.ne.s32 	%p23, %r1, 0;
	ld.shared.f64 	%fd58, [%r26];
	ld.shared.f64 	%fd59, [%r143+-16];
	mul.f64 	%fd4, %fd58, %fd59;
	bar.sync 	0;
	@%p23 bra 	$L__BB12_39;
	mov.b64 	%rd130, 0;
	st.global.u64 	[%rd2], %rd130;
$L__BB12_39:
	bar.sync 	0;
	atom.global.add.f64 	%fd60, [%rd2], %fd4;
	bar.sync 	0;
	@%p23 bra 	$L__BB12_41;
	ld.global.f64 	%fd61, [%rd2];
	st.shared.f64 	[%r142+-16], %fd61;
$L__BB12_41:
	ld.shared.f64 	%fd62, [%r26];
	ld.shared.f64 	%fd63, [%r143+-8];
	mul.f64 	%fd5, %fd62, %fd63;
	bar.sync 	0;
	@%p23 bra 	$L__BB12_43;
	mov.b64 	%rd131, 0;
	st.global.u64 	[%rd2], %rd131;
$L__BB12_43:
	bar.sync 	0;
	atom.global.add.f64 	%fd64, [%rd2], %fd5;
	bar.sync 	0;
	@%p23 bra 	$L__BB12_45;
	ld.global.f64 	%fd65, [%rd2];
	st.shared.f64 	[%r142+-8], %fd65;
$L__BB12_45:
	ld.shared.f64 	%fd66, [%r26];
	ld.shared.f64 	%fd67, [%r143];
	mul.f64 	%fd6, %fd66, %fd67;
	bar.sync 	0;
	@%p23 bra 	$L__BB12_47;
	mov.b64 	%rd132, 0;
	st.global.u64 	[%rd2], %rd132;
$L__BB12_47:
	bar.sync 	0;
	atom.global.add.f64 	%fd68, [%rd2], %fd6;
	bar.sync 	0;
	@%p23 bra 	$L__BB12_49;
	ld.global.f64 	%fd69, [%rd2];
	st.shared.f64 	[%r142], %fd69;
$L__BB12_49:
	ld.shared.f64 	%fd70, [%r26];
	ld.shared.f64 	%fd71, [%r143+8];
	mul.f64 	%fd7, %fd70, %fd71;
	bar.sync 	0;
	@%p23 bra 	$L__BB12_51;
	mov.b64 	%rd133, 0;
	st.global.u64 	[%rd2], %rd133;
$L__BB12_51:
	bar.sync 	0;
	atom.global.add.f64 	%fd72, [%rd2], %fd7;
	bar.sync 	0;
	@%p23 bra 	$L__BB12_53;
	ld.global.f64 	%fd73, [%rd2];
	st.shared.f64 	[%r142+8], %fd73;
$L__BB12_53:
	add.s32 	%r144, %r144, 4;
	add.s32 	%r143, %r143, 32;
	add.s32 	%r142, %r142, 32;
	setp.ne.s32 	%p31, %r144, 0;
	@%p31 bra 	$L__BB12_37;
$L__BB12_54:
	setp.ge.s32 	%p32, %r140, %r50;
	bar.sync 	0;
	ld.shared.f64 	%fd8, [%r26];
	@%p32 bra 	$L__BB12_66;
	sub.s32 	%r110, %r16, %r20;
	setp.lt.u32 	%p33, %r110, 7;
	mov.u32 	%r146, %r140;
	@%p33 bra 	$L__BB12_58;
	mov.u32 	%r146, %r140;
$L__BB12_57:
	.pragma "nounroll";
	shl.b32 	%r111, %r146, 3;
	add.s32 	%r112, %r2, %r111;
	ld.shared.f64 	%fd74, [%r112];
	add.s32 	%r113, %r24, %r111;
	ld.shared.f64 	%fd75, [%r113];
	mul.f64 	%fd76, %fd75, %fd8;
	sub.f64 	%fd77, %fd74, %fd76;
	st.shared.f64 	[%r112], %fd77;
	ld.shared.f64 	%fd78, [%r112+8];
	ld.shared.f64 	%fd79, [%r113+8];
	mul.f64 	%fd80, %fd79, %fd8;
	sub.f64 	%fd81, %fd78, %fd80;
	st.shared.f64 	[%r112+8], %fd81;
	ld.shared.f64 	%fd82, [%r112+16];
	ld.shared.f64 	%fd83, [%r113+16];
	mul.f64 	%fd84, %fd83, %fd8;
	sub.f64 	%fd85, %fd82, %fd84;
	st.shared.f64 	[%r112+16], %fd85;
	ld.shared.f64 	%fd86, [%r112+24];
	ld.shared.f64 	%fd87, [%r113+24];
	mul.f64 	%fd88, %fd87, %fd8;
	sub.f64 	%fd89, %fd86, %fd88;
	st.shared.f64 	[%r112+24], %fd89;
	ld.shared.f64 	%fd90, [%r112+32];
	ld.shared.f64 	%fd91, [%r113+32];
	mul.f64 	%fd92, %fd91, %fd8;
	sub.f64 	%fd93, %fd90, %fd92;
	st.shared.f64 	[%r112+32], %fd93;
	ld.shared.f64 	%fd94, [%r112+40];
	ld.shared.f64 	%fd95, [%r113+40];
	mul.f64 	%fd96, %fd95, %fd8;
	sub.f64 	%fd97, %fd94, %fd96;
	st.shared.f64 	[%r112+40], %fd97;
	ld.shared.f64 	%fd98, [%r112+48];
	ld.shared.f64 	%fd99, [%r113+48];
	mul.f64 	%fd100, %fd99, %fd8;
	sub.f64 	%fd101, %fd98, %fd100;
	st.shared.f64 	[%r112+48], %fd101;
	ld.shared.f64 	%fd102, [%r112+56];
	ld.shared.f64 	%fd103, [%r113+56];
	mul.f64 	%fd104, %fd103, %fd8;
	sub.f64 	%fd105, %fd102, %fd104;
	st.shared.f64 	[%r112+56], %fd105;
	add.s32 	%r146, %r146, 8;
	add.s32 	%r114, %r146, %r21;
	and.b32  	%r115, %r22, -8;
	setp.ne.s32 	%p34, %r114, %r115;
	@%p34 bra 	$L__BB12_57;
$L__BB12_58:
	and.b32  	%r116, %r22, 7;
	setp.eq.s32 	%p35, %r116, 0;
	@%p35 bra 	$L__BB12_66;
	not.b16 	%rs10, %rs16;
	add.s16 	%rs11, %rs10, %rs1;
	cvt.u32.u16 	%r117, %rs11;
	and.b32  	%r45, %r117, 7;
	add.s32 	%r118, %r45, -1;
	setp.lt.u32 	%p36, %r118, 3;
	@%p36 bra 	$L__BB12_61;
	shl.b32 	%r119, %r146, 3;
	add.s32 	%r120, %r2, %r119;
	ld.shared.f64 	%fd106, [%r120];
	add.s32 	%r121, %r24, %r119;
	ld.shared.f64 	%fd107, [%r121];
	mul.f64 	%fd108, %fd107, %fd8;
	sub.f64 	%fd109, %fd106, %fd108;
	st.shared.f64 	[%r120], %fd109;
	ld.shared.f64 	%fd110, [%r120+8];
	ld.shared.f64 	%fd111, [%r121+8];
	mul.f64 	%fd112, %fd111, %fd8;
	sub.f64 	%fd113, %fd110, %fd112;
	st.shared.f64 	[%r120+8], %fd113;
	ld.shared.f64 	%fd114, [%r120+16];
	ld.shared.f64 	%fd115, [%r121+16];
	mul.f64 	%fd116, %fd115, %fd8;
	sub.f64 	%fd117, %fd114, %fd116;
	st.shared.f64 	[%r120+16], %fd117;
	ld.shared.f64 	%fd118, [%r120+24];
	ld.shared.f64 	%fd119, [%r121+24];
	mul.f64 	%fd120, %fd119, %fd8;
	sub.f64 	%fd121, %fd118, %fd120;
	st.shared.f64 	[%r120+24], %fd121;
	add.s32 	%r146, %r146, 4;
$L__BB12_61:
	and.b32  	%r122, %r45, 3;
	setp.eq.s32 	%p37, %r122, 0;
	@%p37 bra 	$L__BB12_66;
	xor.b16  	%rs12, %rs15, 3;
	add.s16 	%rs5, %rs12, %rs1;
	and.b16  	%rs13, %rs5, 3;
	setp.eq.s16 	%p38, %rs13, 1;
	@%p38 bra 	$L__BB12_64;
	shl.b32 	%r123, %r146, 3;
	add.s32 	%r124, %r2, %r123;
	ld.shared.f64 	%fd122, [%r124];
	add.s32 	%r125, %r24, %r123;
	ld.shared.f64 	%fd123, [%r125];
	mul.f64 	%fd124, %fd123, %fd8;
	sub.f64 	%fd125, %fd122, %fd124;
	st.shared.f64 	[%r124], %fd125;
	ld.shared.f64 	%fd126, [%r124+8];
	ld.shared.f64 	%fd127, [%r125+8];
	mul.f64 	%fd128, %fd127, %fd8;
	sub.f64 	%fd129, %fd126, %fd128;
	st.shared.f64 	[%r124+8], %fd129;
	add.s32 	%r146, %r146, 2;
$L__BB12_64:
	and.b16  	%rs14, %rs5, 1;
	setp.eq.b16 	%p39, %rs14, 1;
	not.pred 	%p40, %p39;
	@%p40 bra 	$L__BB12_66;
	shl.b32 	%r126, %r146, 3;
	add.s32 	%r127, %r2, %r126;
	ld.shared.f64 	%fd130, [%r127];
	add.s32 	%r128, %r24, %r126;
	ld.shared.f64 	%fd131, [%r128];
	mul.f64 	%fd132, %fd131, %fd8;
	sub.f64 	%fd133, %fd130, %fd132;
	st.shared.f64 	[%r127], %fd133;
$L__BB12_66:
	ld.param.u64 	%rd142, [_Z10deviceQRv1ILi12EEviiPKdPdS2_S2_S2__param_4];
	ld.param.u64 	%rd141, [_Z10deviceQRv1ILi12EEviiPKdPdS2_S2_S2__param_3];
	mad.lo.s32 	%r129, %r20, %r50, %r1;
	cvt.u64.u32 	%rd134, %r129;
	add.s64 	%rd135, %rd134, %rd4;
	cvta.to.global.u64 	%rd136, %rd141;
	shl.b64 	%rd137, %rd135, 3;
	add.s64 	%rd138, %rd136, %rd137;
	st.global.f64 	[%rd138], %fd8;
	mad.lo.s32 	%r131, %r1, 96, %r98;
	add.s32 	%r133, %r131, %r97;
	ld.shared.f64 	%fd134, [%r133];
	cvta.to.global.u64 	%rd139, %rd142;
	add.s64 	%rd140, %rd139, %rd137;
	st.global.f64 	[%rd140], %fd134;
	setp.ne.s32 	%p41, %r140, %r50;
	add.s16 	%rs16, %rs16, 1;
	add.s16 	%rs15, %rs15, 1;
	@%p41 bra 	$L__BB12_14;
$L__BB12_67:
	ret;

}
	// .globl	_Z10deviceQRv1ILi13EEviiPKdPdS2_S2_S2_
.visible .entry _Z10deviceQRv1ILi13EEviiPKdPdS2_S2_S2_(
	.param .u32 _Z10deviceQRv1ILi13EEviiPKdPdS2_S2_S2__param_0,
	.param .u32 _Z10deviceQRv1ILi13EEviiPKdPdS2_S2_S2__param_1,
	.param .u64 .ptr .align 1 _Z10deviceQRv1ILi13EEviiPKdPdS2_S2_S2__param_2,
	.param .u64 .ptr .align 1 _Z10deviceQRv1ILi13EEviiPKdPdS2_S2_S2__param_3,
	.param .u64 .ptr .align 1 _Z10deviceQRv1ILi13EEviiPKdPdS2_S2_S2__param_4,
	.param .u64 .ptr .align 1 _Z10deviceQRv1ILi13EEviiPKdPdS2_S2_S2__param_5,
	.param .u64 .ptr .align 1 _Z10deviceQRv1ILi13EEviiPKdPdS2_S2_S2__param_6
)
{
	.reg .pred 	%p<42>;
	.reg .b16 	%rs<17>;
	.reg .b32 	%r<149>;
	.reg .b64 	%rd<143>;
	.reg .b64 	%fd<135>;
	// demoted variable
	.shared .align 8 .b8 _ZZ10deviceQRv1ILi13EEviiPKdPdS2_S2_S2_E4s_Qn[1352];
	// demoted variable
	.shared .align 8 .b8 _ZZ10deviceQRv1ILi13EEviiPKdPdS2_S2_S2_E4s_Rn[1352];
	// demoted variable
	.shared .align 8 .b8 _ZZ10deviceQRv1ILi13EEviiPKdPdS2_S2_S2_E4s_Vn[1352];
	ld.param.u32 	%r50, [_Z10deviceQRv1ILi13EEviiPKdPdS2_S2_S2__param_1];
	ld.param.u64 	%rd7, [_Z10deviceQRv1ILi13EEviiPKdPdS2_S2_S2__param_2];
	ld.param.u64 	%rd8, [_Z10deviceQRv1ILi13EEviiPKdPdS2_S2_S2__param_5];
	ld.param.u64 	%rd9, [_Z10deviceQRv1ILi13EEviiPKdPdS2_S2_S2__param_6];
	cvta.to.global.u64 	%rd1, %rd7;
	cvta.to.global.u64 	%rd2, %rd9;
	cvta.to.global.u64 	%rd3, %rd8;
	mov.u32 	%r51, %ctaid.x;
	mov.u32 	%r1, %tid.x;
	mul.lo.s32 	%r52, %r50, %r51;
	mul.lo.s32 	%r53, %r52, %r50;
	cvt.s64.s32 	%rd4, %r53;
	setp.lt.s32 	%p1, %r50, 1;
	@%p1 bra 	$L__BB13_67;
	mov.u32 	%r55, _ZZ10deviceQRv1ILi13EEviiPKdPdS2_S2_S2_E4s_Vn;
	mad.lo.s32 	%r2, %r1, 104, %r55;
	add.s32 	%r56, %r50, -1;
	and.b32  	%r3, %r50, 15;
	setp.lt.u32 	%p2, %r56, 15;
	mov.b32 	%r134, 0;
	@%p2 bra 	$L__BB13_4;
	and.b32  	%r134, %r50, 2147483632;
	mov.b32 	%r139, 0;
$L__BB13_3:
	.pragma "nounroll";
	mad.lo.s32 	%r58, %r139, %r50, %r1;
	cvt.u64.u32 	%rd10, %r58;
	add.s64 	%rd11, %rd10, %rd4;
	shl.b64 	%rd12, %rd11, 3;
	add.s64 	%rd13, %rd1, %rd12;
	ld.global.f64 	%fd9, [%rd13];
	shl.b32 	%r59, %r139, 3;
	add.s32 	%r60, %r2, %r59;
	st.shared.f64 	[%r60], %fd9;
	add.s32 	%r61, %r58, %r50;
	cvt.u64.u32 	%rd14, %r61;
	add.s64 	%rd15, %rd14, %rd4;
	shl.b64 	%rd16, %rd15, 3;
	add.s64 	%rd17, %rd1, %rd16;
	ld.global.f64 	%fd10, [%rd17];
	st.shared.f64 	[%r60+8], %fd10;
	add.s32 	%r62, %r61, %r50;
	cvt.u64.u32 	%rd18, %r62;
	add.s64 	%rd19, %rd18, %rd4;
	shl.b64 	%rd20, %rd19, 3;
	add.s64 	%rd21, %rd1, %rd20;
	ld.global.f64 	%fd11, [%rd21];
	st.shared.f64 	[%r60+16], %fd11;
	add.s32 	%r63, %r62, %r50;
	cvt.u64.u32 	%rd22, %r63;
	add.s64 	%rd23, %rd22, %rd4;
	shl.b64 	%rd24, %rd23, 3;
	add.s64 	%rd25, %rd1, %rd24;
	ld.global.f64 	%fd12, [%rd25];
	st.shared.f64 	[%r60+24], %fd12;
	add.s32 	%r64, %r63, %r50;
	cvt.u64.u32 	%rd26, %r64;
	add.s64 	%rd27, %rd26, %rd4;
	shl.b64 	%rd28, %rd27, 3;
	add.s64 	%rd29, %rd1, %rd28;
	ld.global.f64 	%fd13, [%rd29];
	st.shared.f64 	[%r60+32], %fd13;
	add.s32 	%r65, %r64, %r50;
	cvt.u64.u32 	%rd30, %r65;
	add.s64 	%rd31, %rd30, %rd4;
	shl.b64 	%rd32, %rd31, 3;
	add.s64 	%rd33, %rd1, %rd32;
	ld.global.f64 	%fd14, [%rd33];
	st.shared.f64 	[%r60+40], %fd14;
	add.s32 	%r66, %r65, %r50;
	cvt.u64.u32 	%rd34, %r66;
	add.s64 	%rd35, %rd34, %rd4;
	shl.b64 	%rd36, %rd35, 3;
	add.s64 	%rd37, %rd1, %rd36;
	ld.global.f64 	%fd15, [%rd37];
	st.shared.f64 	[%r60+48], %fd15;
	add.s32 	%r67, %r66, %r50;
	cvt.u64.u32 	%rd38, %r67;
	add.s64 	%rd39, %rd38, %rd4;
	shl.b64 	%rd40, %rd39, 3;
	add.s64 	%rd41, %rd1, %rd40;
	ld.global.f64 	%fd16, [%rd41];
	st.shared.f64 	[%r60+56], %fd16;
	add.s32 	%r68, %r67, %r50;
	cvt.u64.u32 	%rd42, %r68;
	add.s64 	%rd43, %rd42, %rd4;
	shl.b64 	%rd44, %rd43, 3;
	add.s64 	%rd45, %rd1, %rd44;
	ld.global.f64 	%fd17, [%rd45];
	st.shared.f64 	[%r60+64], %fd17;
	add.s32 	%r69, %r68, %r50;
	cvt.u64.u32 	%rd46, %r69;
	add.s64 	%rd47, %rd46, %rd4;
	shl.b64 	%rd48, %rd47, 3;
	add.s64 	%rd49, %rd1, %rd48;
	ld.global.f64 	%fd18, [%rd49];
	st.shared.f64 	[%r60+72], %fd18;
	add.s32 	%r70, %r69, %r50;
	cvt.u64.u32 	%rd50, %r70;
	add.s64 	%rd51, %rd50, %rd4;
	shl.b64 	%rd52, %rd51, 3;
	add.s64 	%rd53, %rd1, %rd52;
	ld.global.f64 	%fd19, [%rd53];
	st.shared.f64 	[%r60+80], %fd19;
	add.s32 	%r71, %r70, %r50;
	cvt.u64.u32 	%rd54, %r71;
	add.s64 	%rd55, %rd54, %rd4;
	shl.b64 	%rd56, %rd55, 3;
	add.s64 	%rd57, %rd1, %rd56;
	ld.global.f64 	%fd20, [%rd57];
	st.shared.f64 	[%r60+88], %fd20;
	add.s32 	%r72, %r71, %r50;
	cvt.u64.u32 	%rd58, %r72;
	add.s64 	%rd59, %rd58, %rd4;
	shl.b64 	%rd60, %rd59, 3;
	add.s64 	%rd61, %rd1, %rd60;
	ld.global.f64 	%fd21, [%rd61];
	st.shared.f64 	[%r60+96], %fd21;
	add.s32 	%r73, %r72, %r50;
	cvt.u64.u32 	%rd62, %r73;
	add.s64 	%rd63, %rd62, %rd4;
	shl.b64 	%rd64, %rd63, 3;
	add.s64 	%rd65, %rd1, %rd64;
	ld.global.f64 	%fd22, [%rd65];
	st.shared.f64 	[%r60+104], %fd22;
	add.s32 	%r74, %r73, %r50;
	cvt.u64.u32 	%rd66, %r74;
	add.s64 	%rd67, %rd66, %rd4;
	shl.b64 	%rd68, %rd67, 3;
	add.s64 	%rd69, %rd1, %rd68;
	ld.global.f64 	%fd23, [%rd69];
	st.shared.f64 	[%r60+112], %fd23;
	add.s32 	%r75, %r74, %r50;
	cvt.u64.u32 	%rd70, %r75;
	add.s64 	%rd71, %rd70, %rd4;
	shl.b64 	%rd72, %rd71, 3;
	add.s64 	%rd73, %rd1, %rd72;
	ld.global.f64 	%fd24, [%rd73];
	st.shared.f64 	[%r60+120], %fd24;
	add.s32 	%r139, %r139, 16;
	setp.eq.s32 	%p3, %r139, %r134;
	@%p3 bra 	$L__BB13_4;
	bra.uni 	$L__BB13_3;
$L__BB13_4:
	setp.eq.s32 	%p4, %r3, 0;
	@%p4 bra 	$L__BB13_13;
	and.b32  	%r6, %r50, 7;
	setp.lt.u32 	%p5, %r3, 8;
	@%p5 bra 	$L__BB13_7;
	mad.lo.s32 	%r76, %r134, %r50, %r1;
	cvt.u64.u32 	%rd74, %r76;
	add.s64 	%rd75, %rd74, %rd4;
	shl.b64 	%rd76, %rd75, 3;
	add.s64 	%rd77, %rd1, %rd76;
	ld.global.f64 	%fd25, [%rd77];
	shl.b32 	%r77, %r134, 3;
	add.s32 	%r78, %r2, %r77;
	st.shared.f64 	[%r78], %fd25;
	add.s32 	%r79, %r76, %r50;
	cvt.u64.u32 	%rd78, %r79;
	add.s64 	%rd79, %rd78, %rd4;
	shl.b64 	%rd80, %rd79, 3;
	add.s64 	%rd81, %rd1, %rd80;
	ld.global.f64 	%fd26, [%rd81];
	st.shared.f64 	[%r78+8], %fd26;
	add.s32 	%r80, %r79, %r50;
	cvt.u64.u32 	%rd82, %r80;
	add.s64 	%rd83, %rd82, %rd4;
	shl.b64 	%rd84, %rd83, 3;
	add.s64 	%rd85, %rd1, %rd84;
	ld.global.f64 	%fd27, [%rd85];
	st.shared.f64 	[%r78+16], %fd27;
	add.s32 	%r81, %r80, %r50;
	cvt.u64.u32 	%rd86, %r81;
	add.s64 	%rd87, %rd86, %rd4;
	shl.b64 	%rd88, %rd87, 3;
	add.s64 	%rd89, %rd1, %rd88;
	ld.global.f64 	%fd28, [%rd89];
	st.shared.f64 	[%r78+24], %fd28;
	add.s32 	%r82, %r81, %r50;
	cvt.u64.u32 	%rd90, %r82;
	add.s64 	%rd91, %rd90, %rd4;
	shl.b64 	%rd92, %rd91, 3;
	add.s64 	%rd93, %rd1, %rd92;
	ld.global.f64 	%fd29, [%rd93];
	st.shared.f64 	[%r78+32], %fd29;
	add.s32 	%r83, %r82, %r50;
	cvt.u64.u32 	%rd94, %r83;
	add.s64 	%rd95, %rd94, %rd4;
	shl.b64 	%rd96, %rd95, 3;
	add.s64 	%rd97, %rd1, %rd96;
	ld.global.f64 	%fd30, [%rd97];
	st.shared.f64 	[%r78+40], %fd30;
	add.s32 	%r84, %r83, %r50;
	cvt.u64.u32 	%rd98, %r84;
	add.s64 	%rd99, %rd98, %rd4;
	shl.b64 	%rd100, %rd99, 3;
	add.s64 	%rd101, %rd1, %rd100;
	ld.global.f64 	%fd31, [%rd101];
	st.shared.f64 	[%r78+48], %fd31;
	add.s32 	%r85, %r84, %r50;
	cvt.u64.u32 	%rd102, %r85;
	add.s64 	%rd103, %rd102, %rd4;
	shl.b64 	%rd104, %rd103, 3;
	add.s64 	%rd105, %rd1, %rd104;
	ld.global.f64 	%fd32, [%rd105];
	st.shared.f64 	[%r78+56], %fd32;
	add.s32 	%r134, %r134, 8;
$L__BB13_7:
	setp.eq.s32 	%p6, %r6, 0;
	@%p6 bra 	$L__BB13_13;
	and.b32  	%r9, %r50, 3;
	setp.lt.u32 	%p7, %r6, 4;
	@%p7 bra 	$L__BB13_10;
	mad.lo.s32 	%r86, %r134, %r50, %r1;
	cvt.u64.u32 	%rd106, %r86;
	add.s64 	%rd107, %rd106, %rd4;
	shl.b64 	%rd108, %rd107, 3;
	add.s64 	%rd109, %rd1, %rd108;
	ld.global.f64 	%fd33, [%rd109];
	shl.b32 	%r87, %r134, 3;
	add.s32 	%r88, %r2, %r87;
	st.shared.f64 	[%r88], %fd33;
	add.s32 	%r89, %r86, %r50;
	cvt.u64.u32 	%rd110, %r89;
	add.s64 	%rd111, %rd110, %rd4;
	shl.b64 	%rd112, %rd111, 3;
	add.s64 	%rd113, %rd1, %rd112;
	ld.global.f64 	%fd34, [%rd113];
	st.shared.f64 	[%r88+8], %fd34;
	add.s32 	%r90, %r89, %r50;
	cvt.u64.u32 	%rd114, %r90;
	add.s64 	%rd115, %rd114, %rd4;
	shl.b64 	%rd116, %rd115, 3;
	add.s64 	%rd117, %rd1, %rd116;
	ld.global.f64 	%fd35, [%rd117];
	st.shared.f64 	[%r88+16], %fd35;
	add.s32 	%r91, %r90, %r50;
	cvt.u64.u32 	%rd118, %r91;
	add.s64 	%rd119, %rd118, %rd4;
	shl.b64 	%rd120, %rd119, 3;
	add.s64 	%rd121, %rd1, %rd120;
	ld.global.f64 	%fd36, [%rd121];
	st.shared.f64 	[%r88+24], %fd36;
	add.s32 	%r134, %r134, 4;
$L__BB13_10:
	setp.eq.s32 	%p8, %r9, 0;
	@%p8 bra 	$L__BB13_13;
	mov.b32 	%r138, 0;
$L__BB13_12:
	.pragma "nounroll";
	mad.lo.s32 	%r93, %r134, %r50, %r1;
	cvt.u64.u32 	%rd122, %r93;
	add.s64 	%rd123, %rd122, %rd4;
	shl.b64 	%rd124, %rd123, 3;
	add.s64 	%rd125, %rd1, %rd124;
	ld.global.f64 	%fd37, [%rd125];
	shl.b32 	%r94, %r134, 3;
	add.s32 	%r95, %r2, %r94;
	st.shared.f64 	[%r95], %fd37;
	add.s32 	%r134, %r134, 1;
	add.s32 	%r138, %r138, 1;
	setp.ne.s32 	%p9, %r138, %r9;
	@%p9 bra 	$L__BB13_12;
$L__BB13_13:
	add.s32 	%r16, %r50, -2;
	cvt.u16.u32 	%rs1, %r50;
	neg.s32 	%r17, %r50;
	mov.b32 	%r140, 0;
	mov.b16 	%rs15, 0;
	mov.u16 	%rs16, %rs15;
$L__BB13_14:
	mov.u32 	%r20, %r140;
	setp.ne.s32 	%p10, %r1, 0;
	not.b32 	%r21, %r20;
	add.s32 	%r22, %r50, %r21;
	bar.sync 	0;
	@%p10 bra 	$L__BB13_16;
	mov.b64 	%rd126, 0;
	st.global.u64 	[%rd3], %rd126;
	st.global.u64 	[%rd2], %rd126;
$L__BB13_16:
	setp.ne.s32 	%p11, %r1, 0;
	bar.sync 	0;
	shl.b32 	%r97, %r20, 3;
	add.s32 	%r23, %r2, %r97;
	ld.shared.f64 	%fd38, [%r23];
	mul.f64 	%fd39, %fd38, %fd38;
	atom.global.add.f64 	%fd40, [%rd3], %fd39;
	bar.sync 	0;
	mov.u32 	%r98, _ZZ10deviceQRv1ILi13EEviiPKdPdS2_S2_S2_E4s_Rn;
	mad.lo.s32 	%r24, %r20, 104, %r98;
	add.s32 	%r25, %r24, %r97;
	@%p11 bra 	$L__BB13_18;
	ld.global.f64 	%fd41, [%rd3];
	sqrt.rn.f64 	%fd42, %fd41;
	st.shared.f64 	[%r25], %fd42;
$L__BB13_18:
	bar.sync 	0;
	ld.shared.f64 	%fd43, [%r23];
	ld.shared.f64 	%fd44, [%r25];
	div.rn.f64 	%fd45, %fd43, %fd44;
	mov.u32 	%r99, _ZZ10deviceQRv1ILi13EEviiPKdPdS2_S2_S2_E4s_Qn;
	mad.lo.s32 	%r100, %r1, 104, %r99;
	add.s32 	%r26, %r100, %r97;
	st.shared.f64 	[%r26], %fd45;
	bar.sync 	0;
	add.s32 	%r140, %r20, 1;
	setp.ge.s32 	%p12, %r140, %r50;
	@%p12 bra 	$L__BB13_54;
	and.b32  	%r28, %r22, 3;
	setp.eq.s32 	%p13, %r28, 0;
	mov.u32 	%r141, %r140;
	@%p13 bra 	$L__BB13_35;
	setp.ne.s32 	%p14, %r1, 0;
	ld.shared.f64 	%fd46, [%r26];
	ld.shared.f64 	%fd47, [%r23+8];
	mul.f64 	%fd1, %fd46, %fd47;
	bar.sync 	0;
	@%p14 bra 	$L__BB13_22;
	mov.b64 	%rd127, 0;
	st.global.u64 	[%rd2], %rd127;
$L__BB13_22:
	bar.sync 	0;
	atom.global.add.f64 	%fd48, [%rd2], %fd1;
	bar.sync 	0;
	@%p14 bra 	$L__BB13_24;
	ld.global.f64 	%fd49, [%rd2];
	st.shared.f64 	[%r25+8], %fd49;
$L__BB13_24:
	add.s32 	%r141, %r20, 2;
	setp.eq.s32 	%p16, %r28, 1;
	@%p16 bra 	$L__BB13_35;
	ld.shared.f64 	%fd50, [%r26];
	ld.shared.f64 	%fd51, [%r23+16];
	mul.f64 	%fd2, %fd50, %fd51;
	bar.sync 	0;
	@%p14 bra 	$L__BB13_27;
	mov.b64 	%rd128, 0;
	st.global.u64 	[%rd2], %rd128;
$L__BB13_27:
	bar.sync 	0;
	atom.global.add.f64 	%fd52, [%rd2], %fd2;
	bar.sync 	0;
	@%p14 bra 	$L__BB13_29;
	ld.global.f64 	%fd53, [%rd2];
	st.shared.f64 	[%r25+16], %fd53;
$L__BB13_29:
	add.s32 	%r141, %r20, 3;
	setp.eq.s32 	%p19, %r28, 2;
	@%p19 bra 	$L__BB13_35;
	ld.shared.f64 	%fd54, [%r26];
	ld.shared.f64 	%fd55, [%r23+24];
	mul.f64 	%fd3, %fd54, %fd55;
	bar.sync 	0;
	@%p14 bra 	$L__BB13_32;
	mov.b64 	%rd129, 0;
	st.global.u64 	[%rd2], %rd129;
$L__BB13_32:
	bar.sync 	0;
	atom.global.add.f64 	%fd56, [%rd2], %fd3;
	bar.sync 	0;
	@%p14 bra 	$L__BB13_34;
	ld.global.f64 	%fd57, [%rd2];
	st.shared.f64 	[%r25+24], %fd57;
$L__BB13_34:
	add.s32 	%r141, %r20, 4;
$L__BB13_35:
	sub.s32 	%r102, %r16, %r20;
	setp.lt.u32 	%p22, %r102, 3;
	@%p22 bra 	$L__BB13_54;
	add.s32 	%r144, %r17, %r141;
	shl.b32 	%r103, %r141, 3;
	mov.u32 	%r104, _ZZ10deviceQRv1ILi13EEviiPKdPdS2_S2_S2_E4s_Vn;
	mad.lo.s32 	%r105, %r1, 104, %r104;
	add.s32 	%r106, %r105, %r103;
	add.s32 	%r143, %r106, 16;
	mad.lo.s32 	%r107, %r20, 104, %r103;
	add.s32 	%r109, %r98, %r107;
	add.s32 	%r142, %r109, 16;
$L__BB13_37:
	setp.ne.s32 	%p23, %r1, 0;
	ld.shared.f64 	%fd58, [%r26];
	ld.shared.f64 	%fd59, [%r143+-16];
	mul.f64 	%fd4, %fd58, %fd59;
	bar.sync 	0;
	@%p23 bra 	$L__BB13_39;
	mov.b64 	%rd130, 0;
	st.global.u64 	[%rd2], %rd130;
$L__BB13_39:
	bar.sync 	0;
	atom.global.add.f64 	%fd60, [%rd2], %fd4;
	bar.sync 	0;
	@%p23 bra 	$L__BB13_41;
	ld.global.f64 	%fd61, [%rd2];
	st.shared.f64 	[%r142+-16], %fd61;
$L__BB13_41:
	ld.shared.f64 	%fd62, [%r26];
	ld.shared.f64 	%fd63, [%r143+-8];
	mul.f64 	%fd5, %fd62, %fd63;
	bar.sync 	0;
	@%p23 bra 	$L__BB13_43;
	mov.b64 	%rd131, 0;
	st.global.u64 	[%rd2], %rd131;
$L__BB13_43:
	bar.sync 	0;
	atom.global.add.f64 	%fd64, [%rd2], %fd5;
	bar.sync 	0;
	@%p23 bra 	$L__BB13_45;
	ld.global.f64 	%fd65, [%rd2];
	st.shared.f64 	[%r142+-8], %fd65;
$L__BB13_45:
	ld.shared.f64 	%fd66, [%r26];
	ld.shared.f64 	%fd67, [%r143];
	mul.f64 	%fd6, %fd66, %fd67;
	bar.sync 	0;
	@%p23 bra 	$L__BB13_47;
	mov.b64 	%rd132, 0;
	st.global.u64 	[%rd2], %rd132;
$L__BB13_47:
	bar.sync 	0;
	atom.global.add.f64 	%fd68, [%rd2], %fd6;
	bar.sync 	0;
	@%p23 bra 	$L__BB13_49;
	ld.global.f64 	%fd69, [%rd2];
	st.shared.f64 	[%r142], %fd69;
$L__BB13_49:
	ld.shared.f64 	%fd70, [%r26];
	ld.shared.f64 	%fd71, [%r143+8];
	mul.f64 	%fd7, %fd70, %fd71;
	bar.sync 	0;
	@%p23 bra 	$L__BB13_51;
	mov.b64 	%rd133, 0;
	st.global.u64 	[%rd2], %rd133;
$L__BB13_51:
	bar.sync 	0;
	atom.global.add.f64 	%fd72, [%rd2], %fd7;
	bar.sync 	0;
	@%p23 bra 	$L__BB13_53;
	ld.global.f64 	%fd73, [%rd2];
	st.shared.f64 	[%r142+8], %fd73;
$L__BB13_53:
	add.s32 	%r144, %r144, 4;
	add.s32 	%r143, %r143, 32;
	add.s32 	%r142, %r142, 32;
	setp.ne.s32 	%p31, %r144, 0;
	@%p31 bra 	$L__BB13_37;
$L__BB13_54:
	setp.ge.s32 	%p32, %r140, %r50;
	bar.sync 	0;
	ld.shared.f64 	%fd8, [%r26];
	@%p32 bra 	$L__BB13_66;
	sub.s32 	%r110, %r16, %r20;
	setp.lt.u32 	%p33, %r110, 7;
	mov.u32 	%r146, %r140;
	@%p33 bra 	$L__BB13_58;
	mov.u32 	%r146, %r140;
$L__BB13_57:
	.pragma "nounroll";
	shl.b32 	%r111, %r146, 3;
	add.s32 	%r112, %r2, %r111;
	ld.shared.f64 	%fd74, [%r112];
	add.s32 	%r113, %r24, %r111;
	ld.shared.f64 	%fd75, [%r113];
	mul.f64 	%fd76, %fd75, %fd8;
	sub.f64 	%fd77, %fd74, %fd76;
	st.shared.f64 	[%r112], %fd77;
	ld.shared.f64 	%fd78, [%r112+8];
	ld.shared.f64 	%fd79, [%r113+8];
	mul.f64 	%fd80, %fd79, %fd8;
	sub.f64 	%fd81, %fd78, %fd80;
	st.shared.f64 	[%r112+8], %fd81;
	ld.shared.f64 	%fd82, [%r112+16];
	ld.shared.f64 	%fd83, [%r113+16];
	mul.f64 	%fd84, %fd83, %fd8;
	sub.f64 	%fd85, %fd82, %fd84;
	st.shared.f64 	[%r112+16], %fd85;
	ld.shared.f64 	%fd86, [%r112+24];
	ld.shared.f64 	%fd87, [%r113+24];
	mul.f64 	%fd88, %fd87, %fd8;
	sub.f64 	%fd89, %fd86, %fd88;
	st.shared.f64 	[%r112+24], %fd89;
	ld.shared.f64 	%fd90, [%r112+32];
	ld.shared.f64 	%fd91, [%r113+32];
	mul.f64 	%fd92, %fd91, %fd8;
	sub.f64 	%fd93, %fd90, %fd92;
	st.shared.f64 	[%r112+32], %fd93;
	ld.shared.f64 	%fd94, [%r112+40];
	ld.shared.f64 	%fd95, [%r113+40];
	mul.f64 	%fd96, %fd95, %fd8;
	sub.f64 	%fd97, %fd94, %fd96;
	st.shared.f64 	[%r112+40], %fd97;
	ld.shared.f64 	%fd98, [%r112+48];
	ld.shared.f64 	%fd99, [%r113+48];
	mul.f64 	%fd100, %fd99, %fd8;
	sub.f64 	%fd101, %fd98, %fd100;
	st.shared.f64 	[%r112+48], %fd101;
	ld.shared.f64 	%fd102, [%r112+56];
	ld.shared.f64 	%fd103, [%r113+56];
	mul.f64 	%fd104, %fd103, %fd8;
	sub.f64 	%fd105, %fd102, %fd104;
	st.shared.f64 	[%r112+56], %fd105;
	add.s32 	%r146, %r146, 8;
	add.s32 	%r114, %r146, %r21;
	and.b32  	%r115, %r22, -8;
	setp.ne.s32 	%p34, %r114, %r115;
	@%p34 bra 	$L__BB13_57;
$L__BB13_58:
	and.b32  	%r116, %r22, 7;
	setp.eq.s32 	%p35, %r116, 0;
	@%p35 bra 	$L__BB13_66;
	not.b16 	%rs10, %rs16;
	add.s16 	%rs11, %rs10, %rs1;
	cvt.u32.u16 	%r117, %rs11;
	and.b32  	%r45, %r117, 7;
	add.s32 	%r118, %r45, -1;
	setp.lt.u32 	%p36, %r118, 3;
	@%p36 bra 	$L__BB13_61;
	shl.b32 	%r119, %r146, 3;
	add.s32 	%r120, %r2, %r119;
	ld.shared.f64 	%fd106, [%r120];
	add.s32 	%r121, %r24, %r119;
	ld.shared.f64 	%fd107, [%r121];
	mul.f64 	%fd108, %fd107, %fd8;
	sub.f64 	%fd109, %fd106, %fd108;
	st.shared.f64 	[%r120], %fd109;
	ld.shared.f64 	%fd110, [%r120+8];
	ld.shared.f64 	%fd111, [%r121+8];
	mul.f64 	%fd112, %fd111, %fd8;
	sub.f64 	%fd113, %fd110, %fd112;
	st.shared.f64 	[%r120+8], %fd113;
	ld.shared.f64 	%fd114, [%r120+16];
	ld.shared.f64 	%fd115, [%r121+16];
	mul.f64 	%fd116, %fd115, %fd8;
	sub.f64 	%fd117, %fd114, %fd116;
	st.shared.f64 	[%r120+16], %fd117;
	ld.shared.f64 	%fd118, [%r120+24];
	ld.shared.f64 	%fd119, [%r121+24];
	mul.f64 	%fd120, %fd119, %fd8;
	sub.f64 	%fd121, %fd118, %fd120;
	st.shared.f64 	[%r120+24], %fd121;
	add.s32 	%r146, %r146, 4;
$L__BB13_61:
	and.b32  	%r122, %r45, 3;
	setp.eq.s32 	%p37, %r122, 0;
	@%p37 bra 	$L__BB13_66;
	xor.b16  	%rs12, %rs15, 3;
	add.s16 	%rs5, %rs12, %rs1;
	and.b16  	%rs13, %rs5, 3;
	setp.eq.s16 	%p38, %rs13, 1;
	@%p38 bra 	$L__BB13_64;
	shl.b32 	%r123, %r146, 3;
	add.s32 	%r124, %r2, %r123;
	ld.shared.f64 	%fd122, [%r124];
	add.s32 	%r125, %r24, %r123;
	ld.shared.f64 	%fd123, [%r125];
	mul.f64 	%fd124, %fd123, %fd8;
	sub.f64 	%fd125, %fd122, %fd124;
	st.shared.f64 	[%r124], %fd125;
	ld.shared.f64 	%fd126, [%r124+8];
	ld.shared.f64 	%fd127, [%r125+8];
	mul.f64 	%fd128, %fd127, %fd8;
	sub.f64 	%fd129, %fd126, %fd128;
	st.shared.f64 	[%r124+8], %fd129;
	add.s32 	%r146, %r146, 2;
$L__BB13_64:
	and.b16  	%rs14, %rs5, 1;
	setp.eq.b16 	%p39, %rs14, 1;
	not.pred 	%p40, %p39;
	@%p40 bra 	$L__BB13_66;
	shl.b32 	%r126, %r146, 3;
	add.s32 	%r127, %r2, %r126;
	ld.shared.f64 	%fd130, [%r127];
	add.s32 	%r128, %r24, %r126;
	ld.shared.f64 	%fd131, [%r128];
	mul.f64 	%fd132, %fd131, %fd8;
	sub.f64 	%fd133, %fd130, %fd132;
	st.shared.f64 	[%r127], %fd133;
$L__BB13_66:
	ld.param.u64 	%rd142, [_Z10deviceQRv1ILi13EEviiPKdPdS2_S2_S2__param_4];
	ld.param.u64 	%rd141, [_Z10deviceQRv1ILi13EEviiPKdPdS2_S2_S2__param_3];
	mad.lo.s32 	%r129, %r20, %r50, %r1;
	cvt.u64.u32 	%rd134, %r129;
	add.s64 	%rd135, %rd134, %rd4;
	cvta.to.global.u64 	%rd136, %rd141;
	shl.b64 	%rd137, %rd135, 3;
	add.s64 	%rd138, %rd136, %rd137;
	st.global.f64 	[%rd138], %fd8;
	mad.lo.s32 	%r131, %r1, 104, %r98;
	add.s32 	%r133, %r131, %r97;
	ld.shared.f64 	%fd134, [%r133];
	cvta.to.global.u64 	%rd139, %rd142;
	add.s64 	%rd140, %rd139, %rd137;
	st.global.f64 	[%rd140], %fd134;
	setp.ne.s32 	%p41, %r140, %r50;
	add.s16 	%rs16, %rs16, 1;
	add.s16 	%rs15, %rs15, 1;
	@%p41 bra 	$L__BB13_14;
$L__BB13_67:
	ret;

}
	// .globl	_Z10deviceQRv1ILi14EEviiPKdPdS2_S2_S2_
.visible .entry _Z10deviceQRv1ILi14EEviiPKdPdS2_S2_S2_(
	.param .u32 _Z10deviceQRv1ILi14EEviiPKdPdS2_S2_S2__param_0,
	.param .u32 _Z10deviceQRv1ILi14EEviiPKdPdS2_S2_S2__param_1,
	.param .u64 .ptr .align 1 _Z10deviceQRv1ILi14EEviiPKdPdS2_S2_S2__param_2,
	.param .u64 .ptr .align 1 _Z10deviceQRv1ILi14EEviiPKdPdS2_S2_S2__param_3,
	.param .u64 .ptr .align 1 _Z10deviceQRv1ILi14EEviiPKdPdS2_S2_S2__param_4,
	.param .u64 .ptr .align 1 _Z10deviceQRv1ILi14EEviiPKdPdS2_S2_S2__param_5,
	.param .u64 .ptr .align 1 _Z10deviceQRv1ILi14EEviiPKdPdS2_S2_S2__param_6
)
{
	.reg .pred 	%p<42>;
	.reg .b16 	%rs<17>;
	.reg .b32 	%r<149>;
	.reg .b64 	%rd<143>;
	.reg .b64 	%fd<135>;
	// demoted variable
	.shared .align 8 .b8 _ZZ10deviceQRv1ILi14EEviiPKdPdS2_S2_S2_E4s_Qn[1568];
	// demoted variable
	.shared .align 8 .b8 _ZZ10deviceQRv1ILi14EEviiPKdPdS2_S2_S2_E4s_Rn[1568];
	// demoted variable
	.shared .align 8 .b8 _ZZ10deviceQRv1ILi14EEviiPKdPdS2_S2_S2_E4s_Vn[1568];
	ld.param.u32 	%r50, [_Z10deviceQRv1ILi14EEviiPKdPdS2_S2_S2__param_1];
	ld.param.u64 	%rd7, [_Z10deviceQRv1ILi14EEviiPKdPdS2_S2_S2__param_2];
	ld.param.u64 	%rd8, [_Z10deviceQRv1ILi14EEviiPKdPdS2_S2_S2__param_5];
	ld.param.u64 	%rd9, [_Z10deviceQRv1ILi14EEviiPKdPdS2_S2_S2__param_6];
	cvta.to.global.u64 	%rd1, %rd7;
	cvta.to.global.u64 	%rd2, %rd9;
	cvta.to.global.u64 	%rd3, %rd8;
	mov.u32 	%r51, %ctaid.x;
	mov.u32 	%r1, %tid.x;
	mul.lo.s32 	%r52, %r50, %r51;
	mul.lo.s32 	%r53, %r52, %r50;
	cvt.s64.s32 	%rd4, %r53;
	setp.lt.s32 	%p1, %r50, 1;
	@%p1 bra 	$L__BB14_67;
	mov.u32 	%r55, _ZZ10deviceQRv1ILi14EEviiPKdPdS2_S2_S2_E4s_Vn;
	mad.lo.s32 	%r2, %r1, 112, %r55;
	add.s32 	%r56, %r50, -1;
	and.b32  	%r3, %r50, 15;
	setp.lt.u32 	%p2, %r56, 15;
	mov.b32 	%r134, 0;
	@%p2 bra 	$L__BB14_4;
	and.b32  	%r134, %r50, 2147483632;
	mov.b32 	%r139, 0;
$L__BB14_3:
	.pragma "nounroll";
	mad.lo.s32 	%r58, %r139, %r50, %r1;
	cvt.u64.u32 	%rd10, %r58;
	add.s64 	%rd11, %rd10, %rd4;
	shl.b64 	%rd12, %rd11, 3;
	add.s64 	%rd13, %rd1, %rd12;
	ld.global.f64 	%fd9, [%rd13];
	shl.b32 	%r59, %r139, 3;
	add.s32 	%r60, %r2, %r59;
	st.shared.f64 	[%r60], %fd9;
	add.s32 	%r61, %r58, %r50;
	cvt.u64.u32 	%rd14, %r61;
	add.s64 	%rd15, %rd14, %rd4;
	shl.b64 	%rd16, %rd15, 3;
	add.s64 	%rd17, %rd1, %rd16;
	ld.global.f64 	%fd10, [%rd17];
	st.shared.f64 	[%r60+8], %fd10;
	add.s32 	%r62, %r61, %r50;
	cvt.u64.u32 	%rd18, %r62;
	add.s64 	%rd19, %rd18, %rd4;
	shl.b64 	%rd20, %rd19, 3;
	add.s64 	%rd21, %rd1, %rd20;
	ld.global.f64 	%fd11, [%rd21];
	st.shared.f64 	[%r60+16], %fd11;
	add.s32 	%r63, %r62, %r50;
	cvt.u64.u32 	%rd22, %r63;
	add.s64 	%rd23, %rd22, %rd4;
	shl.b64 	%rd24, %rd23, 3;
	add.s64 	%rd25, %rd1, %rd24;
	ld.global.f64 	%fd12, [%rd25];
	st.shared.f64 	[%r60+24], %fd12;
	add.s32 	%r64, %r63, %r50;
	cvt.u64.u32 	%rd26, %r64;
	add.s64 	%rd27, %rd26, %rd4;
	shl.b64 	%rd28, %rd27, 3;
	add.s64 	%rd29, %rd1, %rd28;
	ld.global.f64 	%fd13, [%rd29];
	st.shared.f64 	[%r60+32], %fd13;
	add.s32 	%r65, %r64, %r50;
	cvt.u64.u32 	%rd30, %r65;
	add.s64 	%rd31, %rd30, %rd4;
	shl.b64 	%rd32, %rd31, 3;
	add.s64 	%rd33, %rd1, %rd32;
	ld.global.f64 	%fd14, [%rd33];
	st.shared.f64 	[%r60+40], %fd14;
	add.s32 	%r66, %r65, %r50;
	cvt.u64.u32 	%rd34, %r66;
	add.s64 	%rd35, %rd34, %rd4;
	shl.b64 	%rd36, %rd35, 3;
	add.s64 	%rd37, %rd1, %rd36;
	ld.global.f64 	%fd15, [%rd37];
	st.shared.f64 	[%r60+48], %fd15;
	add.s32 	%r67, %r66, %r50;
	cvt.u64.u32 	%rd38, %r67;
	add.s64 	%rd39, %rd38, %rd4;
	shl.b64 	%rd40, %rd39, 3;
	add.s64 	%rd41, %rd1, %rd40;
	ld.global.f64 	%fd16, [%rd41];
	st.shared.f64 	[%r60+56], %fd16;
	add.s32 	%r68, %r67, %r50;
	cvt.u64.u32 	%rd42, %r68;
	add.s64 	%rd43, %rd42, %rd4;
	shl.b64 	%rd44, %rd43, 3;
	add.s64 	%rd45, %rd1, %rd44;
	ld.global.f64 	%fd17, [%rd45];
	st.shared.f64 	[%r60+64], %fd17;
	add.s32 	%r69, %r68, %r50;
	cvt.u64.u32 	%rd46, %r69;
	add.s64 	%rd47, %rd46, %rd4;
	shl.b64 	%rd48, %rd47, 3;
	add.s64 	%rd49, %rd1, %rd48;
	ld.global.f64 	%fd18, [%rd49];
	st.shared.f64 	[%r60+72], %fd18;
	add.s32 	%r70, %r69, %r50;
	cvt.u64.u32 	%rd50, %r70;
	add.s64 	%rd51, %rd50, %rd4;
	shl.b64 	%rd52, %rd51, 3;
	add.s64 	%rd53, %rd1, %rd52;
	ld.global.f64 	%fd19, [%rd53];
	st.shared.f64 	[%r60+80], %fd19;
	add.s32 	%r71, %r70, %r50;
	cvt.u64.u32 	%rd54, %r71;
	add.s64 	%rd55, %rd54, %rd4;
	shl.b64 	%rd56, %rd55, 3;
	add.s64 	%rd57, %rd1, %rd56;
	ld.global.f64 	%fd20, [%rd57];
	st.shared.f64 	[%r60+88], %fd20;
	add.s32 	%r72, %r71, %r50;
	cvt.u64.u32 	%rd58, %r72;
	add.s64 	%rd59, %rd58, %rd4;
	shl.b64 	%rd60, %rd59, 3;
	add.s64 	%rd61, %rd1, %rd60;
	ld.global.f64 	%fd21, [%rd61];
	st.shared.f64 	[%r60+96], %fd21;
	add.s32 	%r73, %r72, %r50;
	cvt.u64.u32 	%rd62, %r73;
	add.s64 	%rd63, %rd62, %rd4;
	shl.b64 	%rd64, %rd63, 3;
	add.s64 	%rd65, %rd1, %rd64;
	ld.global.f64 	%fd22, [%rd65];
	st.shared.f64 	[%r60+104], %fd22;
	add.s32 	%r74, %r73, %r50;
	cvt.u64.u32 	%rd66, %r74;
	add.s64 	%rd67, %rd66, %rd4;
	shl.b64 	%rd68, %rd67, 3;
	add.s64 	%rd69, %rd1, %rd68;
	ld.global.f64 	%fd23, [%rd69];
	st.shared.f64 	[%r60+112], %fd23;
	add.s32 	%r75, %r74, %r50;
	cvt.u64.u32 	%rd70, %r75;
	add.s64 	%rd71, %rd70, %rd4;
	shl.b64 	%rd72, %rd71, 3;
	add.s64 	%rd73, %rd1, %rd72;
	ld.global.f64 	%fd24, [%rd73];
	st.shared.f64 	[%r60+120], %fd24;
	add.s32 	%r139, %r139, 16;
	setp.eq.s32 	%p3, %r139, %r134;
	@%p3 bra 	$L__BB14_4;
	bra.uni 	$L__BB14_3;
$L__BB14_4:
	setp.eq.s32 	%p4, %r3, 0;
	@%p4 bra 	$L__BB14_13;
	and.b32  	%r6, %r50, 7;
	setp.lt.u32 	%p5, %r3, 8;
	@%p5 bra 	$L__BB14_7;
	mad.lo.s32 	%r76, %r134, %r50, %r1;
	cvt.u64.u32 	%rd74, %r76;
	add.s64 	%rd75, %rd74, %rd4;
	shl.b64 	%rd76, %rd75, 3;
	add.s64 	%rd77, %rd1, %rd76;
	ld.global.f64 	%fd25, [%rd77];
	shl.b32 	%r77, %r134, 3;
	add.s32 	%r78, %r2, %r77;
	st.shared.f64 	[%r78], %fd25;
	add.s32 	%r79, %r76, %r50;
	cvt.u64.u32 	%rd78, %r79;
	add.s64 	%rd79, %rd78, %rd4;
	shl.b64 	%rd80, %rd79, 3;
	add.s64 	%rd81, %rd1, %rd80;
	ld.global.f64 	%fd26, [%rd81];
	st.shared.f64 	[%r78+8], %fd26;
	add.s32 	%r80, %r79, %r50;
	cvt.u64.u32 	%rd82, %r80;
	add.s64 	%rd83, %rd82, %rd4;
	shl.b64 	%rd84, %rd83, 3;
	add.s64 	%rd85, %rd1, %rd84;
	ld.global.f64 	%fd27, [%rd85];
	st.shared.f64 	[%r78+16], %fd27;
	add.s32 	%r81, %r80, %r50;
	cvt.u64.u32 	%rd86, %r81;
	add.s64 	%rd87, %rd86, %rd4;
	shl.b64 	%rd88, %rd87, 3;
	add.s64 	%rd89, %rd1, %rd88;
	ld.global.f64 	%fd28, [%rd89];
	st.shared.f64 	[%r78+24], %fd28;
	add.s32 	%r82, %r81, %r50;
	cvt.u64.u32 	%rd90, %r82;
	add.s64 	%rd91, %rd90, %rd4;
	shl.b64 	%rd92, %rd91, 3;
	add.s64 	%rd93, %rd1, %rd92;
	ld.global.f64 	%fd29, [%rd93];
	st.shared.f64 	[%r78+32], %fd29;
	add.s32 	%r83, %r82, %r50;
	cvt.u64.u32 	%rd94, %r83;
	add.s64 	%rd95, %rd94, %rd4;
	shl.b64 	%rd96, %rd95, 3;
	add.s64 	%rd97, %rd1, %rd96;
	ld.global.f64 	%fd30, [%rd97];
	st.shared.f64 	[%r78+40], %fd30;
	add.s32 	%r84, %r83, %r50;
	cvt.u64.u32 	%rd98, %r84;
	add.s64 	%rd99, %rd98, %rd4;
	shl.b64 	%rd100, %rd99, 3;
	add.s64 	%rd101, %rd1, %rd100;
	ld.global.f64 	%fd31, [%rd101];
	st.shared.f64 	[%r78+48], %fd31;
	add.s32 	%r85, %r84, %r50;
	cvt.u64.u32 	%rd102, %r85;
	add.s64 	%rd103, %rd102, %rd4;
	shl.b64 	%rd104, %rd103, 3;
	add.s64 	%rd105, %rd1, %rd104;
	ld.global.f64 	%fd32, [%rd105];
	st.shared.f64 	[%r78+56], %fd32;
	add.s32 	%r134, %r134, 8;
$L__BB14_7:
	setp.eq.s32 	%p6, %r6, 0;
	@%p6 bra 	$L__BB14_13;
	and.b32  	%r9, %r50, 3;
	setp.lt.u32 	%p7, %r6, 4;
	@%p7 bra 	$L__BB14_10;
	mad.lo.s32 	%r86, %r134, %r50, %r1;
	cvt.u64.u32 	%rd106, %r86;
	add.s64 	%rd107, %rd106, %rd4;
	shl.b64 	%rd108, %rd107, 3;
	add.s64 	%rd109, %rd1, %rd108;
	ld.global.f64 	%fd33, [%rd109];
	shl.b32 	%r87, %r134, 3;
	add.s32 	%r88, %r2, %r87;
	st.shared.f64 	[%r88], %fd33;
	add.s32 	%r89, %r86, %r50;
	cvt.u64.u32 	%rd110, %r89;
	add.s64 	%rd111, %rd110, %rd4;
	shl.b64 	%rd112, %rd111, 3;
	add.s64 	%rd113, %rd1, %rd112;
	ld.global.f64 	%fd34, [%rd113];
	st.shared.f64 	[%r88+8], %fd34;
	add.s32 	%r90, %r89, %r50;
	cvt.u64.u32 	%rd114, %r90;
	add.s64 	%rd115, %rd114, %rd4;
	shl.b64 	%rd116, %rd115, 3;
	add.s64 	%rd117, %rd1, %rd116;
	ld.global.f64 	%fd35, [%rd117];
	st.shared.f64 	[%r88+16], %fd35;
	add.s32 	%r91, %r90, %r50;
	cvt.u64.u32 	%rd118, %r91;
	add.s64 	%rd119, %rd118, %rd4;
	shl.b64 	%rd120, %rd119, 3;
	add.s64 	%rd121, %rd1, %rd120;
	ld.global.f64 	%fd36, [%rd121];
	st.shared.f64 	[%r88+24], %fd36;
	add.s32 	%r134, %r134, 4;
$L__BB14_10:
	setp.eq.s32 	%p8, %r9, 0;
	@%p8 bra 	$L__BB14_13;
	mov.b32 	%r138, 0;
$L__BB14_12:
	.pragma "nounroll";
	mad.lo.s32 	%r93, %r134, %r50, %r1;
	cvt.u64.u32 	%rd122, %r93;
	add.s64 	%rd123, %rd122, %rd4;
	shl.b64 	%rd124, %rd123, 3;
	add.s64 	%rd125, %rd1, %rd124;
	ld.global.f64 	%fd37, [%rd125];
	shl.b32 	%r94, %r134, 3;
	add.s32 	%r95, %r2, %r94;
	st.shared.f64 	[%r95], %fd37;
	add.s32 	%r134, %r134, 1;
	add.s32 	%r138, %r138, 1;
	setp.ne.s32 	%p9, %r138, %r9;
	@%p9 bra 	$L__BB14_12;
$L__BB14_13:
	add.s32 	%r16, %r50, -2;
	cvt.u16.u32 	%rs1, %r50;
	neg.s32 	%r17, %r50;
	mov.b32 	%r140, 0;
	mov.b16 	%rs15, 0;
	mov.u16 	%rs16, %rs15;
$L__BB14_14:
	mov.u32 	%r20, %r140;
	setp.ne.s32 	%p10, %r1, 0;
	not.b32 	%r21, %r20;
	add.s32 	%r22, %r50, %r21;
	bar.sync 	0;
	@%p10 bra 	$L__BB14_16;
	mov.b64 	%rd126, 0;
	st.global.u64 	[%rd3], %rd126;
	st.global.u64 	[%rd2], %rd126;
$L__BB14_16:
	setp.ne.s32 	%p11, %r1, 0;
	bar.sync 	0;
	shl.b32 	%r97, %r20, 3;
	add.s32 	%r23, %r2, %r97;
	ld.shared.f64 	%fd38, [%r23];
	mul.f64 	%fd39, %fd38, %fd38;
	atom.global.add.f64 	%fd40, [%rd3], %fd39;
	bar.sync 	0;
	mov.u32 	%r98, _ZZ10deviceQRv1ILi14EEviiPKdPdS2_S2_S2_E4s_Rn;
	mad.lo.s32 	%r24, %r20, 112, %r98;
	add.s32 	%r25, %r24, %r97;
	@%p11 bra 	$L__BB14_18;
	ld.global.f64 	%fd41, [%rd3];
	sqrt.rn.f64 	%fd42, %fd41;
	st.shared.f64 	[%r25], %fd42;
$L__BB14_18:
	bar.sync 	0;
	ld.shared.f64 	%fd43, [%r23];
	ld.shared.f64 	%fd44, [%r25];
	div.rn.f64 	%fd45, %fd43, %fd44;
	mov.u32 	%r99, _ZZ10deviceQRv1ILi14EEviiPKdPdS2_S2_S2_E4s_Qn;
	mad.lo.s32 	%r100, %r1, 112, %r99;
	add.s32 	%r26, %r100, %r97;
	st.shared.f64 	[%r26], %fd45;
	bar.sync 	0;
	add.s32 	%r140, %r20, 1;
	setp.ge.s32 	%p12, %r140, %r50;
	@%p12 bra 	$L__BB14_54;
	and.b32  	%r28, %r22, 3;
	setp.eq.s32 	%p13, %r28, 0;
	mov.u32 	%r141, %r140;
	@%p13 bra 	$L__BB14_35;
	setp.ne.s32 	%p14, %r1, 0;
	ld.shared.f64 	%fd46, [%r26];
	ld.shared.f64 	%fd47, [%r23+8];
	mul.f64 	%fd1, %fd46, %fd47;
	bar.sync 	0;
	@%p14 bra 	$L__BB14_22;
	mov.b64 	%rd127, 0;
	st.global.u64 	[%rd2], %rd127;
$L__BB14_22:
	bar.sync 	0;
	atom.global.add.f64 	%fd48, [%rd2], %fd1;
	bar.sync 	0;
	@%p14 bra 	$L__BB14_24;
	ld.global.f64 	%fd49, [%rd2];
	st.shared.f64 	[%r25+8], %fd49;
$L__BB14_24:
	add.s32 	%r141, %r20, 2;
	setp.eq.s32 	%p16, %r28, 1;
	@%p16 bra 	$L__BB14_35;
	ld.shared.f64 	%fd50, [%r26];
	ld.shared.f64 	%fd51, [%r23+16];
	mul.f64 	%fd2, %fd50, %fd51;
	bar.sync 	0;
	@%p14 bra 	$L__BB14_27;
	mov.b64 	%rd128, 0;
	st.global.u64 	[%rd2], %rd128;
$L__BB14_27:
	bar.sync 	0;
	atom.global.add.f64 	%fd52, [%rd2], %fd2;
	bar.sync 	0;
	@%p14 bra 	$L__BB14_29;
	ld.global.f64 	%fd53, [%rd2];
	st.shared.f64 	[%r25+16], %fd53;
$L__BB14_29:
	add.s32 	%r141, %r20, 3;
	setp.eq.s32 	%p19, %r28, 2;
	@%p19 bra 	$L__BB14_35;
	ld.shared.f64 	%fd54, [%r26];
	ld.shared.f64 	%fd55, [%r23+24];
	mul.f64 	%fd3, %fd54, %fd55;
	bar.sync 	0;
	@%p14 bra 	$L__BB14_32;
	mov.b64 	%rd129, 0;
	st.global.u64 	[%rd2], %rd129;
$L__BB14_32:
	bar.sync 	0;
	atom.global.add.f64 	%fd56, [%rd2], %fd3;
	bar.sync 	0;
	@%p14 bra 	$L__BB14_34;
	ld.global.f64 	%fd57, [%rd2];
	st.shared.f64 	[%r25+24], %fd57;
$L__BB14_34:
	add.s32 	%r141, %r20, 4;
$L__BB14_35:
	sub.s32 	%r102, %r16, %r20;
	setp.lt.u32 	%p22, %r102, 3;
	@%p22 bra 	$L__BB14_54;
	add.s32 	%r144, %r17, %r141;
	shl.b32 	%r103, %r141, 3;
	mov.u32 	%r104, _ZZ10deviceQRv1ILi14EEviiPKdPdS2_S2_S2_E4s_Vn;
	mad.lo.s32 	%r105, %r1, 112, %r104;
	add.s32 	%r106, %r105, %r103;
	add.s32 	%r143, %r106, 16;
	mad.lo.s32 	%r107, %r20, 112, %r103;
	add.s32 	%r109, %r98, %r107;
	add.s32 	%r142, %r109, 16;
$L__BB14_37:
	setp.ne.s32 	%p23, %r1, 0;
	ld.shared.f64 	%fd58, [%r26];
	ld.shared.f64 	%fd59, [%r143+-16];
	mul.f64 	%fd4, %fd58, %fd59;
	bar.sync 	0;
	@%p23 bra 	$L__BB14_39;
	mov.b64 	%rd130, 0;
	st.global.u64 	[%rd2], %rd130;
$L__BB14_39:
	bar.sync 	0;
	atom.global.add.f64 	%fd60, [%rd2], %fd4;
	bar.sync 	0;
	@%p23 bra 	$L__BB14_41;
	ld.global.f64 	%fd61, [%rd2];
	st.shared.f64 	[%r142+-16], %fd61;
$L__BB14_41:
	ld.shared.f64 	%fd62, [%r26];
	ld.shared.f64 	%fd63, [%r143+-8];
	mul.f64 	%fd5, %fd62, %fd63;
	bar.sync 	0;
	@%p23 bra 	$L__BB14_43;
	mov.b64 	%rd131, 0;
	st.global.u64 	[%rd2], %rd131;
$L__BB14_43:
	bar.sync 	0;
	atom.global.add.f64 	%fd64, [%rd2], %fd5;
	bar.sync 	0;
	@%p23 bra 	$L__BB14_45;
	ld.global.f64 	%fd65, [%rd2];
	st.shared.f64 	[%r142+-8], %fd65;
$L__BB14_45:
	ld.shared.f64 	%fd66, [%r26];
	ld.shared.f64 	%fd67, [%r143];
	mul.f64 	%fd6, %fd66, %fd67;
	bar.sync 	0;
	@%p23 bra 	$L__BB14_47;
	mov.b64 	%rd132, 0;
	st.global.u64 	[%rd2], %rd132;
$L__BB14_47:
	bar.sync 	0;
	atom.global.add.f64 	%fd68, [%rd2], %fd6;
	bar.sync 	0;
	@%p23 bra 	$L__BB14_49;
	ld.global.f64 	%fd69, [%rd2];
	st.shared.f64 	[%r142], %fd69;
$L__BB14_49:
	ld.shared.f64 	%fd70, [%r26];
	ld.shared.f64 	%fd71, [%r143+8];
	mul.f64 	%fd7, %fd70, %fd71;
	bar.sync 	0;
	@%p23 bra 	$L__BB14_51;
	mov.b64 	%rd133, 0;
	st.global.u64 	[%rd2], %rd133;
$L__BB14_51:
	bar.sync 	0;
	atom.global.add.f64 	%fd72, [%rd2], %fd7;
	bar.sync 	0;
	@%p23 bra 	$L__BB14_53;
	ld.global.f64 	%fd73, [%rd2];
	st.shared.f64 	[%r142+8], %fd73;
$L__BB14_53:
	add.s32 	%r144, %r144, 4;
	add.s32 	%r143, %r143, 32;
	add.s32 	%r142, %r142, 32;
	setp.ne.s32 	%p31, %r144, 0;
	@%p31 bra 	$L__BB14_37;
$L__BB14_54:
	setp.ge.s32 	%p32, %r140, %r50;
	bar.sync 	0;
	ld.shared.f64 	%fd8, [%r26];
	@%p32 bra 	$L__BB14_66;
	sub.s32 	%r110, %r16, %r20;
	setp.lt.u32 	%p33, %r110, 7;
	mov.u32 	%r146, %r140;
	@%p33 bra 	$L__BB14_58;
	mov.u32 	%r146, %r140;
$L__BB14_57:
	.pragma "nounroll";
	shl.b32 	%r111, %r146, 3;
	add.s32 	%r112, %r2, %r111;
	ld.shared.f64 	%fd74, [%r112];
	add.s32 	%r113, %r24, %r111;
	ld.shared.f64 	%fd75, [%r113];
	mul.f64 	%fd76, %fd75, %fd8;
	sub.f64 	%fd77, %fd74, %fd76;
	st.shared.f64 	[%r112], %fd77;
	ld.shared.f64 	%fd78, [%r112+8];
	ld.shared.f64 	%fd79, [%r113+8];
	mul.f64 	%fd80, %fd79, %fd8;
	sub.f64 	%fd81, %fd78, %fd80;
	st.shared.f64 	[%r112+8], %fd81;
	ld.shared.f64 	%fd82, [%r112+16];
	ld.shared.f64 	%fd83, [%r113+16];
	mul.f64 	%fd84, %fd83, %fd8;
	sub.f64 	%fd85, %fd82, %fd84;
	st.shared.f64 	[%r112+16], %fd85;
	ld.shared.f64 	%fd86, [%r112+24];
	ld.shared.f64 	%fd87, [%r113+24];
	mul.f64 	%fd88, %fd87, %fd8;
	sub.f64 	%fd89, %fd86, %fd88;
	st.shared.f64 	[%r112+24], %fd89;
	ld.shared.f64 	%fd90, [%r112+32];
	ld.shared.f64 	%fd91, [%r113+32];
	mul.f64 	%fd92, %fd91, %fd8;
	sub.f64 	%fd93, %fd90, %fd92;
	st.shared.f64 	[%r112+32], %fd93;
	ld.shared.f64 	%fd94, [%r112+40];
	ld.shared.f64 	%fd95, [%r113+40];
	mul.f64 	%fd96, %fd95, %fd8;
	sub.f64 	%fd97, %fd94, %fd96;
	st.shared.f64 	[%r112+40], %fd97;
	ld.shared.f64 	%fd98, [%r112+48];
	ld.shared.f64 	%fd99, [%r113+48];
	mul.f64 	%fd100, %fd99, %fd8;
	sub.f64 	%fd101, %fd98, %fd100;
	st.shared.f64 	[%r112+48], %fd101;
	ld.shared.f64 	%fd102, [%r112+56];
	ld.shared.f64 	%fd103, [%r113+56];
	mul.f64 	%fd104, %fd103, %fd8;
	sub.f64 	%fd105, %fd102, %fd104;
	st.shared.f64 	[%r112+56], %fd105;
	add.s32 	%r146, %r146, 8;
	add.s32 	%r114, %r146, %r21;
	and.b32  	%r115, %r22, -8;
	setp.ne.s32 	%p34, %r114, %r115;
	@%p34 bra 	$L__BB14_57;
$L__BB14_58:
	and.b32  	%r116, %r22, 7;
	setp.eq.s32 	%p35, %r116, 0;
	@%p35 bra 	$L__BB14_66;
	not.b16 	%rs10, %rs16;
	add.s16 	%rs11, %rs10, %rs1;
	cvt.u32.u16 	%r117, %rs11;
	and.b32  	%r45, %r117, 7;
	add.s32 	%r118, %r45, -1;
	setp.lt.u32 	%p36, %r118, 3;
	@%p36 bra 	$L__BB14_61;
	shl.b32 	%r119, %r146, 3;
	add.s32 	%r120, %r2, %r119;
	ld.shared.f64 	%fd106, [%r120];
	add.s32 	%r121, %r24, %r119;
	ld.shared.f64 	%fd107, [%r121];
	mul.f64 	%fd108, %fd107, %fd8;
	sub.f64 	%fd109, %fd106, %fd108;
	st.shared.f64 	[%r120], %fd109;
	ld.shared.f64 	%fd110, [%r120+8];
	ld.shared.f64 	%fd111, [%r121+8];
	mul.f64 	%fd112, %fd111, %fd8;
	sub.f64 	%fd113, %fd110, %fd112;
	st.shared.f64 	[%r120+8], %fd113;
	ld.shared.f64 	%fd114, [%r120+16];
	ld.shared.f64 	%fd115, [%r121+16];
	mul.f64 	%fd116, %fd115, %fd8;
	sub.f64 	%fd117, %fd114, %fd116;
	st.shared.f64 	[%r120+16], %fd117;
	ld.shared.f64 	%fd118, [%r120+24];
	ld.shared.f64 	%fd119, [%r121+24];
	mul.f64 	%fd120, %fd119, %fd8;
	sub.f64 	%fd121, %fd118, %fd120;
	st.shared.f64 	[%r120+24], %fd121;
	add.s32 	%r146, %r146, 4;
$L__BB14_61:
	and.b32  	%r122, %r45, 3;
	setp.eq.s32 	%p37, %r122, 0;
	@%p37 bra 	$L__BB14_66;
	xor.b16  	%rs12, %rs15, 3;
	add.s16 	%rs5, %rs12, %rs1;
	and.b16  	%rs13, %rs5, 3;
	setp.eq.s16 	%p38, %rs13, 1;
	@%p38 bra 	$L__BB14_64;
	shl.b32 	%r123, %r146, 3;
	add.s32 	%r124, %r2, %r123;
	ld.shared.f64 	%fd122, [%r124];
	add.s32 	%r125, %r24, %r123;
	ld.shared.f64 	%fd123, [%r125];
	mul.f64 	%fd124, %fd123, %fd8;
	sub.f64 	%fd125, %fd122, %fd124;
	st.shared.f64 	[%r124], %fd125;
	ld.shared.f64 	%fd126, [%r124+8];
	ld.shared.f64 	%fd127, [%r125+8];
	mul.f64 	%fd128, %fd127, %fd8;
	sub.f64 	%fd129, %fd126, %fd128;
	st.shared.f64 	[%r124+8], %fd129;
	add.s32 	%r146, %r146, 2;
$L__BB14_64:
	and.b16  	%rs14, %rs5, 1;
	setp.eq.b16 	%p39, %rs14, 1;
	not.pred 	%p40, %p39;
	@%p40 bra 	$L__BB14_66;
	shl.b32 	%r126, %r146, 3;
	add.s32 	%r127, %r2, %r126;
	ld.shared.f64 	%fd130, [%r127];
	add.s32 	%r128, %r24, %r126;
	ld.shared.f64 	%fd131, [%r128];
	mul.f64 	%fd132, %fd131, %fd8;
	sub.f64 	%fd133, %fd130, %fd132;
	st.shared.f64 	[%r127], %fd133;
$L__BB14_66:
	ld.param.u64 	%rd142, [_Z10deviceQRv1ILi14EEviiPKdPdS2_S2_S2__param_4];
	ld.param.u64 	%rd141, [_Z10deviceQRv1ILi14EEviiPKdPdS2_S2_S2__param_3];
	mad.lo.s32 	%r129, %r20, %r50, %r1;
	cvt.u64.u32 	%rd134, %r129;
	add.s64 	%rd135, %rd134, %rd4;
	cvta.to.global.u64 	%rd136, %rd141;
	shl.b64 	%rd137, %rd135, 3;
	add.s64 	%rd138, %rd136, %rd137;
	st.global.f64 	[%rd138], %fd8;
	mad.lo.s32 	%r131, %r1, 112, %r98;
	add.s32 	%r133, %r131, %r97;
	ld.shared.f64 	%fd134, [%r133];
	cvta.to.global.u64 	%rd139, %rd142;
	add.s64 	%rd140, %rd139, %rd137;
	st.global.f64 	[%rd140], %fd134;
	setp.ne.s32 	%p41, %r140, %r50;
	add.s16 	%rs16, %rs16, 1;
	add.s16 	%rs15, %rs15, 1;
	@%p41 bra 	$L__BB14_14;
$L__BB14_67:
	ret;

}
	// .globl	_Z10deviceQRv1ILi15EEviiPKdPdS2_S2_S2_
.visible .entry _Z10deviceQRv1ILi15EEviiPKdPdS2_S2_S2_(
	.param .u32 _Z10deviceQRv1ILi15EEviiPKdPdS2_S2_S2__param_0,
	.param .u32 _Z10deviceQRv1ILi15EEviiPKdPdS2_S2_S2__param_1,
	.param .u64 .ptr .align 1 _Z10deviceQRv1ILi15EEviiPKdPdS2_S2_S2__param_2,
	.param .u64 .ptr .align 1 _Z10deviceQRv1ILi15EEviiPKdPdS2_S2_S2__param_3,
	.param .u64 .ptr .align 1 _Z10deviceQRv1ILi15EEviiPKdPdS2_S2_S2__param_4,
	.param .u64 .ptr .align 1 _Z10deviceQRv1ILi15EEviiPKdPdS2_S2_S2__param_5,
	.param .u64 .ptr .align 1 _Z10deviceQRv1ILi15EEviiPKdPdS2_S2_S2__param_6
)
{
	.reg .pred 	%p<42>;
	.reg .b16 	%rs<17>;
	.reg .b32 	%r<149>;
	.reg .b64 	%rd<143>;
	.reg .b64 	%fd<135>;
	// demoted variable
	.shared .align 8 .b8 _ZZ10deviceQRv1ILi15EEviiPKdPdS2_S2_S2_E4s_Qn[1800];
	// demoted variable
	.shared .align 8 .b8 _ZZ10deviceQRv1ILi15EEviiPKdPdS2_S2_S2_E4s_Rn[1800];
	// demoted variable
	.shared .align 8 .b8 _ZZ10deviceQRv1ILi15EEviiPKdPdS2_S2_S2_E4s_Vn[1800];
	ld.param.u32 	%r50, [_Z10deviceQRv1ILi15EEviiPKdPdS2_S2_S2__param_1];
	ld.param.u64 	%rd7, [_Z10deviceQRv1ILi15EEviiPKdPdS2_S2_S2__param_2];
	ld.param.u64 	%rd8, [_Z10deviceQRv1ILi15EEviiPKdPdS2_S2_S2__param_5];
	ld.param.u64 	%rd9, [_Z10deviceQRv1ILi15EEviiPKdPdS2_S2_S2__param_6];
	cvta.to.global.u64 	%rd1, %rd7;
	cvta.to.global.u64 	%rd2, %rd9;
	cvta.to.global.u64 	%rd3, %rd8;
	mov.u32 	%r51, %ctaid.x;
	mov.u32 	%r1, %tid.x;
	mul.lo.s32 	%r52, %r50, %r51;
	mul.lo.s32 	%r53, %r52, %r50;
	cvt.s64.s32 	%rd4, %r53;
	setp.lt.s32 	%p1, %r50, 1;
	@%p1 bra 	$L__BB15_67;
	mov.u32 	%r55, _ZZ10deviceQRv1ILi15EEviiPKdPdS2_S2_S2_E4s_Vn;
	mad.lo.s32 	%r2, %r1, 120, %r55;
	add.s32 	%r56, %r50, -1;
	and.b32  	%r3, %r50, 15;
	setp.lt.u32 	%p2, %r56, 15;
	mov.b32 	%r134, 0;
	@%p2 bra 	$L__BB15_4;
	and.b32  	%r134, %r50, 2147483632;
	mov.b32 	%r139, 0;
$L__BB15_3:
	.pragma "nounroll";
	mad.lo.s32 	%r58, %r139, %r50, %r1;
	cvt.u64.u32 	%rd10, %r58;
	add.s64 	%rd11, %rd10, %rd4;
	shl.b64 	%rd12, %rd11, 3;
	add.s64 	%rd13, %rd1, %rd12;
	ld.global.f64 	%fd9, [%rd13];
	shl.b32 	%r59, %r139, 3;
	add.s32 	%r60, %r2, %r59;
	st.shared.f64 	[%r60], %fd9;
	add.s32 	%r61, %r58, %r50;
	cvt.u64.u32 	%rd14, %r61;
	add.s64 	%rd15, %rd14, %rd4;
	shl.b64 	%rd16, %rd15, 3;
	add.s64 	%rd17, %rd1, %rd16;
	ld.global.f64 	%fd10, [%rd17];
	st.shared.f64 	[%r60+8], %fd10;
	add.s32 	%r62, %r61, %r50;
	cvt.u64.u32 	%rd18, %r62;
	add.s64 	%rd19, %rd18, %rd4;
	shl.b64 	%rd20, %rd19, 3;
	add.s64 	%rd21, %rd1, %rd20;
	ld.global.f64 	%fd11, [%rd21];
	st.shared.f64 	[%r60+16], %fd11;
	add.s32 	%r63, %r62, %r50;
	cvt.u64.u32 	%rd22, %r63;
	add.s64 	%rd23, %rd22, %rd4;
	shl.b64 	%rd24, %rd23, 3;
	add.s64 	%rd25, %rd1, %rd24;
	ld.global.f64 	%fd12, [%rd25];
	st.shared.f64 	[%r60+24], %fd12;
	add.s32 	%r64, %r63, %r50;
	cvt.u64.u32 	%rd26, %r64;
	add.s64 	%rd27, %rd26, %rd4;
	shl.b64 	%rd28, %rd27, 3;
	add.s64 	%rd29, %rd1, %rd28;
	ld.global.f64 	%fd13, [%rd29];
	st.shared.f64 	[%r60+32], %fd13;
	add.s32 	%r65, %r64, %r50;
	cvt.u64.u32 	%rd30, %r65;
	add.s64 	%rd31, %rd30, %rd4;
	shl.b64 	%rd32, %rd31, 3;
	add.s64 	%rd33, %rd1, %rd32;
	ld.global.f64 	%fd14, [%rd33];
	st.shared.f64 	[%r60+40], %fd14;
	add.s32 	%r66, %r65, %r50;
	cvt.u64.u32 	%rd34, %r66;
	add.s64 	%rd35, %rd34, %rd4;
	shl.b64 	%rd36, %rd35, 3;
	add.s64 	%rd37, %rd1, %rd36;
	ld.global.f64 	%fd15, [%rd37];
	st.shared.f64 	[%r60+48], %fd15;
	add.s32 	%r67, %r66, %r50;
	cvt.u64.u32 	%rd38, %r67;
	add.s64 	%rd39, %rd38, %rd4;
	shl.b64 	%rd40, %rd39, 3;
	add.s64 	%rd41, %rd1, %rd40;
	ld.global.f64 	%fd16, [%rd41];
	st.shared.f64 	[%r60+56], %fd16;
	add.s32 	%r68, %r67, %r50;
	cvt.u64.u32 	%rd42, %r68;
	add.s64 	%rd43, %rd42, %rd4;
	shl.b64 	%rd44, %rd43, 3;
	add.s64 	%rd45, %rd1, %rd44;
	ld.global.f64 	%fd17, [%rd45];
	st.shared.f64 	[%r60+64], %fd17;
	add.s32 	%r69, %r68, %r50;
	cvt.u64.u32 	%rd46, %r69;
	add.s64 	%rd47, %rd46, %rd4;
	shl.b64 	%rd48, %rd47, 3;
	add.s64 	%rd49, %rd1, %rd48;
	ld.global.f64 	%fd18, [%rd49];
	st.shared.f64 	[%r60+72], %fd18;
	add.s32 	%r70, %r69, %r50;
	cvt.u64.u32 	%rd50, %r70;
	add.s64 	%rd51, %rd50, %rd4;
	shl.b64 	%rd52, %rd51, 3;
	add.s64 	%rd53, %rd1, %rd52;
	ld.global.f64 	%fd19, [%rd53];
	st.shared.f64 	[%r60+80], %fd19;
	add.s32 	%r71, %r70, %r50;
	cvt.u64.u32 	%rd54, %r71;
	add.s64 	%rd55, %rd54, %rd4;
	shl.b64 	%rd56, %rd55, 3;
	add.s64 	%rd57, %rd1, %rd56;
	ld.global.f64 	%fd20, [%rd57];
	st.shared.f64 	[%r60+88], %fd20;
	add.s32 	%r72, %r71, %r50;
	cvt.u64.u32 	%rd58, %r72;
	add.s64 	%rd59, %rd58, %rd4;
	shl.b64 	%rd60, %rd59, 3;
	add.s64 	%rd61, %rd1, %rd60;
	ld.global.f64 	%fd21, [%rd61];
	st.shared.f64 	[%r60+96], %fd21;
	add.s32 	%r73, %r72, %r50;
	cvt.u64.u32 	%rd62, %r73;
	add.s64 	%rd63, %rd62, %rd4;
	shl.b64 	%rd64, %rd63, 3;
	add.s64 	%rd65, %rd1, %rd64;
	ld.global.f64 	%fd22, [%rd65];
	st.shared.f64 	[%r60+104], %fd22;
	add.s32 	%r74, %r73, %r50;
	cvt.u64.u32 	%rd66, %r74;
	add.s64 	%rd67, %rd66, %rd4;
	shl.b64 	%rd68, %rd67, 3;
	add.s64 	%rd69, %rd1, %rd68;
	ld.global.f64 	%fd23, [%rd69];
	st.shared.f64 	[%r60+112], %fd23;
	add.s32 	%r75, %r74, %r50;
	cvt.u64.u32 	%rd70, %r75;
	add.s64 	%rd71, %rd70, %rd4;
	shl.b64 	%rd72, %rd71, 3;
	add.s64 	%rd73, %rd1, %rd72;
	ld.global.f64 	%fd24, [%rd73];
	st.shared.f64 	[%r60+120], %fd24;
	add.s32 	%r139, %r139, 16;
	setp.eq.s32 	%p3, %r139, %r134;
	@%p3 bra 	$L__BB15_4;
	bra.uni 	$L__BB15_3;
$L__BB15_4:
	setp.eq.s32 	%p4, %r3, 0;
	@%p4 bra 	$L__BB15_13;
	and.b32  	%r6, %r50, 7;
	setp.lt.u32 	%p5, %r3, 8;
	@%p5 bra 	$L__BB15_7;
	mad.lo.s32 	%r76, %r134, %r50, %r1;
	cvt.u64.u32 	%rd74, %r76;
	add.s64 	%rd75, %rd74, %rd4;
	shl.b64 	%rd76, %rd75, 3;
	add.s64 	%rd77, %rd1, %rd76;
	ld.global.f64 	%fd25, [%rd77];
	shl.b32 	%r77, %r134, 3;
	add.s32 	%r78, %r2, %r77;
	st.shared.f64 	[%r78], %fd25;
	add.s32 	%r79, %r76, %r50;
	cvt.u64.u32 	%rd78, %r79;
	add.s64 	%rd79, %rd78, %rd4;
	shl.b64 	%rd80, %rd79, 3;
	add.s64 	%rd81, %rd1, %rd80;
	ld.global.f64 	%fd26, [%rd81];
	st.shared.f64 	[%r78+8], %fd26;
	add.s32 	%r80, %r79, %r50;
	cvt.u64.u32 	%rd82, %r80;
	add.s64 	%rd83, %rd82, %rd4;
	shl.b64 	%rd84, %rd83, 3;
	add.s64 	%rd85, %rd1, %rd84;
	ld.global.f64 	%fd27, [%rd85];
	st.shared.f64 	[%r78+16], %fd27;
	add.s32 	%r81, %r80, %r50;
	cvt.u64.u32 	%rd86, %r81;
	add.s64 	%rd87, %rd86, %rd4;
	shl.b64 	%rd88, %rd87, 3;
	add.s64 	%rd89, %rd1, %rd88;
	ld.global.f64 	%fd28, [%rd89];
	st.shared.f64 	[%r78+24], %fd28;
	add.s32 	%r82, %r81, %r50;
	cvt.u64.u32 	%rd90, %r82;
	add.s64 	%rd91, %rd90, %rd4;
	shl.b64 	%rd92, %rd91, 3;
	add.s64 	%rd93, %rd1, %rd92;
	ld.global.f64 	%fd29, [%rd93];
	st.shared.f64 	[%r78+32], %fd29;
	add.s32 	%r83, %r82, %r50;
	cvt.u64.u32 	%rd94, %r83;
	add.s64 	%rd95, %rd94, %rd4;
	shl.b64 	%rd96, %rd95, 3;
	add.s64 	%rd97, %rd1, %rd96;
	ld.global.f64 	%fd30, [%rd97];
	st.shared.f64 	[%r78+40], %fd30;
	add.s32 	%r84, %r83, %r50;
	cvt.u64.u32 	%rd98, %r84;
	add.s64 	%rd99, %rd98, %rd4;
	shl.b64 	%rd100, %rd99, 3;
	add.s64 	%rd101, %rd1, %rd100;
	ld.global.f64 	%fd31, [%rd101];
	st.shared.f64 	[%r78+48], %fd31;
	add.s32 	%r85, %r84, %r50;
	cvt.u64.u32 	%rd102, %r85;
	add.s64 	%rd103, %rd102, %rd4;
	shl.b64 	%rd104, %rd103, 3;
	add.s64 	%rd105, %rd1, %rd104;
	ld.global.f64 	%fd32, [%rd105];
	st.shared.f64 	[%r78+56], %fd32;
	add.s32 	%r134, %r134, 8;
$L__BB15_7:
	setp.eq.s32 	%p6, %r6, 0;
	@%p6 bra 	$L__BB15_13;
	and.b32  	%r9, %r50, 3;
	setp.lt.u32 	%p7, %r6, 4;
	@%p7 bra 	$L__BB15_10;
	mad.lo.s32 	%r86, %r134, %r50, %r1;
	cvt.u64.u32 	%rd106, %r86;
	add.s64 	%rd107, %rd106, %rd4;
	shl.b64 	%rd108, %rd107, 3;
	add.s64 	%rd109, %rd1, %rd108;
	ld.global.f64 	%fd33, [%rd109];
	shl.b32 	%r87, %r134, 3;
	add.s32 	%r88, %r2, %r87;
	st.shared.f64 	[%r88], %fd33;
	add.s32 	%r89, %r86, %r50;
	cvt.u64.u32 	%rd110, %r89;
	add.s64 	%rd111, %rd110, %rd4;
	shl.b64 	%rd112, %rd111, 3;
	add.s64 	%rd113, %rd1, %rd112;
	ld.global.f64 	%fd34, [%rd113];
	st.shared.f64 	[%r88+8], %fd34;
	add.s32 	%r90, %r89, %r50;
	cvt.u64.u32 	%rd114, %r90;
	add.s64 	%rd115, %rd114, %rd4;
	shl.b64 	%rd116, %rd115, 3;
	add.s64 	%rd117, %rd1, %rd116;
	ld.global.f64 	%fd35, [%rd117];
	st.shared.f64 	[%r88+16], %fd35;
	add.s32 	%r91, %r90, %r50;
	cvt.u64.u32 	%rd118, %r91;
	add.s64 	%rd119, %rd118, %rd4;
	shl.b64 	%rd120, %rd119, 3;
	add.s64 	%rd121, %rd1, %rd120;
	ld.global.f64 	%fd36, [%rd121];
	st.shared.f64 	[%r88+24], %fd36;
	add.s32 	%r134, %r134, 4;
$L__BB15_10:
	setp.eq.s32 	%p8, %r9, 0;
	@%p8 bra 	$L__BB15_13;
	mov.b32 	%r138, 0;
$L__BB15_12:
	.pragma "nounroll";
	mad.lo.s32 	%r93, %r134, %r50, %r1;
	cvt.u64.u32 	%rd122, %r93;
	add.s64 	%rd123, %rd122, %rd4;
	shl.b64 	%rd124, %rd123, 3;
	add.s64 	%rd125, %rd1, %rd124;
	ld.global.f64 	%fd37, [%rd125];
	shl.b32 	%r94, %r134, 3;
	add.s32 	%r95, %r2, %r94;
	st.shared.f64 	[%r95], %fd37;
	add.s32 	%r134, %r134, 1;
	add.s32 	%r138, %r138, 1;
	setp.ne.s32 	%p9, %r138, %r9;
	@%p9 bra 	$L__BB15_12;
$L__BB15_13:
	add.s32 	%r16, %r50, -2;
	cvt.u16.u32 	%rs1, %r50;
	neg.s32 	%r17, %r50;
	mov.b32 	%r140, 0;
	mov.b16 	%rs15, 0;
	mov.u16 	%rs16, %rs15;
$L__BB15_14:
	mov.u32 	%r20, %r140;
	setp.ne.s32 	%p10, %r1, 0;
	not.b32 	%r21, %r20;
	add.s32 	%r22, %r50, %r21;
	bar.sync 	0;
	@%p10 bra 	$L__BB15_16;
	mov.b64 	%rd126, 0;
	st.global.u64 	[%rd3], %rd126;
	st.global.u64 	[%rd2], %rd126;
$L__BB15_16:
	setp.ne.s32 	%p11, %r1, 0;
	bar.sync 	0;
	shl.b32 	%r97, %r20, 3;
	add.s32 	%r23, %r2, %r97;
	ld.shared.f64 	%fd38, [%r23];
	mul.f64 	%fd39, %fd38, %fd38;
	atom.global.add.f64 	%fd40, [%rd3], %fd39;
	bar.sync 	0;
	mov.u32 	%r98, _ZZ10deviceQRv1ILi15EEviiPKdPdS2_S2_S2_E4s_Rn;
	mad.lo.s32 	%r24, %r20, 120, %r98;
	add.s32 	%r25, %r24, %r97;
	@%p11 bra 	$L__BB15_18;
	ld.global.f64 	%fd41, [%rd3];
	sqrt.rn.f64 	%fd42, %fd41;
	st.shared.f64 	[%r25], %fd42;
$L__BB15_18:
	bar.sync 	0;
	ld.shared.f64 	%fd43, [%r23];
	ld.shared.f64 	%fd44, [%r25];
	div.rn.f64 	%fd45, %fd43, %fd44;
	mov.u32 	%r99, _ZZ10deviceQRv1ILi15EEviiPKdPdS2_S2_S2_E4s_Qn;
	mad.lo.s32 	%r100, %r1, 120, %r99;
	add.s32 	%r26, %r100, %r97;
	st.shared.f64 	[%r26], %fd45;
	bar.sync 	0;
	add.s32 	%r140, %r20, 1;
	setp.ge.s32 	%p12, %r140, %r50;
	@%p12 bra 	$L__BB15_54;
	and.b32  	%r28, %r22, 3;
	setp.eq.s32 	%p13, %r28, 0;
	mov.u32 	%r141, %r140;
	@%p13 bra 	$L__BB15_35;
	setp.ne.s32 	%p14, %r1, 0;
	ld.shared.f64 	%fd46, [%r26];
	ld.shared.f64 	%fd47, [%r23+8];
	mul.f64 	%fd1, %fd46, %fd47;
	bar.sync 	0;
	@%p14 bra 	$L__BB15_22;
	mov.b64 	%rd127, 0;
	st.global.u64 	[%rd2], %rd127;
$L__BB15_22:
	bar.sync 	0;
	atom.global.add.f64 	%fd48, [%rd2], %fd1;
	bar.sync 	0;
	@%p14 bra 	$L__BB15_24;
	ld.global.f64 	%fd49, [%rd2];
	st.shared.f64 	[%r25+8], %fd49;
$L__BB15_24:
	add.s32 	%r141, %r20, 2;
	setp.eq.s32 	%p16, %r28, 1;
	@%p16 bra 	$L__BB15_35;
	ld.shared.f64 	%fd50, [%r26];
	ld.shared.f64 	%fd51, [%r23+16];
	mul.f64 	%fd2, %fd50, %fd51;
	bar.sync 	0;
	@%p14 bra 	$L__BB15_27;
	mov.b64 	%rd128, 0;
	st.global.u64 	[%rd2], %rd128;
$L__BB15_27:
	bar.sync 	0;
	atom.global.add.f64 	%fd52, [%rd2], %fd2;
	bar.sync 	0;
	@%p14 bra 	$L__BB15_29;
	ld.global.f64 	%fd53, [%rd2];
	st.shared.f64 	[%r25+16], %fd53;
$L__BB15_29:
	add.s32 	%r141, %r20, 3;
	setp.eq.s32 	%p19, %r28, 2;
	@%p19 bra 	$L__BB15_35;
	ld.shared.f64 	%fd54, [%r26];
	ld.shared.f64 	%fd55, [%r23+24];
	mul.f64 	%fd3, %fd54, %fd55;
	bar.sync 	0;
	@%p14 bra 	$L__BB15_32;
	mov.b64 	%rd129, 0;
	st.global.u64 	[%rd2], %rd129;
$L__BB15_32:
	bar.sync 	0;
	atom.global.add.f64 	%fd56, [%rd2], %fd3;
	bar.sync 	0;
	@%p14 bra 	$L__BB15_34;
	ld.global.f64 	%fd57, [%rd2];
	st.shared.f64 	[%r25+24], %fd57;
$L__BB15_34:
	add.s32 	%r141, %r20, 4;
$L__BB15_35:
	sub.s32 	%r102, %r16, %r20;
	setp.lt.u32 	%p22, %r102, 3;
	@%p22 bra 	$L__BB15_54;
	add.s32 	%r144, %r17, %r141;
	shl.b32 	%r103, %r141, 3;
	mov.u32 	%r104, _ZZ10deviceQRv1ILi15EEviiPKdPdS2_S2_S2_E4s_Vn;
	mad.lo.s32 	%r105, %r1, 120, %r104;
	add.s32 	%r106, %r105, %r103;
	add.s32 	%r143, %r106, 16;
	mad.lo.s32 	%r107, %r20, 120, %r103;
	add.s32 	%r109, %r98, %r107;
	add.s32 	%r142, %r109, 16;
$L__BB15_37:
	setp.ne.s32 	%p23, %r1, 0;
	ld.shared.f64 	%fd58, [%r26];
	ld.shared.f64 	%fd59, [%r143+-16];
	mul.f64 	%fd4, %fd58, %fd59;
	bar.sync 	0;
	@%p23 bra 	$L__BB15_39;
	mov.b64 	%rd130, 0;
	st.global.u64 	[%rd2], %rd130;
$L__BB15_39:
	bar.sync 	0;
	atom.global.add.f64 	%fd60, [%rd2], %fd4;
	bar.sync 	0;
	@%p23 bra 	$L__BB15_41;
	ld.global.f64 	%fd61, [%rd2];
	st.shared.f64 	[%r142+-16], %fd61;
$L__BB15_41:
	ld.shared.f64 	%fd62, [%r26];
	ld.shared.f64 	%fd63, [%r143+-8];
	mul.f64 	%fd5, %fd62, %fd63;
	bar.sync 	0;
	@%p23 bra 	$L__BB15_43;
	mov.b64 	%rd131, 0;
	st.global.u64 	[%rd2], %rd131;
$L__BB15_43:
	bar.sync 	0;
	atom.global.add.f64 	%fd64, [%rd2], %fd5;
	bar.sync 	0;
	@%p23 bra 	$L__BB15_45;
	ld.global.f64 	%fd65, [%rd2];
	st.shared.f64 	[%r142+-8], %fd65;
$L__BB15_45:
	ld.shared.f64 	%fd66, [%r26];
	ld.shared.f64 	%fd67, [%r143];
	mul.f64 	%fd6, %fd66, %fd67;
	bar.sync 	0;
	@%p23 bra 	$L__BB15_47;
	mov.b64 	%rd132, 0;
	st.global.u64 	[%rd2], %rd132;
$L__BB15_47:
	bar.sync 	0;
	atom.global.add.f64 	%fd68, [%rd2], %fd6;
	bar.sync 	0;
	@%p23 bra 	$L__BB15_49;
	ld.global.f64 	%fd69, [%rd2];
	st.shared.f64 	[%r142], %fd69;
$L__BB15_49:
	ld.shared.f64 	%fd70, [%r26];
	ld.shared.f64 	%fd71, [%r143+8];
	mul.f64 	%fd7, %fd70, %fd71;
	bar.sync 	0;
	@%p23 bra 	$L__BB15_51;
	mov.b64 	%rd133, 0;
	st.global.u64 	[%rd2], %rd133;
$L__BB15_51:
	bar.sync 	0;
	atom.global.add.f64 	%fd72, [%rd2], %fd7;
	bar.sync 	0;
	@%p23 bra 	$L__BB15_53;
	ld.global.f64 	%fd73, [%rd2];
	st.shared.f64 	[%r142+8], %fd73;
$L__BB15_53:
	add.s32 	%r144, %r144, 4;
	add.s32 	%r143, %r143, 32;
	add.s32 	%r142, %r142, 32;
	setp.ne.s32 	%p31, %r144, 0;
	@%p31 bra 	$L__BB15_37;
$L__BB15_54:
	setp.ge.s32 	%p32, %r140, %r50;
	bar.sync 	0;
	ld.shared.f64 	%fd8, [%r26];
	@%p32 bra 	$L__BB15_66;
	sub.s32 	%r110, %r16, %r20;
	setp.lt.u32 	%p33, %r110, 7;
	mov.u32 	%r146, %r140;
	@%p33 bra 	$L__BB15_58;
	mov.u32 	%r146, %r140;
$L__BB15_57:
	.pragma "nounroll";
	shl.b32 	%r111, %r146, 3;
	add.s32 	%r112, %r2, %r111;
	ld.shared.f64 	%fd74, [%r112];
	add.s32 	%r113, %r24, %r111;
	ld.shared.f64 	%fd75, [%r113];
	mul.f64 	%fd76, %fd75, %fd8;
	sub.f64 	%fd77, %fd74, %fd76;
	st.shared.f64 	[%r112], %fd77;
	ld.shared.f64 	%fd78, [%r112+8];
	ld.shared.f64 	%fd79, [%r113+8];
	mul.f64 	%fd80, %fd79, %fd8;
	sub.f64 	%fd81, %fd78, %fd80;
	st.shared.f64 	[%r112+8], %fd81;
	ld.shared.f64 	%fd82, [%r112+16];
	ld.shared.f64 	%fd83, [%r113+16];
	mul.f64 	%fd84, %fd83, %fd8;
	sub.f64 	%fd85, %fd82, %fd84;
	st.shared.f64 	[%r112+16], %fd85;
	ld.shared.f64 	%fd86, [%r112+24];
	ld.shared.f64 	%fd87, [%r113+24];
	mul.f64 	%fd88, %fd87, %fd8;
	sub.f64 	%fd89, %fd86, %fd88;
	st.shared.f64 	[%r112+24], %fd89;
	ld.shared.f64 	%fd90, [%r112+32];
	ld.shared.f64 	%fd91, [%r113+32];
	mul.f64 	%fd92, %fd91, %fd8;
	sub.f64 	%fd93, %fd90, %fd92;
	st.shared.f64 	[%r112+32], %fd93;
	ld.shared.f64 	%fd94, [%r112+40];
	ld.shared.f64 	%fd95, [%r113+40];
	mul.f64 	%fd96, %fd95, %fd8;
	sub.f64 	%fd97, %fd94, %fd96;
	st.shared.f64 	[%r112+40], %fd97;
	ld.shared.f64 	%fd98, [%r112+48];
	ld.shared.f64 	%fd99, [%r113+48];
	mul.f64 	%fd100, %fd99, %fd8;
	sub.f64 	%fd101, %fd98, %fd100;
	st.shared.f64 	[%r112+48], %fd101;
	ld.shared.f64 	%fd102, [%r112+56];
	ld.shared.f64 	%fd103, [%r113+56];
	mul.f64 	%fd104, %fd103, %fd8;
	sub.f64 	%fd105, %fd102, %fd104;
	st.shared.f64 	[%r112+56], %fd105;
	add.s32 	%r146, %r146, 8;
	add.s32 	%r114, %r146, %r21;
	and.b32  	%r115, %r22, -8;
	setp.ne.s32 	%p34, %r114, %r115;
	@%p34 bra 	$L__BB15_57;
$L__BB15_58:
	and.b32  	%r116, %r22, 7;
	setp.eq.s32 	%p35, %r116, 0;
	@%p35 bra 	$L__BB15_66;
	not.b16 	%rs10, %rs16;
	add.s16 	%rs11, %rs10, %rs1;
	cvt.u32.u16 	%r117, %rs11;
	and.b32  	%r45, %r117, 7;
	add.s32 	%r118, %r45, -1;
	setp.lt.u32 	%p36, %r118, 3;
	@%p36 bra 	$L__BB15_61;
	shl.b32 	%r119, %r146, 3;
	add.s32 	%r120, %r2, %r119;
	ld.shared.f64 	%fd106, [%r120];
	add.s32 	%r121, %r24, %r119;
	ld.shared.f64 	%fd107, [%r121];
	mul.f64 	%fd108, %fd107, %fd8;
	sub.f64 	%fd109, %fd106, %fd108;
	st.shared.f64 	[%r120], %fd109;
	ld.shared.f64 	%fd110, [%r120+8];
	ld.shared.f64 	%fd111, [%r121+8];
	mul.f64 	%fd112, %fd111, %fd8;
	sub.f64 	%fd113, %fd110, %fd112;
	st.shared.f64 	[%r120+8], %fd113;
	ld.shared.f64 	%fd114, [%r120+16];
	ld.shared.f64 	%fd115, [%r121+16];
	mul.f64 	%fd116, %fd115, %fd8;
	sub.f64 	%fd117, %fd114, %fd116;
	st.shared.f64 	[%r120+16], %fd117;
	ld.shared.f64 	%fd118, [%r120+24];
	ld.shared.f64 	%fd119, [%r121+24];
	mul.f64 	%fd120, %fd119, %fd8;
	sub.f64 	%fd121, %fd118, %fd120;
	st.shared.f64 	[%r120+24], %fd121;
	add.s32 	%r146, %r146, 4;
$L__BB15_61:
	and.b32  	%r122, %r45, 3;
	setp.eq.s32 	%p37, %r122, 0;
	@%p37 bra 	$L__BB15_66;
	xor.b16  	%rs12, %rs15, 3;
	add.s16 	%rs5, %rs12, %rs1;
	and.b16  	%rs13, %rs5, 3;
	setp.eq.s16 	%p38, %rs13, 1;
	@%p38 bra 	$L__BB15_64;
	shl.b32 	%r123, %r146, 3;
	add.s32 	%r124, %r2, %r123;
	ld.shared.f64 	%fd122, [%r124];
	add.s32 	%r125, %r24, %r123;
	ld.shared.f64 	%fd123, [%r125];
	mul.f64 	%fd124, %fd123, %fd8;
	sub.f64 	%fd125, %fd122, %fd124;
	st.shared.f64 	[%r124], %fd125;
	ld.shared.f64 	%fd126, [%r124+8];
	ld.shared.f64 	%fd127, [%r125+8];
	mul.f64 	%fd128, %fd127, %fd8;
	sub.f64 	%fd129, %fd126, %fd128;
	st.shared.f64 	[%r124+8], %fd129;
	add.s32 	%r146, %r146, 2;
$L__BB15_64:
	and.b16  	%rs14, %rs5, 1;
	setp.eq.b16 	%p39, %rs14, 1;
	not.pred 	%p40, %p39;
	@%p40 bra 	$L__BB15_66;
	shl.b32 	%r126, %r146, 3;
	add.s32 	%r127, %r2, %r126;
	ld.shared.f64 	%fd130, [%r127];
	add.s32 	%r128, %r24, %r126;
	ld.shared.f64 	%fd131, [%r128];
	mul.f64 	%fd132, %fd131, %fd8;
	sub.f64 	%fd133, %fd130, %fd132;
	st.shared.f64 	[%r127], %fd133;
$L__BB15_66:
	ld.param.u64 	%rd142, [_Z10deviceQRv1ILi15EEviiPKdPdS2_S2_S2__param_4];
	ld.param.u64 	%rd141, [_Z10deviceQRv1ILi15EEviiPKdPdS2_S2_S2__param_3];
	mad.lo.s32 	%r129, %r20, %r50, %r1;
	cvt.u64.u32 	%rd134, %r129;
	add.s64 	%rd135, %rd134, %rd4;
	cvta.to.global.u64 	%rd136, %rd141;
	shl.b64 	%rd137, %rd135, 3;
	add.s64 	%rd138, %rd136, %rd137;
	st.global.f64 	[%rd138], %fd8;
	mad.lo.s32 	%r131, %r1, 120, %r98;
	add.s32 	%r133, %r131, %r97;
	ld.shared.f64 	%fd134, [%r133];
	cvta.to.global.u64 	%rd139, %rd142;
	add.s64 	%rd140, %rd139, %rd137;
	st.global.f64 	[%rd140], %fd134;
	setp.ne.s32 	%p41, %r140, %r50;
	add.s16 	%rs16, %rs16, 1;
	add.s16 	%rs15, %rs15, 1;
	@%p41 bra 	$L__BB15_14;
$L__BB15_67:
	ret;

}
	// .globl	_Z10deviceQRv1ILi16EEviiPKdPdS2_S2_S2_
.visible .entry _Z10deviceQRv1ILi16EEviiPKdPdS2_S2_S2_(
	.param .u32 _Z10deviceQRv1ILi16EEviiPKdPdS2_S2_S2__param_0,
	.param .u32 _Z10deviceQRv1ILi16EEviiPKdPdS2_S2_S2__param_1,
	.param .u64 .ptr .align 1 _Z10deviceQRv1ILi16EEviiPKdPdS2_S2_S2__param_2,
	.param .u64 .ptr .align 1 _Z10deviceQRv1ILi16EEviiPKdPdS2_S2_S2__param_3,
	.param .u64 .ptr .align 1 _Z10deviceQRv1ILi16EEviiPKdPdS2_S2_S2__param_4,
	.param .u64 .ptr .align 1 _Z10deviceQRv1ILi16EEviiPKdPdS2_S2_S2__param_5,
	.param .u64 .ptr .align 1 _Z10deviceQRv1ILi16EEviiPKdPdS2_S2_S2__param_6
)
{
	.reg .pred 	%p<42>;
	.reg .b16 	%rs<17>;
	.reg .b32 	%r<155>;
	.reg .b64 	%rd<143>;
	.reg .b64 	%fd<135>;
	// demoted variable
	.shared .align 8 .b8 _ZZ10deviceQRv1ILi16EEviiPKdPdS2_S2_S2_E4s_Qn[2048];
	// demoted variable
	.shared .align 8 .b8 _ZZ10deviceQRv1ILi16EEviiPKdPdS2_S2_S2_E4s_Rn[2048];
	// demoted variable
	.shared .align 8 .b8 _ZZ10deviceQRv1ILi16EEviiPKdPdS2_S2_S2_E4s_Vn[2048];
	ld.param.u32 	%r50, [_Z10deviceQRv1ILi16EEviiPKdPdS2_S2_S2__param_1];
	ld.param.u64 	%rd7, [_Z10deviceQRv1ILi16EEviiPKdPdS2_S2_S2__param_2];
	ld.param.u64 	%rd8, [_Z10deviceQRv1ILi16EEviiPKdPdS2_S2_S2__param_5];
	ld.param.u64 	%rd9, [_Z10deviceQRv1ILi16EEviiPKdPdS2_S2_S2__param_6];
	cvta.to.global.u64 	%rd1, %rd7;
	cvta.to.global.u64 	%rd2, %rd9;
	cvta.to.global.u64 	%rd3, %rd8;
	mov.u32 	%r51, %ctaid.x;
	mov.u32 	%r1, %tid.x;
	mul.lo.s32 	%r52, %r50, %r51;
	mul.lo.s32 	%r53, %r52, %r50;
	cvt.s64.s32 	%rd4, %r53;
	setp.lt.s32 	%p1, %r50, 1;
	@%p1 bra 	$L__BB16_67;
	shl.b32 	%r55, %r1, 7;
	mov.u32 	%r56, _ZZ10deviceQRv1ILi16EEviiPKdPdS2_S2_S2_E4s_Vn;
	add.s32 	%r2, %r56, %r55;
	add.s32 	%r57, %r50, -1;
	and.b32  	%r3, %r50, 15;
	setp.lt.u32 	%p2, %r57, 15;
	mov.b32 	%r140, 0;
	@%p2 bra 	$L__BB16_4;
	and.b32  	%r140, %r50, 2147483632;
	mov.b32 	%r145, 0;
$L__BB16_3:
	.pragma "nounroll";
	mad.lo.s32 	%r59, %r145, %r50, %r1;
	cvt.u64.u32 	%rd10, %r59;
	add.s64 	%rd11, %rd10, %rd4;
	shl.b64 	%rd12, %rd11, 3;
	add.s64 	%rd13, %rd1, %rd12;
	ld.global.f64 	%fd9, [%rd13];
	shl.b32 	%r60, %r145, 3;
	add.s32 	%r61, %r2, %r60;
	st.shared.f64 	[%r61], %fd9;
	add.s32 	%r62, %r59, %r50;
	cvt.u64.u32 	%rd14, %r62;
	add.s64 	%rd15, %rd14, %rd4;
	shl.b64 	%rd16, %rd15, 3;
	add.s64 	%rd17, %rd1, %rd16;
	ld.global.f64 	%fd10, [%rd17];
	st.shared.f64 	[%r61+8], %fd10;
	add.s32 	%r63, %r62, %r50;
	cvt.u64.u32 	%rd18, %r63;
	add.s64 	%rd19, %rd18, %rd4;
	shl.b64 	%rd20, %rd19, 3;
	add.s64 	%rd21, %rd1, %rd20;
	ld.global.f64 	%fd11, [%rd21];
	st.shared.f64 	[%r61+16], %fd11;
	add.s32 	%r64, %r63, %r50;
	cvt.u64.u32 	%rd22, %r64;
	add.s64 	%rd23, %rd22, %rd4;
	shl.b64 	%rd24, %rd23, 3;
	add.s64 	%rd25, %rd1, %rd24;
	ld.global.f64 	%fd12, [%rd25];
	st.shared.f64 	[%r61+24], %fd12;
	add.s32 	%r65, %r64, %r50;
	cvt.u64.u32 	%rd26, %r65;
	add.s64 	%rd27, %rd26, %rd4;
	shl.b64 	%rd28, %rd27, 3;
	add.s64 	%rd29, %rd1, %rd28;
	ld.global.f64 	%fd13, [%rd29];
	st.shared.f64 	[%r61+32], %fd13;
	add.s32 	%r66, %r65, %r50;
	cvt.u64.u32 	%rd30, %r66;
	add.s64 	%rd31, %rd30, %rd4;
	shl.b64 	%rd32, %rd31, 3;
	add.s64 	%rd33, %rd1, %rd32;
	ld.global.f64 	%fd14, [%rd33];
	st.shared.f64 	[%r61+40], %fd14;
	add.s32 	%r67, %r66, %r50;
	cvt.u64.u32 	%rd34, %r67;
	add.s64 	%rd35, %rd34, %rd4;
	shl.b64 	%rd36, %rd35, 3;
	add.s64 	%rd37, %rd1, %rd36;
	ld.global.f64 	%fd15, [%rd37];
	st.shared.f64 	[%r61+48], %fd15;
	add.s32 	%r68, %r67, %r50;
	cvt.u64.u32 	%rd38, %r68;
	add.s64 	%rd39, %rd38, %rd4;
	shl.b64 	%rd40, %rd39, 3;
	add.s64 	%rd41, %rd1, %rd40;
	ld.global.f64 	%fd16, [%rd41];
	st.shared.f64 	[%r61+56], %fd16;
	add.s32 	%r69, %r68, %r50;
	cvt.u64.u32 	%rd42, %r69;
	add.s64 	%rd43, %rd42, %rd4;
	shl.b64 	%rd44, %rd43, 3;
	add.s64 	%rd45, %rd1, %rd44;
	ld.global.f64 	%fd17, [%rd45];
	st.shared.f64 	[%r61+64], %fd17;
	add.s32 	%r70, %r69, %r50;
	cvt.u64.u32 	%rd46, %r70;
	add.s64 	%rd47, %rd46, %rd4;
	shl.b64 	%rd48, %rd47, 3;
	add.s64 	%rd49, %rd1, %rd48;
	ld.global.f64 	%fd18, [%rd49];
	st.shared.f64 	[%r61+72], %fd18;
	add.s32 	%r71, %r70, %r50;
	cvt.u64.u32 	%rd50, %r71;
	add.s64 	%rd51, %rd50, %rd4;
	shl.b64 	%rd52, %rd51, 3;
	add.s64 	%rd53, %rd1, %rd52;
	ld.global.f64 	%fd19, [%rd53];
	st.shared.f64 	[%r61+80], %fd19;
	add.s32 	%r72, %r71, %r50;
	cvt.u64.u32 	%rd54, %r72;
	add.s64 	%rd55, %rd54, %rd4;
	shl.b64 	%rd56, %rd55, 3;
	add.s64 	%rd57, %rd1, %rd56;
	ld.global.f64 	%fd20, [%rd57];
	st.shared.f64 	[%r61+88], %fd20;
	add.s32 	%r73, %r72, %r50;
	cvt.u64.u32 	%rd58, %r73;
	add.s64 	%rd59, %rd58, %rd4;
	shl.b64 	%rd60, %rd59, 3;
	add.s64 	%rd61, %rd1, %rd60;
	ld.global.f64 	%fd21, [%rd61];
	st.shared.f64 	[%r61+96], %fd21;
	add.s32 	%r74, %r73, %r50;
	cvt.u64.u32 	%rd62, %r74;
	add.s64 	%rd63, %rd62, %rd4;
	shl.b64 	%rd64, %rd63, 3;
	add.s64 	%rd65, %rd1, %rd64;
	ld.global.f64 	%fd22, [%rd65];
	st.shared.f64 	[%r61+104], %fd22;
	add.s32 	%r75, %r74, %r50;
	cvt.u64.u32 	%rd66, %r75;
	add.s64 	%rd67, %rd66, %rd4;
	shl.b64 	%rd68, %rd67, 3;
	add.s64 	%rd69, %rd1, %rd68;
	ld.global.f64 	%fd23, [%rd69];
	st.shared.f64 	[%r61+112], %fd23;
	add.s32 	%r76, %r75, %r50;
	cvt.u64.u32 	%rd70, %r76;
	add.s64 	%rd71, %rd70, %rd4;
	shl.b64 	%rd72, %rd71, 3;
	add.s64 	%rd73, %rd1, %rd72;
	ld.global.f64 	%fd24, [%rd73];
	st.shared.f64 	[%r61+120], %fd24;
	add.s32 	%r145, %r145, 16;
	setp.eq.s32 	%p3, %r145, %r140;
	@%p3 bra 	$L__BB16_4;
	bra.uni 	$L__BB16_3;
$L__BB16_4:
	setp.eq.s32 	%p4, %r3, 0;
	@%p4 bra 	$L__BB16_13;
	and.b32  	%r6, %r50, 7;
	setp.lt.u32 	%p5, %r3, 8;
	@%p5 bra 	$L__BB16_7;
	mad.lo.s32 	%r77, %r140, %r50, %r1;
	cvt.u64.u32 	%rd74, %r77;
	add.s64 	%rd75, %rd74, %rd4;
	shl.b64 	%rd76, %rd75, 3;
	add.s64 	%rd77, %rd1, %rd76;
	ld.global.f64 	%fd25, [%rd77];
	shl.b32 	%r78, %r140, 3;
	add.s32 	%r79, %r2, %r78;
	st.shared.f64 	[%r79], %fd25;
	add.s32 	%r80, %r77, %r50;
	cvt.u64.u32 	%rd78, %r80;
	add.s64 	%rd79, %rd78, %rd4;
	shl.b64 	%rd80, %rd79, 3;
	add.s64 	%rd81, %rd1, %rd80;
	ld.global.f64 	%fd26, [%rd81];
	st.shared.f64 	[%r79+8], %fd26;
	add.s32 	%r81, %r80, %r50;
	cvt.u64.u32 	%rd82, %r81;
	add.s64 	%rd83, %rd82, %rd4;
	shl.b64 	%rd84, %rd83, 3;
	add.s64 	%rd85, %rd1, %rd84;
	ld.global.f64 	%fd27, [%rd85];
	st.shared.f64 	[%r79+16], %fd27;
	add.s32 	%r82, %r81, %r50;
	cvt.u64.u32 	%rd86, %r82;
	add.s64 	%rd87, %rd86, %rd4;
	shl.b64 	%rd88, %rd87, 3;
	add.s64 	%rd89, %rd1, %rd88;
	ld.global.f64 	%fd28, [%rd89];
	st.shared.f64 	[%r79+24], %fd28;
	add.s32 	%r83, %r82, %r50;
	cvt.u64.u32 	%rd90, %r83;
	add.s64 	%rd91, %rd90, %rd4;
	shl.b64 	%rd92, %rd91, 3;
	add.s64 	%rd93, %rd1, %rd92;
	ld.global.f64 	%fd29, [%rd93];
	st.shared.f64 	[%r79+32], %fd29;
	add.s32 	%r84, %r83, %r50;
	cvt.u64.u32 	%rd94, %r84;
	add.s64 	%rd95, %rd94, %rd4;
	shl.b64 	%rd96, %rd95, 3;
	add.s64 	%rd97, %rd1, %rd96;
	ld.global.f64 	%fd30, [%rd97];
	st.shared.f64 	[%r79+40], %fd30;
	add.s32 	%r85, %r84, %r50;
	cvt.u64.u32 	%rd98, %r85;
	add.s64 	%rd99, %rd98, %rd4;
	shl.b64 	%rd100, %rd99, 3;
	add.s64 	%rd101, %rd1, %rd100;
	ld.global.f64 	%fd31, [%rd101];
	st.shared.f64 	[%r79+48], %fd31;
	add.s32 	%r86, %r85, %r50;
	cvt.u64.u32 	%rd102, %r86;
	add.s64 	%rd103, %rd102, %rd4;
	shl.b64 	%rd104, %rd103, 3;
	add.s64 	%rd105, %rd1, %rd104;
	ld.global.f64 	%fd32, [%rd105];
	st.shared.f64 	[%r79+56], %fd32;
	add.s32 	%r140, %r140, 8;
$L__BB16_7:
	setp.eq.s32 	%p6, %r6, 0;
	@%p6 bra 	$L__BB16_13;
	and.b32  	%r9, %r50, 3;
	setp.lt.u32 	%p7, %r6, 4;
	@%p7 bra 	$L__BB16_10;
	mad.lo.s32 	%r87, %r140, %r50, %r1;
	cvt.u64.u32 	%rd106, %r87;
	add.s64 	%rd107, %rd106, %rd4;
	shl.b64 	%rd108, %rd107, 3;
	add.s64 	%rd109, %rd1, %rd108;
	ld.global.f64 	%fd33, [%rd109];
	shl.b32 	%r88, %r140, 3;
	add.s32 	%r89, %r2, %r88;
	st.shared.f64 	[%r89], %fd33;
	add.s32 	%r90, %r87, %r50;
	cvt.u64.u32 	%rd110, %r90;
	add.s64 	%rd111, %rd110, %rd4;
	shl.b64 	%rd112, %rd111, 3;
	add.s64 	%rd113, %rd1, %rd112;
	ld.global.f64 	%fd34, [%rd113];
	st.shared.f64 	[%r89+8], %fd34;
	add.s32 	%r91, %r90, %r50;
	cvt.u64.u32 	%rd114, %r91;
	add.s64 	%rd115, %rd114, %rd4;
	shl.b64 	%rd116, %rd115, 3;
	add.s64 	%rd117, %rd1, %rd116;
	ld.global.f64 	%fd35, [%rd117];
	st.shared.f64 	[%r89+16], %fd35;
	add.s32 	%r92, %r91, %r50;
	cvt.u64.u32 	%rd118, %r92;
	add.s64 	%rd119, %rd118, %rd4;
	shl.b64 	%rd120, %rd119, 3;
	add.s64 	%rd121, %rd1, %rd120;
	ld.global.f64 	%fd36, [%rd121];
	st.shared.f64 	[%r89+24], %fd36;
	add.s32 	%r140, %r140, 4;
$L__BB16_10:
	setp.eq.s32 	%p8, %r9, 0;
	@%p8 bra 	$L__BB16_13;
	mov.b32 	%r144, 0;
$L__BB16_12:
	.pragma "nounroll";
	mad.lo.s32 	%r94, %r140, %r50, %r1;
	cvt.u64.u32 	%rd122, %r94;
	add.s64 	%rd123, %rd122, %rd4;
	shl.b64 	%rd124, %rd123, 3;
	add.s64 	%rd125, %rd1, %rd124;
	ld.global.f64 	%fd37, [%rd125];
	shl.b32 	%r95, %r140, 3;
	add.s32 	%r96, %r2, %r95;
	st.shared.f64 	[%r96], %fd37;
	add.s32 	%r140, %r140, 1;
	add.s32 	%r144, %r144, 1;
	setp.ne.s32 	%p9, %r144, %r9;
	@%p9 bra 	$L__BB16_12;
$L__BB16_13:
	add.s32 	%r16, %r50, -2;
	cvt.u16.u32 	%rs1, %r50;
	neg.s32 	%r17, %r50;
	mov.b32 	%r146, 0;
	mov.b16 	%rs15, 0;
	mov.u16 	%rs16, %rs15;
$L__BB16_14:
	mov.u32 	%r20, %r146;
	setp.ne.s32 	%p10, %r1, 0;
	not.b32 	%r21, %r20;
	add.s32 	%r22, %r50, %r21;
	bar.sync 	0;
	@%p10 bra 	$L__BB16_16;
	mov.b64 	%rd126, 0;
	st.global.u64 	[%rd3], %rd126;
	st.global.u64 	[%rd2], %rd126;
$L__BB16_16:
	setp.ne.s32 	%p11, %r1, 0;
	bar.sync 	0;
	shl.b32 	%r98, %r20, 3;
	add.s32 	%r23, %r2, %r98;
	ld.shared.f64 	%fd38, [%r23];
	mul.f64 	%fd39, %fd38, %fd38;
	atom.global.add.f64 	%fd40, [%rd3], %fd39;
	bar.sync 	0;
	shl.b32 	%r99, %r20, 7;
	mov.u32 	%r100, _ZZ10deviceQRv1ILi16EEviiPKdPdS2_S2_S2_E4s_Rn;
	add.s32 	%r24, %r100, %r99;
	add.s32 	%r25, %r24, %r98;
	@%p11 bra 	$L__BB16_18;
	ld.global.f64 	%fd41, [%rd3];
	sqrt.rn.f64 	%fd42, %fd41;
	st.shared.f64 	[%r25], %fd42;
$L__BB16_18:
	bar.sync 	0;
	ld.shared.f64 	%fd43, [%r23];
	ld.shared.f64 	%fd44, [%r25];
	div.rn.f64 	%fd45, %fd43, %fd44;
	mov.u32 	%r102, _ZZ10deviceQRv1ILi16EEviiPKdPdS2_S2_S2_E4s_Qn;
	add.s32 	%r103, %r102, %r55;
	add.s32 	%r26, %r103, %r98;
	st.shared.f64 	[%r26], %fd45;
	bar.sync 	0;
	add.s32 	%r146, %r20, 1;
	setp.ge.s32 	%p12, %r146, %r50;
	@%p12 bra 	$L__BB16_54;
	and.b32  	%r28, %r22, 3;
	setp.eq.s32 	%p13, %r28, 0;
	mov.u32 	%r147, %r146;
	@%p13 bra 	$L__BB16_35;
	setp.ne.s32 	%p14, %r1, 0;
	ld.shared.f64 	%fd46, [%r26];
	ld.shared.f64 	%fd47, [%r23+8];
	mul.f64 	%fd1, %fd46, %fd47;
	bar.sync 	0;
	@%p14 bra 	$L__BB16_22;
	mov.b64 	%rd127, 0;
	st.global.u64 	[%rd2], %rd127;
$L__BB16_22:
	bar.sync 	0;
	atom.global.add.f64 	%fd48, [%rd2], %fd1;
	bar.sync 	0;
	@%p14 bra 	$L__BB16_24;
	ld.global.f64 	%fd49, [%rd2];
	st.shared.f64 	[%r25+8], %fd49;
$L__BB16_24:
	add.s32 	%r147, %r20, 2;
	setp.eq.s32 	%p16, %r28, 1;
	@%p16 bra 	$L__BB16_35;
	setp.ne.s32 	%p17, %r1, 0;
	ld.shared.f64 	%fd50, [%r26];
	ld.shared.f64 	%fd51, [%r23+16];
	mul.f64 	%fd2, %fd50, %fd51;
	bar.sync 	0;
	@%p17 bra 	$L__BB16_27;
	mov.b64 	%rd128, 0;
	st.global.u64 	[%rd2], %rd128;
$L__BB16_27:
	bar.sync 	0;
	atom.global.add.f64 	%fd52, [%rd2], %fd2;
	bar.sync 	0;
	@%p17 bra 	$L__BB16_29;
	ld.global.f64 	%fd53, [%rd2];
	st.shared.f64 	[%r25+16], %fd53;
$L__BB16_29:
	add.s32 	%r147, %r20, 3;
	setp.eq.s32 	%p19, %r28, 2;
	@%p19 bra 	$L__BB16_35;
	setp.ne.s32 	%p20, %r1, 0;
	ld.shared.f64 	%fd54, [%r26];
	ld.shared.f64 	%fd55, [%r23+24];
	mul.f64 	%fd3, %fd54, %fd55;
	bar.sync 	0;
	@%p20 bra 	$L__BB16_32;
	mov.b64 	%rd129, 0;
	st.global.u64 	[%rd2], %rd129;
$L__BB16_32:
	bar.sync 	0;
	atom.global.add.f64 	%fd56, [%rd2], %fd3;
	bar.sync 	0;
	@%p20 bra 	$L__BB16_34;
	ld.global.f64 	%fd57, [%rd2];
	st.shared.f64 	[%r25+24], %fd57;
$L__BB16_34:
	add.s32 	%r147, %r20, 4;
$L__BB16_35:
	sub.s32 	%r105, %r16, %r20;
	setp.lt.u32 	%p22, %r105, 3;
	@%p22 bra 	$L__BB16_54;
	add.s32 	%r150, %r17, %r147;
	shl.b32 	%r106, %r147, 3;
	mov.u32 	%r108, _ZZ10deviceQRv1ILi16EEviiPKdPdS2_S2_S2_E4s_Vn;
	add.s32 	%r109, %r55, %r108;
	add.s32 	%r110, %r109, %r106;
	add.s32 	%r149, %r110, 16;
	add.s32 	%r112, %r99, %r106;
	mov.u32 	%r113, _ZZ10deviceQRv1ILi16EEviiPKdPdS2_S2_S2_E4s_Rn;
	add.s32 	%r114, %r113, %r112;
	add.s32 	%r148, %r114, 16;
$L__BB16_37:
	setp.ne.s32 	%p23, %r1, 0;
	ld.shared.f64 	%fd58, [%r26];
	ld.shared.f64 	%fd59, [%r149+-16];
	mul.f64 	%fd4, %fd58, %fd59;
	bar.sync 	0;
	@%p23 bra 	$L__BB16_39;
	mov.b64 	%rd130, 0;
	st.global.u64 	[%rd2], %rd130;
$L__BB16_39:
	bar.sync 	0;
	atom.global.add.f64 	%fd60, [%rd2], %fd4;
	bar.sync 	0;
	@%p23 bra 	$L__BB16_41;
	ld.global.f64 	%fd61, [%rd2];
	st.shared.f64 	[%r148+-16], %fd61;
$L__BB16_41:
	ld.shared.f64 	%fd62, [%r26];
	ld.shared.f64 	%fd63, [%r149+-8];
	mul.f64 	%fd5, %fd62, %fd63;
	bar.sync 	0;
	@%p23 bra 	$L__BB16_43;
	mov.b64 	%rd131, 0;
	st.global.u64 	[%rd2], %rd131;
$L__BB16_43:
	bar.sync 	0;
	atom.global.add.f64 	%fd64, [%rd2], %fd5;
	bar.sync 	0;
	@%p23 bra 	$L__BB16_45;
	ld.global.f64 	%fd65, [%rd2];
	st.shared.f64 	[%r148+-8], %fd65;
$L__BB16_45:
	ld.shared.f64 	%fd66, [%r26];
	ld.shared.f64 	%fd67, [%r149];
	mul.f64 	%fd6, %fd66, %fd67;
	bar.sync 	0;
	@%p23 bra 	$L__BB16_47;
	mov.b64 	%rd132, 0;
	st.global.u64 	[%rd2], %rd132;
$L__BB16_47:
	bar.sync 	0;
	atom.global.add.f64 	%fd68, [%rd2], %fd6;
	bar.sync 	0;
	@%p23 bra 	$L__BB16_49;
	ld.global.f64 	%fd69, [%rd2];
	st.shared.f64 	[%r148], %fd69;
$L__BB16_49:
	ld.shared.f64 	%fd70, [%r26];
	ld.shared.f64 	%fd71, [%r149+8];
	mul.f64 	%fd7, %fd70, %fd71;
	bar.sync 	0;
	@%p23 bra 	$L__BB16_51;
	mov.b64 	%rd133, 0;
	st.global.u64 	[%rd2], %rd133;
$L__BB16_51:
	bar.sync 	0;
	atom.global.add.f64 	%fd72, [%rd2], %fd7;
	bar.sync 	0;
	@%p23 bra 	$L__BB16_53;
	ld.global.f64 	%fd73, [%rd2];
	st.shared.f64 	[%r148+8], %fd73;
$L__BB16_53:
	add.s32 	%r150, %r150, 4;
	add.s32 	%r149, %r149, 32;
	add.s32 	%r148, %r148, 32;
	setp.ne.s32 	%p31, %r150, 0;
	@%p31 bra 	$L__BB16_37;
$L__BB16_54:
	setp.ge.s32 	%p32, %r146, %r50;
	bar.sync 	0;
	ld.shared.f64 	%fd8, [%r26];
	@%p32 bra 	$L__BB16_66;
	sub.s32 	%r115, %r16, %r20;
	setp.lt.u32 	%p33, %r115, 7;
	mov.u32 	%r152, %r146;
	@%p33 bra 	$L__BB16_58;
	mov.u32 	%r152, %r146;
$L__BB16_57:
	.pragma "nounroll";
	shl.b32 	%r116, %r152, 3;
	add.s32 	%r117, %r2, %r116;
	ld.shared.f64 	%fd74, [%r117];
	add.s32 	%r118, %r24, %r116;
	ld.shared.f64 	%fd75, [%r118];
	mul.f64 	%fd76, %fd75, %fd8;
	sub.f64 	%fd77, %fd74, %fd76;
	st.shared.f64 	[%r117], %fd77;
	ld.shared.f64 	%fd78, [%r117+8];
	ld.shared.f64 	%fd79, [%r118+8];
	mul.f64 	%fd80, %fd79, %fd8;
	sub.f64 	%fd81, %fd78, %fd80;
	st.shared.f64 	[%r117+8], %fd81;
	ld.shared.f64 	%fd82, [%r117+16];
	ld.shared.f64 	%fd83, [%r118+16];
	mul.f64 	%fd84, %fd83, %fd8;
	sub.f64 	%fd85, %fd82, %fd84;
	st.shared.f64 	[%r117+16], %fd85;
	ld.shared.f64 	%fd86, [%r117+24];
	ld.shared.f64 	%fd87, [%r118+24];
	mul.f64 	%fd88, %fd87, %fd8;
	sub.f64 	%fd89, %fd86, %fd88;
	st.shared.f64 	[%r117+24], %fd89;
	ld.shared.f64 	%fd90, [%r117+32];
	ld.shared.f64 	%fd91, [%r118+32];
	mul.f64 	%fd92, %fd91, %fd8;
	sub.f64 	%fd93, %fd90, %fd92;
	st.shared.f64 	[%r117+32], %fd93;
	ld.shared.f64 	%fd94, [%r117+40];
	ld.shared.f64 	%fd95, [%r118+40];
	mul.f64 	%fd96, %fd95, %fd8;
	sub.f64 	%fd97, %fd94, %fd96;
	st.shared.f64 	[%r117+40], %fd97;
	ld.shared.f64 	%fd98, [%r117+48];
	ld.shared.f64 	%fd99, [%r118+48];
	mul.f64 	%fd100, %fd99, %fd8;
	sub.f64 	%fd101, %fd98, %fd100;
	st.shared.f64 	[%r117+48], %fd101;
	ld.shared.f64 	%fd102, [%r117+56];
	ld.shared.f64 	%fd103, [%r118+56];
	mul.f64 	%fd104, %fd103, %fd8;
	sub.f64 	%fd105, %fd102, %fd104;
	st.shared.f64 	[%r117+56], %fd105;
	add.s32 	%r152, %r152, 8;
	add.s32 	%r119, %r152, %r21;
	and.b32  	%r120, %r22, -8;
	setp.ne.s32 	%p34, %r119, %r120;
	@%p34 bra 	$L__BB16_57;
$L__BB16_58:
	and.b32  	%r121, %r22, 7;
	setp.eq.s32 	%p35, %r121, 0;
	@%p35 bra 	$L__BB16_66;
	not.b16 	%rs10, %rs16;
	add.s16 	%rs11, %rs10, %rs1;
	cvt.u32.u16 	%r122, %rs11;
	and.b32  	%r45, %r122, 7;
	add.s32 	%r123, %r45, -1;
	setp.lt.u32 	%p36, %r123, 3;
	@%p36 bra 	$L__BB16_61;
	shl.b32 	%r124, %r152, 3;
	add.s32 	%r125, %r2, %r124;
	ld.shared.f64 	%fd106, [%r125];
	add.s32 	%r126, %r24, %r124;
	ld.shared.f64 	%fd107, [%r126];
	mul.f64 	%fd108, %fd107, %fd8;
	sub.f64 	%fd109, %fd106, %fd108;
	st.shared.f64 	[%r125], %fd109;
	ld.shared.f64 	%fd110, [%r125+8];
	ld.shared.f64 	%fd111, [%r126+8];
	mul.f64 	%fd112, %fd111, %fd8;
	sub.f64 	%fd113, %fd110, %fd112;
	st.shared.f64 	[%r125+8], %fd113;
	ld.shared.f64 	%fd114, [%r125+16];
	ld.shared.f64 	%fd115, [%r126+16];
	mul.f64 	%fd116, %fd115, %fd8;
	sub.f64 	%fd117, %fd114, %fd116;
	st.shared.f64 	[%r125+16], %fd117;
	ld.shared.f64 	%fd118, [%r125+24];
	ld.shared.f64 	%fd119, [%r126+24];
	mul.f64 	%fd120, %fd119, %fd8;
	sub.f64 	%fd121, %fd118, %fd120;
	st.shared.f64 	[%r125+24], %fd121;
	add.s32 	%r152, %r152, 4;
$L__BB16_61:
	and.b32  	%r127, %r45, 3;
	setp.eq.s32 	%p37, %r127, 0;
	@%p37 bra 	$L__BB16_66;
	xor.b16  	%rs12, %rs15, 3;
	add.s16 	%rs5, %rs12, %rs1;
	and.b16  	%rs13, %rs5, 3;
	setp.eq.s16 	%p38, %rs13, 1;
	@%p38 bra 	$L__BB16_64;
	shl.b32 	%r128, %r152, 3;
	add.s32 	%r129, %r2, %r128;
	ld.shared.f64 	%fd122, [%r129];
	add.s32 	%r130, %r24, %r128;
	ld.shared.f64 	%fd123, [%r130];
	mul.f64 	%fd124, %fd123, %fd8;
	sub.f64 	%fd125, %fd122, %fd124;
	st.shared.f64 	[%r129], %fd125;
	ld.shared.f64 	%fd126, [%r129+8];
	ld.shared.f64 	%fd127, [%r130+8];
	mul.f64 	%fd128, %fd127, %fd8;
	sub.f64 	%fd129, %fd126, %fd128;
	st.shared.f64 	[%r129+8], %fd129;
	add.s32 	%r152, %r152, 2;
$L__BB16_64:
	and.b16  	%rs14, %rs5, 1;
	setp.eq.b16 	%p39, %rs14, 1;
	not.pred 	%p40, %p39;
	@%p40 bra 	$L__BB16_66;
	shl.b32 	%r131, %r152, 3;
	add.s32 	%r132, %r2, %r131;
	ld.shared.f64 	%fd130, [%r132];
	add.s32 	%r133, %r24, %r131;
	ld.shared.f64 	%fd131, [%r133];
	mul.f64 	%fd132, %fd131, %fd8;
	sub.f64 	%fd133, %fd130, %fd132;
	st.shared.f64 	[%r132], %fd133;
$L__BB16_66:
	ld.param.u64 	%rd142, [_Z10deviceQRv1ILi16EEviiPKdPdS2_S2_S2__param_4];
	ld.param.u64 	%rd141, [_Z10deviceQRv1ILi16EEviiPKdPdS2_S2_S2__param_3];
	mad.lo.s32 	%r134, %r20, %r50, %r1;
	cvt.u64.u32 	%rd134, %r134;
	add.s64 	%rd135, %rd134, %rd4;
	cvta.to.global.u64 	%rd136, %rd141;
	shl.b64 	%rd137, %rd135, 3;
	add.s64 	%rd138, %rd136, %rd137;
	st.global.f64 	[%rd138], %fd8;
	mov.u32 	%r136, _ZZ10deviceQRv1ILi16EEviiPKdPdS2_S2_S2_E4s_Rn;
	add.s32 	%r137, %r136, %r55;
	shl.b32 	%r138, %r20, 3;
	add.s32 	%r139, %r137, %r138;
	ld.shared.f64 	%fd134, [%r139];
	cvta.to.global.u64 	%rd139, %rd142;
	add.s64 	%rd140, %rd139, %rd137;
	st.global.f64 	[%rd140], %fd134;
	setp.ne.s32 	%p41, %r146, %r50;
	add.s16 	%rs16, %rs16, 1;
	add.s16 	%rs15, %rs15, 1;
	@%p41 bra 	$L__BB16_14;
$L__BB16_67:
	ret;

}
	// .globl	_Z10deviceQRv1ILi17EEviiPKdPdS2_S2_S2_
.visible .entry _Z10deviceQRv1ILi17EEviiPKdPdS2_S2_S2_(
	.param .u32 _Z10deviceQRv1ILi17EEviiPKdPdS2_S2_S2__param_0,
	.param .u32 _Z10deviceQRv1ILi17EEviiPKdPdS2_S2_S2__param_1,
	.param .u64 .ptr .align 1 _Z10deviceQRv1ILi17EEviiPKdPdS2_S2_S2__param_2,
	.param .u64 .ptr .align 1 _Z10deviceQRv1ILi17EEviiPKdPdS2_S2_S2__param_3,
	.param .u64 .ptr .align 1 _Z10deviceQRv1ILi17EEviiPKdPdS2_S2_S2__param_4,
	.param .u64 .ptr .align 1 _Z10deviceQRv1ILi17EEviiPKdPdS2_S2_S2__param_5,
	.param .u64 .ptr .align 1 _Z10deviceQRv1ILi17EEviiPKdPdS2_S2_S2__param_6
)
{
	.reg .pred 	%p<42>;
	.reg .b16 	%rs<17>;
	.reg .b32 	%r<149>;
	.reg .b64 	%rd<143>;
	.reg .b64 	%fd<135>;
	// demoted variable
	.shared .align 8 .b8 _ZZ10deviceQRv1ILi17EEviiPKdPdS2_S2_S2_E4s_Qn[2312];
	// demoted variable
	.shared .align 8 .b8 _ZZ10deviceQRv1ILi17EEviiPKdPdS2_S2_S2_E4s_Rn[2312];
	// demoted variable
	.shared .align 8 .b8 _ZZ10deviceQRv1ILi17EEviiPKdPdS2_S2_S2_E4s_Vn[2312];
	ld.param.u32 	%r50, [_Z10deviceQRv1ILi17EEviiPKdPdS2_S2_S2__param_1];
	ld.param.u64 	%rd7, [_Z10deviceQRv1ILi17EEviiPKdPdS2_S2_S2__param_2];
	ld.param.u64 	%rd8, [_Z10deviceQRv1ILi17EEviiPKdPdS2_S2_S2__param_5];
	ld.param.u64 	%rd9, [_Z10deviceQRv1ILi17EEviiPKdPdS2_S2_S2__param_6];
	cvta.to.global.u64 	%rd1, %rd7;
	cvta.to.global.u64 	%rd2, %rd9;
	cvta.to.global.u64 	%rd3, %rd8;
	mov.u32 	%r51, %ctaid.x;
	mov.u32 	%r1, %tid.x;
	mul.lo.s32 	%r52, %r50, %r51;
	mul.lo.s32 	%r53, %r52, %r50;
	cvt.s64.s32 	%rd4, %r53;
	setp.lt.s32 	%p1, %r50, 1;
	@%p1 bra 	$L__BB17_67;
	mov.u32 	%r55, _ZZ10deviceQRv1ILi17EEviiPKdPdS2_S2_S2_E4s_Vn;
	mad.lo.s32 	%r2, %r1, 136, %r55;
	add.s32 	%r56, %r50, -1;
	and.b32  	%r3, %r50, 15;
	setp.lt.u32 	%p2, %r56, 15;
	mov.b32 	%r134, 0;
	@%p2 bra 	$L__BB17_4;
	and.b32  	%r134, %r50, 2147483632;
	mov.b32 	%r139, 0;
$L__BB17_3:
	.pragma "nounroll";
	mad.lo.s32 	%r58, %r139, %r50, %r1;
	cvt.u64.u32 	%rd10, %r58;
	add.s64 	%rd11, %rd10, %rd4;
	shl.b64 	%rd12, %rd11, 3;
	add.s64 	%rd13, %rd1, %rd12;
	ld.global.f64 	%fd9, [%rd13];
	shl.b32 	%r59, %r139, 3;
	add.s32 	%r60, %r2, %r59;
	st.shared.f64 	[%r60], %fd9;
	add.s32 	%r61, %r58, %r50;
	cvt.u64.u32 	%rd14, %r61;
	add.s64 	%rd15, %rd14, %rd4;
	shl.b64 	%rd16, %rd15, 3;
	add.s64 	%rd17, %rd1, %rd16;
	ld.global.f64 	%fd10, [%rd17];
	st.shared.f64 	[%r60+8], %fd10;
	add.s32 	%r62, %r61, %r50;
	cvt.u64.u32 	%rd18, %r62;
	add.s64 	%rd19, %rd18, %rd4;
	shl.b64 	%rd20, %rd19, 3;
	add.s64 	%rd21, %rd1, %rd20;
	ld.global.f64 	%fd11, [%rd21];
	st.shared.f64 	[%r60+16], %fd11;
	add.s32 	%r63, %r62, %r50;
	cvt.u64.u32 	%rd22, %r63;
	add.s64 	%rd23, %rd22, %rd4;
	shl.b64 	%rd24, %rd23, 3;
	add.s64 	%rd25, %rd1, %rd24;
	ld.global.f64 	%fd12, [%rd25];
	st.shared.f64 	[%r60+24], %fd12;
	add.s32 	%r64, %r63, %r50;
	cvt.u64.u32 	%rd26, %r64;
	add.s64 	%rd27, %rd26, %rd4;
	shl.b64 	%rd28, %rd27, 3;
	add.s64 	%rd29, %rd1, %rd28;
	ld.global.f64 	%fd13, [%rd29];
	st.shared.f64 	[%r60+32], %fd13;
	add.s32 	%r65, %r64, %r50;
	cvt.u64.u32 	%rd30, %r65;
	add.s64 	%rd31, %rd30, %rd4;
	shl.b64 	%rd32, %rd31, 3;
	add.s64 	%rd33, %rd1, %rd32;
	ld.global.f64 	%fd14, [%rd33];
	st.shared.f64 	[%r60+40], %fd14;
	add.s32 	%r66, %r65, %r50;
	cvt.u64.u32 	%rd34, %r66;
	add.s64 	%rd35, %rd34, %rd4;
	shl.b64 	%rd36, %rd35, 3;
	add.s64 	%rd37, %rd1, %rd36;
	ld.global.f64 	%fd15, [%rd37];
	st.shared.f64 	[%r60+48], %fd15;
	add.s32 	%r67, %r66, %r50;
	cvt.u64.u32 	%rd38, %r67;
	add.s64 	%rd39, %rd38, %rd4;
	shl.b64 	%rd40, %rd39, 3;
	add.s64 	%rd41, %rd1, %rd40;
	ld.global.f64 	%fd16, [%rd41];
	st.shared.f64 	[%r60+56], %fd16;
	add.s32 	%r68, %r67, %r50;
	cvt.u64.u32 	%rd42, %r68;
	add.s64 	%rd43, %rd42, %rd4;
	shl.b64 	%rd44, %rd43, 3;
	add.s64 	%rd45, %rd1, %rd44;
	ld.global.f64 	%fd17, [%rd45];
	st.shared.f64 	[%r60+64], %fd17;
	add.s32 	%r69, %r68, %r50;
	cvt.u64.u32 	%rd46, %r69;
	add.s64 	%rd47, %rd46, %rd4;
	shl.b64 	%rd48, %rd47, 3;
	add.s64 	%rd49, %rd1, %rd48;
	ld.global.f64 	%fd18, [%rd49];
	st.shared.f64 	[%r60+72], %fd18;
	add.s32 	%r70, %r69, %r50;
	cvt.u64.u32 	%rd50, %r70;
	add.s64 	%rd51, %rd50, %rd4;
	shl.b64 	%rd52, %rd51, 3;
	add.s64 	%rd53, %rd1, %rd52;
	ld.global.f64 	%fd19, [%rd53];
	st.shared.f64 	[%r60+80], %fd19;
	add.s32 	%r71, %r70, %r50;
	cvt.u64.u32 	%rd54, %r71;
	add.s64 	%rd55, %rd54, %rd4;
	shl.b64 	%rd56, %rd55, 3;
	add.s64 	%rd57, %rd1, %rd56;
	ld.global.f64 	%fd20, [%rd57];
	st.shared.f64 	[%r60+88], %fd20;
	add.s32 	%r72, %r71, %r50;
	cvt.u64.u32 	%rd58, %r72;
	add.s64 	%rd59, %rd58, %rd4;
	shl.b64 	%rd60, %rd59, 3;
	add.s64 	%rd61, %rd1, %rd60;
	ld.global.f64 	%fd21, [%rd61];
	st.shared.f64 	[%r60+96], %fd21;
	add.s32 	%r73, %r72, %r50;
	cvt.u64.u32 	%rd62, %r73;
	add.s64 	%rd63, %rd62, %rd4;
	shl.b64 	%rd64, %rd63, 3;
	add.s64 	%rd65, %rd1, %rd64;
	ld.global.f64 	%fd22, [%rd65];
	st.shared.f64 	[%r60+104], %fd22;
	add.s32 	%r74, %r73, %r50;
	cvt.u64.u32 	%rd66, %r74;
	add.s64 	%rd67, %rd66, %rd4;
	shl.b64 	%rd68, %rd67, 3;
	add.s64 	%rd69, %rd1, %rd68;
	ld.global.f64 	%fd23, [%rd69];
	st.shared.f64 	[%r60+112], %fd23;
	add.s32 	%r75, %r74, %r50;
	cvt.u64.u32 	%rd70, %r75;
	add.s64 	%rd71, %rd70, %rd4;
	shl.b64 	%rd72, %rd71, 3;
	add.s64 	%rd73, %rd1, %rd72;
	ld.global.f64 	%fd24, [%rd73];
	st.shared.f64 	[%r60+120], %fd24;
	add.s32 	%r139, %r139, 16;
	setp.eq.s32 	%p3, %r139, %r134;
	@%p3 bra 	$L__BB17_4;
	bra.uni 	$L__BB17_3;
$L__BB17_4:
	setp.eq.s32 	%p4, %r3, 0;
	@%p4 bra 	$L__BB17_13;
	and.b32  	%r6, %r50, 7;
	setp.lt.u32 	%p5, %r3, 8;
	@%p5 bra 	$L__BB17_7;
	mad.lo.s32 	%r76, %r134, %r50, %r1;
	cvt.u64.u32 	%rd74, %r76;
	add.s64 	%rd75, %rd74, %rd4;
	shl.b64 	%rd76, %rd75, 3;
	add.s64 	%rd77, %rd1, %rd76;
	ld.global.f64 	%fd25, [%rd77];
	shl.b32 	%r77, %r134, 3;
	add.s32 	%r78, %r2, %r77;
	st.shared.f64 	[%r78], %fd25;
	add.s32 	%r79, %r76, %r50;
	cvt.u64.u32 	%rd78, %r79;
	add.s64 	%rd79, %rd78, %rd4;
	shl.b64 	%rd80, %rd79, 3;
	add.s64 	%rd81, %rd1, %rd80;
	ld.global.f64 	%fd26, [%rd81];
	st.shared.f64 	[%r78+8], %fd26;
	add.s32 	%r80, %r79, %r50;
	cvt.u64.u32 	%rd82, %r80;
	add.s64 	%rd83, %rd82, %rd4;
	shl.b64 	%rd84, %rd83, 3;
	add.s64 	%rd85, %rd1, %rd84;
	ld.global.f64 	%fd27, [%rd85];
	st.shared.f64 	[%r78+16], %fd27;
	add.s32 	%r81, %r80, %r50;
	cvt.u64.u32 	%rd86, %r81;
	add.s64 	%rd87, %rd86, %rd4;
	shl.b64 	%rd88, %rd87, 3;
	add.s64 	%rd89, %rd1, %rd88;
	ld.global.f64 	%fd28, [%rd89];
	st.shared.f64 	[%r78+24], %fd28;
	add.s32 	%r82, %r81, %r50;
	cvt.u64.u32 	%rd90, %r82;
	add.s64 	%rd91, %rd90, %rd4;
	shl.b64 	%rd92, %rd91, 3;
	add.s64 	%rd93, %rd1, %rd92;
	ld.global.f64 	%fd29, [%rd93];
	st.shared.f64 	[%r78+32], %fd29;
	add.s32 	%r83, %r82, %r50;
	cvt.u64.u32 	%rd94, %r83;
	add.s64 	%rd95, %rd94, %rd4;
	shl.b64 	%rd96, %rd95, 3;
	add.s64 	%rd97, %rd1, %rd96;
	ld.global.f64 	%fd30, [%rd97];
	st.shared.f64 	[%r78+40], %fd30;
	add.s32 	%r84, %r83, %r50;
	cvt.u64.u32 	%rd98, %r84;
	add.s64 	%rd99, %rd98, %rd4;
	shl.b64 	%rd100, %rd99, 3;
	add.s64 	%rd101, %rd1, %rd100;
	ld.global.f64 	%fd31, [%rd101];
	st.shared.f64 	[%r78+48], %fd31;
	add.s32 	%r85, %r84, %r50;
	cvt.u64.u32 	%rd102, %r85;
	add.s64 	%rd103, %rd102, %rd4;
	shl.b64 	%rd104, %rd103, 3;
	add.s64 	%rd105, %rd1, %rd104;
	ld.global.f64 	%fd32, [%rd105];
	st.shared.f64 	[%r78+56], %fd32;
	add.s32 	%r134, %r134, 8;
$L__BB17_7:
	setp.eq.s32 	%p6, %r6, 0;
	@%p6 bra 	$L__BB17_13;
	and.b32  	%r9, %r50, 3;
	setp.lt.u32 	%p7, %r6, 4;
	@%p7 bra 	$L__BB17_10;
	mad.lo.s32 	%r86, %r134, %r50, %r1;
	cvt.u64.u32 	%rd106, %r86;
	add.s64 	%rd107, %rd106, %rd4;
	shl.b64 	%rd108, %rd107, 3;
	add.s64 	%rd109, %rd1, %rd108;
	ld.global.f64 	%fd33, [%rd109];
	shl.b32 	%r87, %r134, 3;
	add.s32 	%r88, %r2, %r87;
	st.shared.f64 	[%r88], %fd33;
	add.s32 	%r89, %r86, %r50;
	cvt.u64.u32 	%rd110, %r89;
	add.s64 	%rd111, %rd110, %rd4;
	shl.b64 	%rd112, %rd111, 3;
	add.s64 	%rd113, %rd1, %rd112;
	ld.global.f64 	%fd34, [%rd113];
	st.shared.f64 	[%r88+8], %fd34;
	add.s32 	%r90, %r89, %r50;
	cvt.u64.u32 	%rd114, %r90;
	add.s64 	%rd115, %rd114, %rd4;
	shl.b64 	%rd116, %rd115, 3;
	add.s64 	%rd117, %rd1, %rd116;
	ld.global.f64 	%fd35, [%rd117];
	st.shared.f64 	[%r88+16], %fd35;
	add.s32 	%r91, %r90, %r50;
	cvt.u64.u32 	%rd118, %r91;
	add.s64 	%rd119, %rd118, %rd4;
	shl.b64 	%rd120, %rd119, 3;
	add.s64 	%rd121, %rd1, %rd120;
	ld.global.f64 	%fd36, [%rd121];
	st.shared.f64 	[%r88+24], %fd36;
	add.s32 	%r134, %r134, 4;
$L__BB17_10:
	setp.eq.s32 	%p8, %r9, 0;
	@%p8 bra 	$L__BB17_13;
	mov.b32 	%r138, 0;
$L__BB17_12:
	.pragma "nounroll";
	mad.lo.s32 	%r93, %r134, %r50, %r1;
	cvt.u64.u32 	%rd122, %r93;
	add.s64 	%rd123, %rd122, %rd4;
	shl.b64 	%rd124, %rd123, 3;
	add.s64 	%rd125, %rd1, %rd124;
	ld.global.f64 	%fd37, [%rd125];
	shl.b32 	%r94, %r134, 3;
	add.s32 	%r95, %r2, %r94;
	st.shared.f64 	[%r95], %fd37;
	add.s32 	%r134, %r134, 1;
	add.s32 	%r138, %r138, 1;
	setp.ne.s32 	%p9, %r138, %r9;
	@%p9 bra 	$L__BB17_12;
$L__BB17_13:
	add.s32 	%r16, %r50, -2;
	cvt.u16.u32 	%rs1, %r50;
	neg.s32 	%r17, %r50;
	mov.b32 	%r140, 0;
	mov.b16 	%rs15, 0;
	mov.u16 	%rs16, %rs15;
$L__BB17_14:
	mov.u32 	%r20, %r140;
	setp.ne.s32 	%p10, %r1, 0;
	not.b32 	%r21, %r20;
	add.s32 	%r22, %r50, %r21;
	bar.sync 	0;
	@%p10 bra 	$L__BB17_16;
	mov.b64 	%rd126, 0;
	st.global.u64 	[%rd3], %rd126;
	st.global.u64 	[%rd2], %rd126;
$L__BB17_16:
	setp.ne.s32 	%p11, %r1, 0;
	bar.sync 	0;
	shl.b32 	%r97, %r20, 3;
	add.s32 	%r23, %r2, %r97;
	ld.shared.f64 	%fd38, [%r23];
	mul.f64 	%fd39, %fd38, %fd38;
	atom.global.add.f64 	%fd40, [%rd3], %fd39;
	bar.sync 	0;
	mov.u32 	%r98, _ZZ10deviceQRv1ILi17EEviiPKdPdS2_S2_S2_E4s_Rn;
	mad.lo.s32 	%r24, %r20, 136, %r98;
	add.s32 	%r25, %r24, %r97;
	@%p11 bra 	$L__BB17_18;
	ld.global.f64 	%fd41, [%rd3];
	sqrt.rn.f64 	%fd42, %fd41;
	st.shared.f64 	[%r25], %fd42;
$L__BB17_18:
	bar.sync 	0;
	ld.shared.f64 	%fd43, [%r23];
	ld.shared.f64 	%fd44, [%r25];
	div.rn.f64 	%fd45, %fd43, %fd44;
	mov.u32 	%r99, _ZZ10deviceQRv1ILi17EEviiPKdPdS2_S2_S2_E4s_Qn;
	mad.lo.s32 	%r100, %r1, 136, %r99;
	add.s32 	%r26, %r100, %r97;
	st.shared.f64 	[%r26], %fd45;
	bar.sync 	0;
	add.s32 	%r140, %r20, 1;
	setp.ge.s32 	%p12, %r140, %r50;
	@%p12 bra 	$L__BB17_54;
	and.b32  	%r28, %r22, 3;
	setp.eq.s32 	%p13, %r28, 0;
	mov.u32 	%r141, %r140;
	@%p13 bra 	$L__BB17_35;
	setp.ne.s32 	%p14, %r1, 0;
	ld.shared.f64 	%fd46, [%r26];
	ld.shared.f64 	%fd47, [%r23+8];
	mul.f64 	%fd1, %fd46, %fd47;
	bar.sync 	0;
	@%p14 bra 	$L__BB17_22;
	mov.b64 	%rd127, 0;
	st.global.u64 	[%rd2], %rd127;
$L__BB17_22:
	bar.sync 	0;
	atom.global.add.f64 	%fd48, [%rd2], %fd1;
	bar.sync 	0;
	@%p14 bra 	$L__BB17_24;
	ld.global.f64 	%fd49, [%rd2];
	st.shared.f64 	[%r25+8], %fd49;
$L__BB17_24:
	add.s32 	%r141, %r20, 2;
	setp.eq.s32 	%p16, %r28, 1;
	@%p16 bra 	$L__BB17_35;
	ld.shared.f64 	%fd50, [%r26];
	ld.shared.f64 	%fd51, [%r23+16];
	mul.f64 	%fd2, %fd50, %fd51;
	bar.sync 	0;
	@%p14 bra 	$L__BB17_27;
	mov.b64 	%rd128, 0;
	st.global.u64 	[%rd2], %rd128;
$L__BB17_27:
	bar.sync 	0;
	atom.global.add.f64 	%fd52, [%rd2], %fd2;
	bar.sync 	0;
	@%p14 bra 	$L__BB17_29;
	ld.global.f64 	%fd53, [%rd2];
	st.shared.f64 	[%r25+16], %fd53;
$L__BB17_29:
	add.s32 	%r141, %r20, 3;
	setp.eq.s32 	%p19, %r28, 2;
	@%p19 bra 	$L__BB17_35;
	ld.shared.f64 	%fd54, [%r26];
	ld.shared.f64 	%fd55, [%r23+24];
	mul.f64 	%fd3, %fd54, %fd55;
	bar.sync 	0;
	@%p14 bra 	$L__BB17_32;
	mov.b64 	%rd129, 0;
	st.global.u64 	[%rd2], %rd129;
$L__BB17_32:
	bar.sync 	0;
	atom.global.add.f64 	%fd56, [%rd2], %fd3;
	bar.sync 	0;
	@%p14 bra 	$L__BB17_34;
	ld.global.f64 	%fd57, [%rd2];
	st.shared.f64 	[%r25+24], %fd57;
$L__BB17_34:
	add.s32 	%r141, %r20, 4;
$L__BB17_35:
	sub.s32 	%r102, %r16, %r20;
	setp.lt.u32 	%p22, %r102, 3;
	@%p22 bra 	$L__BB17_54;
	add.s32 	%r144, %r17, %r141;
	shl.b32 	%r103, %r141, 3;
	mov.u32 	%r104, _ZZ10deviceQRv1ILi17EEviiPKdPdS2_S2_S2_E4s_Vn;
	mad.lo.s32 	%r105, %r1, 136, %r104;
	add.s32 	%r106, %r105, %r103;
	add.s32 	%r143, %r106, 16;
	mad.lo.s32 	%r107, %r20, 136, %r103;
	add.s32 	%r109, %r98, %r107;
	add.s32 	%r142, %r109, 16;
$L__BB17_37:
	setp.ne.s32 	%p23, %r1, 0;
	ld.shared.f64 	%fd58, [%r26];
	ld.shared.f64 	%fd59, [%r143+-16];
	mul.f64 	%fd4, %fd58, %fd59;
	bar.sync 	0;
	@%p23 bra 	$L__BB17_39;
	mov.b64 	%rd130, 0;
	st.global.u64 	[%rd2], %rd130;
$L__BB17_39:
	bar.sync 	0;
	atom.global.add.f64 	%fd60, [%rd2], %fd4;
	bar.sync 	0;
	@%p23 bra 	$L__BB17_41;
	ld.global.f64 	%fd61, [%rd2];
	st.shared.f64 	[%r142+-16], %fd61;
$L__BB17_41:
	ld.shared.f64 	%fd62, [%r26];
	ld.shared.f64 	%fd63, [%r143+-8];
	mul.f64 	%fd5, %fd62, %fd63;
	bar.sync 	0;
	@%p23 bra 	$L__BB17_43;
	mov.b64 	%rd131, 0;
	st.global.u64 	[%rd2], %rd131;
$L__BB17_43:
	bar.sync 	0;
	atom.global.add.f64 	%fd64, [%rd2], %fd5;
	bar.sync 	0;
	@%p23 bra 	$L__BB17_45;
	ld.global.f64 	%fd65, [%rd2];
	st.shared.f64 	[%r142+-8], %fd65;
$L__BB17_45:
	ld.shared.f64 	%fd66, [%r26];
	ld.shared.f64 	%fd67, [%r143];
	mul.f64 	%fd6, %fd66, %fd67;
	bar.sync 	0;
	@%p23 bra 	$L__BB17_47;
	mov.b64 	%rd132, 0;
	st.global.u64 	[%rd2], %rd132;
$L__BB17_47:
	bar.sync 	0;
	atom.global.add.f64 	%fd68, [%rd2], %fd6;
	bar.sync 	0;
	@%p23 bra 	$L__BB17_49;
	ld.global.f64 	%fd69, [%rd2];
	st.shared.f64 	[%r142], %fd69;
$L__BB17_49:
	ld.shared.f64 	%fd70, [%r26];
	ld.shared.f64 	%fd71, [%r143+8];
	mul.f64 	%fd7, %fd70, %fd71;
	bar.sync 	0;
	@%p23 bra 	$L__BB17_51;
	mov.b64 	%rd133, 0;
	st.global.u64 	[%rd2], %rd133;
$L__BB17_51:
	bar.sync 	0;
	atom.global.add.f64 	%fd72, [%rd2], %fd7;
	bar.sync 	0;
	@%p23 bra 	$L__BB17_53;
	ld.global.f64 	%fd73, [%rd2];
	st.shared.f64 	[%r142+8], %fd73;
$L__BB17_53:
	add.s32 	%r144, %r144, 4;
	add.s32 	%r143, %r143, 32;
	add.s32 	%r142, %r142, 32;
	setp.ne.s32 	%p31, %r144, 0;
	@%p31 bra 	$L__BB17_37;
$L__BB17_54:
	setp.ge.s32 	%p32, %r140, %r50;
	bar.sync 	0;
	ld.shared.f64 	%fd8, [%r26];
	@%p32 bra 	$L__BB17_66;
	sub.s32 	%r110, %r16, %r20;
	setp.lt.u32 	%p33, %r110, 7;
	mov.u32 	%r146, %r140;
	@%p33 bra 	$L__BB17_58;
	mov.u32 	%r146, %r140;
$L__BB17_57:
	.pragma "nounroll";
	shl.b32 	%r111, %r146, 3;
	add.s32 	%r112, %r2, %r111;
	ld.shared.f64 	%fd74, [%r112];
	add.s32 	%r113, %r24, %r111;
	ld.shared.f64 	%fd75, [%r113];
	mul.f64 	%fd76, %fd75, %fd8;
	sub.f64 	%fd77, %fd74, %fd76;
	st.shared.f64 	[%r112], %fd77;
	ld.shared.f64 	%fd78, [%r112+8];
	ld.shared.f64 	%fd79, [%r113+8];
	mul.f64 	%fd80, %fd79, %fd8;
	sub.f64 	%fd81, %fd78, %fd80;
	st.shared.f64 	[%r112+8], %fd81;
	ld.shared.f64 	%fd82, [%r112+16];
	ld.shared.f64 	%fd83, [%r113+16];
	mul.f64 	%fd84, %fd83, %fd8;
	sub.f64 	%fd85, %fd82, %fd84;
	st.shared.f64 	[%r112+16], %fd85;
	ld.shared.f64 	%fd86, [%r112+24];
	ld.shared.f64 	%fd87, [%r113+24];
	mul.f64 	%fd88, %fd87, %fd8;
	sub.f64 	%fd89, %fd86, %fd88;
	st.shared.f64 	[%r112+24], %fd89;
	ld.shared.f64 	%fd90, [%r112+32];
	ld.shared.f64 	%fd91, [%r113+32];
	mul.f64 	%fd92, %fd91, %fd8;
	sub.f64 	%fd93, %fd90, %fd92;
	st.shared.f64 	[%r112+32], %fd93;
	ld.shared.f64 	%fd94, [%r112+40];
	ld.shared.f64 	%fd95, [%r113+40];
	mul.f64 	%fd96, %fd95, %fd8;
	sub.f64 	%fd97, %fd94, %fd96;
	st.shared.f64 	[%r112+40], %fd97;
	ld.shared.f64 	%fd98, [%r112+48];
	ld.shared.f64 	%fd99, [%r113+48];
	mul.f64 	%fd100, %fd99, %fd8;
	sub.f64 	%fd101, %fd98, %fd100;
	st.shared.f64 	[%r112+48], %fd101;
	ld.shared.f64 	%fd102, [%r112+56];
	ld.shared.f64 	%fd103, [%r113+56];
	mul.f64 	%fd104, %fd103, %fd8;
	sub.f64 	%fd105, %fd102, %fd104;
	st.shared.f64 	[%r112+56], %fd105;
	add.s32 	%r146, %r146, 8;
	add.s32 	%r114, %r146, %r21;
	and.b32  	%r115, %r22, -8;
	setp.ne.s32 	%p34, %r114, %r115;
	@%p34 bra 	$L__BB17_57;
$L__BB17_58:
	and.b32  	%r116, %r22, 7;
	setp.eq.s32 	%p35, %r116, 0;
	@%p35 bra 	$L__BB17_66;
	not.b16 	%rs10, %rs16;
	add.s16 	%rs11, %rs10, %rs1;
	cvt.u32.u16 	%r117, %rs11;
	and.b32  	%r45, %r117, 7;
	add.s32 	%r118, %r45, -1;
	setp.lt.u32 	%p36, %r118, 3;
	@%p36 bra 	$L__BB17_61;
	shl.b32 	%r119, %r146, 3;
	add.s32 	%r120, %r2, %r119;
	ld.shared.f64 	%fd106, [%r120];
	add.s32 	%r121, %r24, %r119;
	ld.shared.f64 	%fd107, [%r121];
	mul.f64 	%fd108, %fd107, %fd8;
	sub.f64 	%fd109, %fd106, %fd108;
	st.shared.f64 	[%r120], %fd109;
	ld.shared.f64 	%fd110, [%r120+8];
	ld.shared.f64 	%fd111, [%r121+8];
	mul.f64 	%fd112, %fd111, %fd8;
	sub.f64 	%fd113, %fd110, %fd112;
	st.shared.f64 	[%r120+8], %fd113;
	ld.shared.f64 	%fd114, [%r120+16];
	ld.shared.f64 	%fd115, [%r121+16];
	mul.f64 	%fd116, %fd115, %fd8;
	sub.f64 	%fd117, %fd114, %fd116;
	st.shared.f64 	[%r120+16], %fd117;
	ld.shared.f64 	%fd118, [%r120+24];
	ld.shared.f64 	%fd119, [%r121+24];
	mul.f64 	%fd120, %fd119, %fd8;
	sub.f64 	%fd121, %fd118, %fd120;
	st.shared.f64 	[%r120+24], %fd121;
	add.s32 	%r146, %r146, 4;
$L__BB17_61:
	and.b32  	%r122, %r45, 3;
	setp.eq.s32 	%p37, %r122, 0;
	@%p37 bra 	$L__BB17_66;
	xor.b16  	%rs12, %rs15, 3;
	add.s16 	%rs5, %rs12, %rs1;
	and.b16  	%rs13, %rs5, 3;
	setp.eq.s16 	%p38, %rs13, 1;
	@%p38 bra 	$L__BB17_64;
	shl.b32 	%r123, %r146, 3;
	add.s32 	%r124, %r2, %r123;
	ld.shared.f64 	%fd122, [%r124];
	add.s32 	%r125, %r24, %r123;
	ld.shared.f64 	%fd123, [%r125];
	mul.f64 	%fd124, %fd123, %fd8;
	sub.f64 	%fd125, %fd122, %fd124;
	st.shared.f64 	[%r124], %fd125;
	ld.shared.f64 	%fd126, [%r124+8];
	ld.shared.f64 	%fd127, [%r125+8];
	mul.f64 	%fd128, %fd127, %fd8;
	sub.f64 	%fd129, %fd126, %fd128;
	st.shared.f64 	[%r124+8], %fd129;
	add.s32 	%r146, %r146, 2;
$L__BB17_64:
	and.b16  	%rs14, %rs5, 1;
	setp.eq.b16 	%p39, %rs14, 1;
	not.pred 	%p40, %p39;
	@%p40 bra 	$L__BB17_66;
	shl.b32 	%r126, %r146, 3;
	add.s32 	%r127, %r2, %r126;
	ld.shared.f64 	%fd130, [%r127];
	add.s32 	%r128, %r24, %r126;
	ld.shared.f64 	%fd131, [%r128];
	mul.f64 	%fd132, %fd131, %fd8;
	sub.f64 	%fd133, %fd130, %fd132;
	st.shared.f64 	[%r127], %fd133;
$L__BB17_66:
	ld.param.u64 	%rd142, [_Z10deviceQRv1ILi17EEviiPKdPdS2_S2_S2__param_4];
	ld.param.u64 	%rd141, [_Z10deviceQRv1ILi17EEviiPKdPdS2_S2_S2__param_3];
	mad.lo.s32 	%r129, %r20, %r50, %r1;
	cvt.u64.u32 	%rd134, %r129;
	add.s64 	%rd135, %rd134, %rd4;
	cvta.to.global.u64 	%rd136, %rd141;
	shl.b64 	%rd137, %rd135, 3;
	add.s64 	%rd138, %rd136, %rd137;
	st.global.f64 	[%rd138], %fd8;
	mad.lo.s32 	%r131, %r1, 136, %r98;
	add.s32 	%r133, %r131, %r97;
	ld.shared.f64 	%fd134, [%r133];
	cvta.to.global.u64 	%rd139, %rd142;
	add.s64 	%rd140, %rd139, %rd137;
	st.global.f64 	[%rd140], %fd134;
	setp.ne.s32 	%p41, %r140, %r50;
	add.s16 	%rs16, %rs16, 1;
	add.s16 	%rs15, %rs15, 1;
	@%p41 bra 	$L__BB17_14;
$L__BB17_67:
	ret;

}
	// .globl	_Z10deviceQRv1ILi18EEviiPKdPdS2_S2_S2_
.visible .entry _Z10deviceQRv1ILi18EEviiPKdPdS2_S2_S2_(
	.param .u32 _Z10deviceQRv1ILi18EEviiPKdPdS2_S2_S2__param_0,
	.param .u32 _Z10deviceQRv1ILi18EEviiPKdPdS2_S2_S2__param_1,
	.param .u64 .ptr .align 1 _Z10deviceQRv1ILi18EEviiPKdPdS2_S2_S2__param_2,
	.param .u64 .ptr .align 1 _Z10deviceQRv1ILi18EEviiPKdPdS2_S2_S2__param_3,
	.param .u64 .ptr .align 1 _Z10deviceQRv1ILi18EEviiPKdPdS2_S2_S2__param_4,
	.param .u64 .ptr .align 1 _Z10deviceQRv1ILi18EEviiPKdPdS2_S2_S2__param_5,
	.param .u64 .ptr .align 1 _Z10deviceQRv1ILi18EEviiPKdPdS2_S2_S2__param_6
)
{
	.reg .pred 	%p<42>;
	.reg .b16 	%rs<17>;
	.reg .b32 	%r<149>;
	.reg .b64 	%rd<143>;
	.reg .b64 	%fd<135>;
	// demoted variable
	.shared .align 8 .b8 _ZZ10deviceQRv1ILi18EEviiPKdPdS2_S2_S2_E4s_Qn[2592];
	// demoted variable
	.shared .align 8 .b8 _ZZ10deviceQRv1ILi18EEviiPKdPdS2_S2_S2_E4s_Rn[2592];
	// demoted variable
	.shared .align 8 .b8 _ZZ10deviceQRv1ILi18EEviiPKdPdS2_S2_S2_E4s_Vn[2592];
	ld.param.u32 	%r50, [_Z10deviceQRv1ILi18EEviiPKdPdS2_S2_S2__param_1];
	ld.param.u64 	%rd7, [_Z10deviceQRv1ILi18EEviiPKdPdS2_S2_S2__param_2];
	ld.param.u64 	%rd8, [_Z10deviceQRv1ILi18EEviiPKdPdS2_S2_S2__param_5];
	ld.param.u64 	%rd9, [_Z10deviceQRv1ILi18EEviiPKdPdS2_S2_S2__param_6];
	cvta.to.global.u64 	%rd1, %rd7;
	cvta.to.global.u64 	%rd2, %rd9;
	cvta.to.global.u64 	%rd3, %rd8;
	mov.u32 	%r51, %ctaid.x;
	mov.u32 	%r1, %tid.x;
	mul.lo.s32 	%r52, %r50, %r51;
	mul.lo.s32 	%r53, %r52, %r50;
	cvt.s64.s32 	%rd4, %r53;
	setp.lt.s32 	%p1, %r50, 1;
	@%p1 bra 	$L__BB18_67;
	mov.u32 	%r55, _ZZ10deviceQRv1ILi18EEviiPKdPdS2_S2_S2_E4s_Vn;
	mad.lo.s32 	%r2, %r1, 144, %r55;
	add.s32 	%r56, %r50, -1;
	and.b32  	%r3, %r50, 15;
	setp.lt.u32 	%p2, %r56, 15;
	mov.b32 	%r134, 0;
	@%p2 bra 	$L__BB18_4;
	and.b32  	%r134, %r50, 2147483632;
	mov.b32 	%r139, 0;
$L__BB18_3:
	.pragma "nounroll";
	mad.lo.s32 	%r58, %r139, %r50, %r1;
	cvt.u64.u32 	%rd10, %r58;
	add.s64 	%rd11, %rd10, %rd4;
	shl.b64 	%rd12, %rd11, 3;
	add.s64 	%rd13, %rd1, %rd12;
	ld.global.f64 	%fd9, [%rd13];
	shl.b32 	%r59, %r139, 3;
	add.s32 	%r60, %r2, %r59;
	st.shared.f64 	[%r60], %fd9;
	add.s32 	%r61, %r58, %r50;
	cvt.u64.u32 	%rd14, %r61;
	add.s64 	%rd15, %rd14, %rd4;
	shl.b64 	%rd16, %rd15, 3;
	add.s64 	%rd17, %rd1, %rd16;
	ld.global.f64 	%fd10, [%rd17];
	st.shared.f64 	[%r60+8], %fd10;
	add.s32 	%r62, %r61, %r50;
	cvt.u64.u32 	%rd18, %r62;
	add.s64 	%rd19, %rd18, %rd4;
	shl.b64 	%rd20, %rd19, 3;
	add.s64 	%rd21, %rd1, %rd20;
	ld.global.f64 	%fd11, [%rd21];
	st.shared.f64 	[%r60+16], %fd11;
	add.s32 	%r63, %r62, %r50;
	cvt.u64.u32 	%rd22, %r63;
	add.s64 	%rd23, %rd22, %rd4;
	shl.b64 	%rd24, %rd23, 3;
	add.s64 	%rd25, %rd1, %rd24;
	ld.global.f64 	%fd12, [%rd25];
	st.shared.f64 	[%r60+24], %fd12;
	add.s32 	%r64, %r63, %r50;
	cvt.u64.u32 	%rd26, %r64;
	add.s64 	%rd27, %rd26, %rd4;
	shl.b64 	%rd28, %rd27, 3;
	add.s64 	%rd29, %rd1, %rd28;
	ld.global.f64 	%fd13, [%rd29];
	st.shared.f64 	[%r60+32], %fd13;
	add.s32 	%r65, %r64, %r50;
	cvt.u64.u32 	%rd30, %r65;
	add.s64 	%rd31, %rd30, %rd4;
	shl.b64 	%rd32, %rd31, 3;
	add.s64 	%rd33, %rd1, %rd32;
	ld.global.f64 	%fd14, [%rd33];
	st.shared.f64 	[%r60+40], %fd14;
	add.s32 	%r66, %r65, %r50;
	cvt.u64.u32 	%rd34, %r66;
	add.s64 	%rd35, %rd34, %rd4;
	shl.b64 	%rd36, %rd35, 3;
	add.s64 	%rd37, %rd1, %rd36;
	ld.global.f64 	%fd15, [%rd37];
	st.shared.f64 	[%r60+48], %fd15;
	add.s32 	%r67, %r66, %r50;
	cvt.u64.u32 	%rd38, %r67;
	add.s64 	%rd39, %rd38, %rd4;
	shl.b64 	%rd40, %rd39, 3;
	add.s64 	%rd41, %rd1, %rd40;
	ld.global.f64 	%fd16, [%rd41];
	st.shared.f64 	[%r60+56], %fd16;
	add.s32 	%r68, %r67, %r50;
	cvt.u64.u32 	%rd42, %r68;
	add.s64 	%rd43, %rd42, %rd4;
	shl.b64 	%rd44, %rd43, 3;
	add.s64 	%rd45, %rd1, %rd44;
	ld.global.f64 	%fd17, [%rd45];
	st.shared.f64 	[%r60+64], %fd17;
	add.s32 	%r69, %r68, %r50;
	cvt.u64.u32 	%rd46, %r69;
	add.s64 	%rd47, %rd46, %rd4;
	shl.b64 	%rd48, %rd47, 3;
	add.s64 	%rd49, %rd1, %rd48;
	ld.global.f64 	%fd18, [%rd49];
	st.shared.f64 	[%r60+72], %fd18;
	add.s32 	%r70, %r69, %r50;
	cvt.u64.u32 	%rd50, %r70;
	add.s64 	%rd51, %rd50, %rd4;
	shl.b64 	%rd52, %rd51, 3;
	add.s64 	%rd53, %rd1, %rd52;
	ld.global.f64 	%fd19, [%rd53];
	st.shared.f64 	[%r60+80], %fd19;
	add.s32 	%r71, %r70, %r50;
	cvt.u64.u32 	%rd54, %r71;
	add.s64 	%rd55, %rd54, %rd4;
	shl.b64 	%rd56, %rd55, 3;
	add.s64 	%rd57, %rd1, %rd56;
	ld.global.f64 	%fd20, [%rd57];
	st.shared.f64 	[%r60+88], %fd20;
	add.s32 	%r72, %r71, %r50;
	cvt.u64.u32 	%rd58, %r72;
	add.s64 	%rd59, %rd58, %rd4;
	shl.b64 	%rd60, %rd59, 3;
	add.s64 	%rd61, %rd1, %rd60;
	ld.global.f64 	%fd21, [%rd61];
	st.shared.f64 	[%r60+96], %fd21;
	add.s32 	%r73, %r72, %r50;
	cvt.u64.u32 	%rd62, %r73;
	add.s64 	%rd63, %rd62, %rd4;
	shl.b64 	%rd64, %rd63, 3;
	add.s64 	%rd65, %rd1, %rd64;
	ld.global.f64 	%fd22, [%rd65];
	st.shared.f64 	[%r60+104], %fd22;
	add.s32 	%r74, %r73, %r50;
	cvt.u64.u32 	%rd66, %r74;
	add.s64 	%rd67, %rd66, %rd4;
	shl.b64 	%rd68, %rd67, 3;
	add.s64 	%rd69, %rd1, %rd68;
	ld.global.f64 	%fd23, [%rd69];
	st.shared.f64 	[%r60+112], %fd23;
	add.s32 	%r75, %r74, %r50;
	cvt.u64.u32 	%rd70, %r75;
	add.s64 	%rd71, %rd70, %rd4;
	shl.b64 	%rd72, %rd71, 3;
	add.s64 	%rd73, %rd1, %rd72;
	ld.global.f64 	%fd24, [%rd73];
	st.shared.f64 	[%r60+120], %fd24;
	add.s32 	%r139, %r139, 16;
	setp.eq.s32 	%p3, %r139, %r134;
	@%p3 bra 	$L__BB18_4;
	bra.uni 	$L__BB18_3;
$L__BB18_4:
	setp.eq.s32 	%p4, %r3, 0;
	@%p4 bra 	$L__BB18_13;
	and.b32  	%r6, %r50, 7;
	setp.lt.u32 	%p5, %r3, 8;
	@%p5 bra 	$L__BB18_7;
	mad.lo.s32 	%r76, %r134, %r50, %r1;
	cvt.u64.u32 	%rd74, %r76;
	add.s64 	%rd75, %rd74, %rd4;
	shl.b64 	%rd76, %rd75, 3;
	add.s64 	%rd77, %rd1, %rd76;
	ld.global.f64 	%fd25, [%rd77];
	shl.b32 	%r77, %r134, 3;
	add.s32 	%r78, %r2, %r77;
	st.shared.f64 	[%r78], %fd25;
	add.s32 	%r79, %r76, %r50;
	cvt.u64.u32 	%rd78, %r79;
	add.s64 	%rd79, %rd78, %rd4;
	shl.b64 	%rd80, %rd79, 3;
	add.s64 	%rd81, %rd1, %rd80;
	ld.global.f64 	%fd26, [%rd81];
	st.shared.f64 	[%r78+8], %fd26;
	add.s32 	%r80, %r79, %r50;
	cvt.u64.u32 	%rd82, %r80;
	add.s64 	%rd83, %rd82, %rd4;
	shl.b64 	%rd84, %rd83, 3;
	add.s64 	%rd85, %rd1, %rd84;
	ld.global.f64 	%fd27, [%rd85];
	st.shared.f64 	[%r78+16], %fd27;
	add.s32 	%r81, %r80, %r50;
	cvt.u64.u32 	%rd86, %r81;
	add.s64 	%rd87, %rd86, %rd4;
	shl.b64 	%rd88, %rd87, 3;
	add.s64 	%rd89, %rd1, %rd88;
	ld.global.f64 	%fd28, [%rd89];
	st.shared.f64 	[%r78+24], %fd28;
	add.s32 	%r82, %r81, %r50;
	cvt.u64.u32 	%rd90, %r82;
	add.s64 	%rd91, %rd90, %rd4;
	shl.b64 	%rd92, %rd91, 3;
	add.s64 	%rd93, %rd1, %rd92;
	ld.global.f64 	%fd29, [%rd93];
	st.shared.f64 	[%r78+32], %fd29;
	add.s32 	%r83, %r82, %r50;
	cvt.u64.u32 	%rd94, %r83;
	add.s64 	%rd95, %rd94, %rd4;
	shl.b64 	%rd96, %rd95, 3;
	add.s64 	%rd97, %rd1, %rd96;
	ld.global.f64 	%fd30, [%rd97];
	st.shared.f64 	[%r78+40], %fd30;
	add.s32 	%r84, %r83, %r50;
	cvt.u64.u32 	%rd98, %r84;
	add.s64 	%rd99, %rd98, %rd4;
	shl.b64 	%rd100, %rd99, 3;
	add.s64 	%rd101, %rd1, %rd100;
	ld.global.f64 	%fd31, [%rd101];
	st.shared.f64 	[%r78+48], %fd31;
	add.s32 	%r85, %r84, %r50;
	cvt.u64.u32 	%rd102, %r85;
	add.s64 	%rd103, %rd102, %rd4;
	shl.b64 	%rd104, %rd103, 3;
	add.s64 	%rd105, %rd1, %rd104;
	ld.global.f64 	%fd32, [%rd105];
	st.shared.f64 	[%r78+56], %fd32;
	add.s32 	%r134, %r134, 8;
$L__BB18_7:
	setp.eq.s32 	%p6, %r6, 0;
	@%p6 bra 	$L__BB18_13;
	and.b32  	%r9, %r50, 3;
	setp.lt.u32 	%p7, %r6, 4;
	@%p7 bra 	$L__BB18_10;
	mad.lo.s32 	%r86, %r134, %r50, %r1;
	cvt.u64.u32 	%rd106, %r86;
	add.s64 	%rd107, %rd106, %rd4;
	shl.b64 	%rd108, %rd107, 3;
	add.s64 	%rd109, %rd1, %rd108;
	ld.global.f64 	%fd33, [%rd109];
	shl.b32 	%r87, %r134, 3;
	add.s32 	%r88, %r2, %r87;
	st.shared.f64 	[%r88], %fd33;
	add.s32 	%r89, %r86, %r50;
	cvt.u64.u32 	%rd110, %r89;
	add.s64 	%rd111, %rd110, %rd4;
	shl.b64 	%rd112, %rd111, 3;
	add.s64 	%rd113, %rd1, %rd112;
	ld.global.f64 	%fd34, [%rd113];
	st.shared.f64 	[%r88+8], %fd34;
	add.s32 	%r90, %r89, %r50;
	cvt.u64.u32 	%rd114, %r90;
	add.s64 	%rd115, %rd114, %rd4;
	shl.b64 	%rd116, %rd115, 3;
	add.s64 	%rd117, %rd1, %rd116;
	ld.global.f64 	%fd35, [%rd117];
	st.shared.f64 	[%r88+16], %fd35;
	add.s32 	%r91, %r90, %r50;
	cvt.u64.u32 	%rd118, %r91;
	add.s64 	%rd119, %rd118, %rd4;
	shl.b64 	%rd120, %rd119, 3;
	add.s64 	%rd121, %rd1, %rd120;
	ld.global.f64 	%fd36, [%rd121];
	st.shared.f64 	[%r88+24], %fd36;
	add.s32 	%r134, %r134, 4;
$L__BB18_10:
	setp.eq.s32 	%p8, %r9, 0;
	@%p8 bra 	$L__BB18_13;
	mov.b32 	%r138, 0;
$L__BB18_12:
	.pragma "nounroll";
	mad.lo.s32 	%r93, %r134, %r50, %r1;
	cvt.u64.u32 	%rd122, %r93;
	add.s64 	%rd123, %rd122, %rd4;
	shl.b64 	%rd124, %rd123, 3;
	add.s64 	%rd125, %rd1, %rd124;
	ld.global.f64 	%fd37, [%rd125];
	shl.b32 	%r94, %r134, 3;
	add.s32 	%r95, %r2, %r94;
	st.shared.f64 	[%r95], %fd37;
	add.s32 	%r134, %r134, 1;
	add.s32 	%r138, %r138, 1;
	setp.ne.s32 	%p9, %r138, %r9;
	@%p9 bra 	$L__BB18_12;
$L__BB18_13:
	add.s32 	%r16, %r50, -2;
	cvt.u16.u32 	%rs1, %r50;
	neg.s32 	%r17, %r50;
	mov.b32 	%r140, 0;
	mov.b16 	%rs15, 0;
	mov.u16 	%rs16, %rs15;
$L__BB18_14:
	mov.u32 	%r20, %r140;
	setp.ne.s32 	%p10, %r1, 0;
	not.b32 	%r21, %r20;
	add.s32 	%r22, %r50, %r21;
	bar.sync 	0;
	@%p10 bra 	$L__BB18_16;
	mov.b64 	%rd126, 0;
	st.global.u64 	[%rd3], %rd126;
	st.global.u64 	[%rd2], %rd126;
$L__BB18_16:
	setp.ne.s32 	%p11, %r1, 0;
	bar.sync 	0;
	shl.b32 	%r97, %r20, 3;
	add.s32 	%r23, %r2, %r97;
	ld.shared.f64 	%fd38, [%r23];
	mul.f64 	%fd39, %fd38, %fd38;
	atom.global.add.f64 	%fd40, [%rd3], %fd39;
	bar.sync 	0;
	mov.u32 	%r98, _ZZ10deviceQRv1ILi18EEviiPKdPdS2_S2_S2_E4s_Rn;
	mad.lo.s32 	%r24, %r20, 144, %r98;
	add.s32 	%r25, %r24, %r97;
	@%p11 bra 	$L__BB18_18;
	ld.global.f64 	%fd41, [%rd3];
	sqrt.rn.f64 	%fd42, %fd41;
	st.shared.f64 	[%r25], %fd42;
$L__BB18_18:
	bar.sync 	0;
	ld.shared.f64 	%fd43, [%r23];
	ld.shared.f64 	%fd44, [%r25];
	div.rn.f64 	%fd45, %fd43, %fd44;
	mov.u32 	%r99, _ZZ10deviceQRv1ILi18EEviiPKdPdS2_S2_S2_E4s_Qn;
	mad.lo.s32 	%r100, %r1, 144, %r99;
	add.s32 	%r26, %r100, %r97;
	st.shared.f64 	[%r26], %fd45;
	bar.sync 	0;
	add.s32 	%r140, %r20, 1;
	setp.ge.s32 	%p12, %r140, %r50;
	@%p12 bra 	$L__BB18_54;
	and.b32  	%r28, %r22, 3;
	setp.eq.s32 	%p13, %r28, 0;
	mov.u32 	%r141, %r140;
	@%p13 bra 	$L__BB18_35;
	setp.ne.s32 	%p14, %r1, 0;
	ld.shared.f64 	%fd46, [%r26];
	ld.shared.f64 	%fd47, [%r23+8];
	mul.f64 	%fd1, %fd46, %fd47;
	bar.sync 	0;
	@%p14 bra 	$L__BB18_22;
	mov.b64 	%rd127, 0;
	st.global.u64 	[%rd2], %rd127;
$L__BB18_22:
	bar.sync 	0;
	atom.global.add.f64 	%fd48, [%rd2], %fd1;
	bar.sync 	0;
	@%p14 bra 	$L__BB18_24;
	ld.global.f64 	%fd49, [%rd2];
	st.shared.f64 	[%r25+8], %fd49;
$L__BB18_24:
	add.s32 	%r141, %r20, 2;
	setp.eq.s32 	%p16, %r28, 1;
	@%p16 bra 	$L__BB18_35;
	ld.shared.f64 	%fd50, [%r26];
	ld.shared.f64 	%fd51, [%r23+16];
	mul.f64 	%fd2, %fd50, %fd51;
	bar.sync 	0;
	@%p14 bra 	$L__BB18_27;
	mov.b64 	%rd128, 0;
	st.global.u64 	[%rd2], %rd128;
$L__BB18_27:
	bar.sync 	0;
	atom.global.add.f64 	%fd52, [%rd2], %fd2;
	bar.sync 	0;
	@%p14 bra 	$L__BB18_29;
	ld.global.f64 	%fd53, [%rd2];
	st.shared.f64 	[%r25+16], %fd53;
$L__BB18_29:
	add.s32 	%r141, %r20, 3;
	setp.eq.s32 	%p19, %r28, 2;
	@%p19 bra 	$L__BB18_35;
	ld.shared.f64 	%fd54, [%r26];
	ld.shared.f64 	%fd55, [%r23+24];
	mul.f64 	%fd3, %fd54, %fd55;
	bar.sync 	0;
	@%p14 bra 	$L__BB18_32;
	mov.b64 	%rd129, 0;
	st.global.u64 	[%rd2], %rd129;
$L__BB18_32:
	bar.sync 	0;
	atom.global.add.f64 	%fd56, [%rd2], %fd3;
	bar.sync 	0;
	@%p14 bra 	$L__BB18_34;
	ld.global.f64 	%fd57, [%rd2];
	st.shared.f64 	[%r25+24], %fd57;
$L__BB18_34:
	add.s32 	%r141, %r20, 4;
$L__BB18_35:
	sub.s32 	%r102, %r16, %r20;
	setp.lt.u32 	%p22, %r102, 3;
	@%p22 bra 	$L__BB18_54;
	add.s32 	%r144, %r17, %r141;
	shl.b32 	%r103, %r141, 3;
	mov.u32 	%r104, _ZZ10deviceQRv1ILi18EEviiPKdPdS2_S2_S2_E4s_Vn;
	mad.lo.s32 	%r105, %r1, 144, %r104;
	add.s32 	%r106, %r105, %r103;
	add.s32 	%r143, %r106, 16;
	mad.lo.s32 	%r107, %r20, 144, %r103;
	add.s32 	%r109, %r98, %r107;
	add.s32 	%r142, %r109, 16;
$L__BB18_37:
	setp.ne.s32 	%p23, %r1, 0;
	ld.shared.f64 	%fd58, [%r26];
	ld.shared.f64 	%fd59, [%r143+-16];
	mul.f64 	%fd4, %fd58, %fd59;
	bar.sync 	0;
	@%p23 bra 	$L__BB18_39;
	mov.b64 	%rd130, 0;
	st.global.u64 	[%rd2], %rd130;
$L__BB18_39:
	bar.sync 	0;
	atom.global.add.f64 	%fd60, [%rd2], %fd4;
	bar.sync 	0;
	@%p23 bra 	$L__BB18_41;
	ld.global.f64 	%fd61, [%rd2];
	st.shared.f64 	[%r142+-16], %fd61;
$L__BB18_41:
	ld.shared.f64 	%fd62, [%r26];
	ld.shared.f64 	%fd63, [%r143+-8];
	mul.f64 	%fd5, %fd62, %fd63;
	bar.sync 	0;
	@%p23 bra 	$L__BB18_43;
	mov.b64 	%rd131, 0;
	st.global.u64 	[%rd2], %rd131;
$L__BB18_43:
	bar.sync 	0;
	atom.global.add.f64 	%fd64, [%rd2], %fd5;
	bar.sync 	0;
	@%p23 bra 	$L__BB18_45;
	ld.global.f64 	%fd65, [%rd2];
	st.shared.f64 	[%r142+-8], %fd65;
$L__BB18_45:
	ld.shared.f64 	%fd66, [%r26];
	ld.shared.f64 	%fd67, [%r143];
	mul.f64 	%fd6, %fd66, %fd67;
	bar.sync 	0;
	@%p23 bra 	$L__BB18_47;
	mov.b64 	%rd132, 0;
	st.global.u64 	[%rd2], %rd132;
$L__BB18_47:
	bar.sync 	0;
	atom.global.add.f64 	%fd68, [%rd2], %fd6;
	bar.sync 	0;
	@%p23 bra 	$L__BB18_49;
	ld.global.f64 	%fd69, [%rd2];
	st.shared.f64 	[%r142], %fd69;
$L__BB18_49:
	ld.shared.f64 	%fd70, [%r26];
	ld.shared.f64 	%fd71, [%r143+8];
	mul.f64 	%fd7, %fd70, %fd71;
	bar.sync 	0;
	@%p23 bra 	$L__BB18_51;
	mov.b64 	%rd133, 0;
	st.global.u64 	[%rd2], %rd133;
$L__BB18_51:
	bar.sync 	0;
	atom.global.add.f64 	%fd72, [%rd2], %fd7;
	bar.sync 	0;
	@%p23 bra 	$L__BB18_53;
	ld.global.f64 	%fd73, [%rd2];
	st.shared.f64 	[%r142+8], %fd73;
$L__BB18_53:
	add.s32 	%r144, %r144, 4;
	add.s32 	%r143, %r143, 32;
	add.s32 	%r142, %r142, 32;
	setp.ne.s32 	%p31, %r144, 0;
	@%p31 bra 	$L__BB18_37;
$L__BB18_54:
	setp.ge.s32 	%p32, %r140, %r50;
	bar.sync 	0;
	ld.shared.f64 	%fd8, [%r26];
	@%p32 bra 	$L__BB18_66;
	sub.s32 	%r110, %r16, %r20;
	setp.lt.u32 	%p33, %r110, 7;
	mov.u32 	%r146, %r140;
	@%p33 bra 	$L__BB18_58;
	mov.u32 	%r146, %r140;
$L__BB18_57:
	.pragma "nounroll";
	shl.b32 	%r111, %r146, 3;
	add.s32 	%r112, %r2, %r111;
	ld.shared.f64 	%fd74, [%r112];
	add.s32 	%r113, %r24, %r111;
	ld.shared.f64 	%fd75, [%r113];
	mul.f64 	%fd76, %fd75, %fd8;
	sub.f64 	%fd77, %fd74, %fd76;
	st.shared.f64 	[%r112], %fd77;
	ld.shared.f64 	%fd78, [%r112+8];
	ld.shared.f64 	%fd79, [%r113+8];
	mul.f64 	%fd80, %fd79, %fd8;
	sub.f64 	%fd81, %fd78, %fd80;
	st.shared.f64 	[%r112+8], %fd81;
	ld.shared.f64 	%fd82, [%r112+16];
	ld.shared.f64 	%fd83, [%r113+16];
	mul.f64 	%fd84, %fd83, %fd8;
	sub.f64 	%fd85, %fd82, %fd84;
	st.shared.f64 	[%r112+16], %fd85;
	ld.shared.f64 	%fd86, [%r112+24];
	ld.shared.f64 	%fd87, [%r113+24];
	mul.f64 	%fd88, %fd87, %fd8;
	sub.f64 	%fd89, %fd86, %fd88;
	st.shared.f64 	[%r112+24], %fd89;
	ld.shared.f64 	%fd90, [%r112+32];
	ld.shared.f64 	%fd91, [%r113+32];
	mul.f64 	%fd92, %fd91, %fd8;
	sub.f64 	%fd93, %fd90, %fd92;
	st.shared.f64 	[%r112+32], %fd93;
	ld.shared.f64 	%fd94, [%r112+40];
	ld.shared.f64 	%fd95, [%r113+40];
	mul.f64 	%fd96, %fd95, %fd8;
	sub.f64 	%fd97, %fd94, %fd96;
	st.shared.f64 	[%r112+40], %fd97;
	ld.shared.f64 	%fd98, [%r112+48];
	ld.shared.f64 	%fd99, [%r113+48];
	mul.f64 	%fd100, %fd99, %fd8;
	sub.f64 	%fd101, %fd98, %fd100;
	st.shared.f64 	[%r112+48], %fd101;
	ld.shared.f64 	%fd102, [%r112+56];
	ld.shared.f64 	%fd103, [%r113+56];
	mul.f64 	%fd104, %fd103, %fd8;
	sub.f64 	%fd105, %fd102, %fd104;
	st.shared.f64 	[%r112+56], %fd105;
	add.s32 	%r146, %r146, 8;
	add.s32 	%r114, %r146, %r21;
	and.b32  	%r115, %r22, -8;
	setp.ne.s32 	%p34, %r114, %r115;
	@%p34 bra 	$L__BB18_57;
$L__BB18_58:
	and.b32  	%r116, %r22, 7;
	setp.eq.s32 	%p35, %r116, 0;
	@%p35 bra 	$L__BB18_66;
	not.b16 	%rs10, %rs16;
	add.s16 	%rs11, %rs10, %rs1;
	cvt.u32.u16 	%r117, %rs11;
	and.b32  	%r45, %r117, 7;
	add.s32 	%r118, %r45, -1;
	setp.lt.u32 	%p36, %r118, 3;
	@%p36 bra 	$L__BB18_61;
	shl.b32 	%r119, %r146, 3;
	add.s32 	%r120, %r2, %r119;
	ld.shared.f64 	%fd106, [%r120];
	add.s32 	%r121, %r24, %r119;
	ld.shared.f64 	%fd107, [%r121];
	mul.f64 	%fd108, %fd107, %fd8;
	sub.f64 	%fd109, %fd106, %fd108;
	st.shared.f64 	[%r120], %fd109;
	ld.shared.f64 	%fd110, [%r120+8];
	ld.shared.f64 	%fd111, [%r121+8];
	mul.f64 	%fd112, %fd111, %fd8;
	sub.f64 	%fd113, %fd110, %fd112;
	st.shared.f64 	[%r120+8], %fd113;
	ld.shared.f64 	%fd114, [%r120+16];
	ld.shared.f64 	%fd115, [%r121+16];
	mul.f64 	%fd116, %fd115, %fd8;
	sub.f64 	%fd117, %fd114, %fd116;
	st.shared.f64 	[%r120+16], %fd117;
	ld.shared.f64 	%fd118, [%r120+24];
	ld.shared.f64 	%fd119, [%r121+24];
	mul.f64 	%fd120, %fd119, %fd8;
	sub.f64 	%fd121, %fd118, %fd120;
	st.shared.f64 	[%r120+24], %fd121;
	add.s32 	%r146, %r146, 4;
$L__BB18_61:
	and.b32  	%r122, %r45, 3;
	setp.eq.s32 	%p37, %r122, 0;
	@%p37 bra 	$L__BB18_66;
	xor.b16  	%rs12, %rs15, 3;
	add.s16 	%rs5, %rs12, %rs1;
	and.b16  	%rs13, %rs5, 3;
	setp.eq.s16 	%p38, %rs13, 1;
	@%p38 bra 	$L__BB18_64;
	shl.b32 	%r123, %r146, 3;
	add.s32 	%r124, %r2, %r123;
	ld.shared.f64 	%fd122, [%r124];
	add.s32 	%r125, %r24, %r123;
	ld.shared.f64 	%fd123, [%r125];
	mul.f64 	%fd124, %fd123, %fd8;
	sub.f64 	%fd125, %fd122, %fd124;
	st.shared.f64 	[%r124], %fd125;
	ld.shared.f64 	%fd126, [%r124+8];
	ld.shared.f64 	%fd127, [%r125+8];
	mul.f64 	%fd128, %fd127, %fd8;
	sub.f64 	%fd129, %fd126, %fd128;
	st.shared.f64 	[%r124+8], %fd129;
	add.s32 	%r146, %r146, 2;
$L__BB18_64:
	and.b16  	%rs14, %rs5, 1;
	setp.eq.b16 	%p39, %rs14, 1;
	not.pred 	%p40, %p39;
	@%p40 bra 	$L__BB18_66;
	shl.b32 	%r126, %r146, 3;
	add.s32 	%r127, %r2, %r126;
	ld.shared.f64 	%fd130, [%r127];
	add.s32 	%r128, %r24, %r126;
	ld.shared.f64 	%fd131, [%r128];
	mul.f64 	%fd132, %fd131, %fd8;
	sub.f64 	%fd133, %fd130, %fd132;
	st.shared.f64 	[%r127], %fd133;
$L__BB18_66:
	ld.param.u64 	%rd142, [_Z10deviceQRv1ILi18EEviiPKdPdS2_S2_S2__param_4];
	ld.param.u64 	%rd141, [_Z10deviceQRv1ILi18EEviiPKdPdS2_S2_S2__param_3];
	mad.lo.s32 	%r129, %r20, %r50, %r1;
	cvt.u64.u32 	%rd134, %r129;
	add.s64 	%rd135, %rd134, %rd4;
	cvta.to.global.u64 	%rd136, %rd141;
	shl.b64 	%rd137, %rd135, 3;
	add.s64 	%rd138, %rd136, %rd137;
	st.global.f64 	[%rd138], %fd8;
	mad.lo.s32 	%r131, %r1, 144, %r98;
	add.s32 	%r133, %r131, %r97;
	ld.shared.f64 	%fd134, [%r133];
	cvta.to.global.u64 	%rd139, %rd142;
	add.s64 	%rd140, %rd139, %rd137;
	st.global.f64 	[%rd140], %fd134;
	setp.ne.s32 	%p41, %r140, %r50;
	add.s16 	%rs16, %rs16, 1;
	add.s16 	%rs15, %rs15, 1;
	@%p41 bra 	$L__BB18_14;
$L__BB18_67:
	ret;

}
	// .globl	_Z10deviceQRv1ILi19EEviiPKdPdS2_S2_S2_
.visible .entry _Z10deviceQRv1ILi19EEviiPKdPdS2_S2_S2_(
	.param .u32 _Z10deviceQRv1ILi19EEviiPKdPdS2_S2_S2__param_0,
	.param .u32 _Z10deviceQRv1ILi19EEviiPKdPdS2_S2_S2__param_1,
	.param .u64 .ptr .align 1 _Z10deviceQRv1ILi19EEviiPKdPdS2_S2_S2__param_2,
	.param .u64 .ptr .align 1 _Z10deviceQRv1ILi19EEviiPKdPdS2_S2_S2__param_3,
	.param .u64 .ptr .align 1 _Z10deviceQRv1ILi19EEviiPKdPdS2_S2_S2__param_4,
	.param .u64 .ptr .align 1 _Z10deviceQRv1ILi19EEviiPKdPdS2_S2_S2__param_5,
	.param .u64 .ptr .align 1 _Z10deviceQRv1ILi19EEviiPKdPdS2_S2_S2__param_6
)
{
	.reg .pred 	%p<42>;
	.reg .b16 	%rs<17>;
	.reg .b32 	%r<149>;
	.reg .b64 	%rd<143>;
	.reg .b64 	%fd<135>;
	// demoted variable
	.shared .align 8 .b8 _ZZ10deviceQRv1ILi19EEviiPKdPdS2_S2_S2_E4s_Qn[2888];
	// demoted variable
	.shared .align 8 .b8 _ZZ10deviceQRv1ILi19EEviiPKdPdS2_S2_S2_E4s_Rn[2888];
	// demoted variable
	.shared .align 8 .b8 _ZZ10deviceQRv1ILi19EEviiPKdPdS2_S2_S2_E4s_Vn[2888];
	ld.param.u32 	%r50, [_Z10deviceQRv1ILi19EEviiPKdPdS2_S2_S2__param_1];
	ld.param.u64 	%rd7, [_Z10deviceQRv1ILi19EEviiPKdPdS2_S2_S2__param_2];
	ld.param.u64 	%rd8, [_Z10deviceQRv1ILi19EEviiPKdPdS2_S2_S2__param_5];
	ld.param.u64 	%rd9, [_Z10deviceQRv1ILi19EEviiPKdPdS2_S2_S2__param_6];
	cvta.to.global.u64 	%rd1, %rd7;
	cvta.to.global.u64 	%rd2, %rd9;
	cvta.to.global.u64 	%rd3, %rd8;
	mov.u32 	%r51, %ctaid.x;
	mov.u32 	%r1, %tid.x;
	mul.lo.s32 	%r52, %r50, %r51;
	mul.lo.s32 	%r53, %r52, %r50;
	cvt.s64.s32 	%rd4, %r53;
	setp.lt.s32 	%p1, %r50, 1;
	@%p1 bra 	$L__BB19_67;
	mov.u32 	%r55, _ZZ10deviceQRv1ILi19EEviiPKdPdS2_S2_S2_E4s_Vn;
	mad.lo.s32 	%r2, %r1, 152, %r55;
	add.s32 	%r56, %r50, -1;
	and.b32  	%r3, %r50, 15;
	setp.lt.u32 	%p2, %r56, 15;
	mov.b32 	%r134, 0;
	@%p2 bra 	$L__BB19_4;
	and.b32  	%r134, %r50, 2147483632;
	mov.b32 	%r139, 0;
$L__BB19_3:
	.pragma "nounroll";
	mad.lo.s32 	%r58, %r139, %r50, %r1;
	cvt.u64.u32 	%rd10, %r58;
	add.s64 	%rd11, %rd10, %rd4;
	shl.b64 	%rd12, %rd11, 3;
	add.s64 	%rd13, %rd1, %rd12;
	ld.global.f64 	%fd9, [%rd13];
	shl.b32 	%r59, %r139, 3;
	add.s32 	%r60, %r2, %r59;
	st.shared.f64 	[%r60], %fd9;
	add.s32 	%r61, %r58, %r50;
	cvt.u64.u32 	%rd14, %r61;
	add.s64 	%rd15, %rd14, %rd4;
	shl.b64 	%rd16, %rd15, 3;
	add.s64 	%rd17, %rd1, %rd16;
	ld.global.f64 	%fd10, [%rd17];
	st.shared.f64 	[%r60+8], %fd10;
	add.s32 	%r62, %r61, %r50;
	cvt.u64.u32 	%rd18, %r62;
	add.s64 	%rd19, %rd18, %rd4;
	shl.b64 	%rd20, %rd19, 3;
	add.s64 	%rd21, %rd1, %rd20;
	ld.global.f64 	%fd11, [%rd21];
	st.shared.f64 	[%r60+16], %fd11;
	add.s32 	%r63, %r62, %r50;
	cvt.u64.u32 	%rd22, %r63;
	add.s64 	%rd23, %rd22, %rd4;
	shl.b64 	%rd24, %rd23, 3;
	add.s64 	%rd25, %rd1, %rd24;
	ld.global.f64 	%fd12, [%rd25];
	st.shared.f64 	[%r60+24], %fd12;
	add.s32 	%r64, %r63, %r50;
	cvt.u64.u32 	%rd26, %r64;
	add.s64 	%rd27, %rd26, %rd4;
	shl.b64 	%rd28, %rd27, 3;
	add.s64 	%rd29, %rd1, %rd28;
	ld.global.f64 	%fd13, [%rd29];
	st.shared.f64 	[%r60+32], %fd13;
	add.s32 	%r65, %r64, %r50;
	cvt.u64.u32 	%rd30, %r65;
	add.s64 	%rd31, %rd30, %rd4;
	shl.b64 	%rd32, %rd31, 3;
	add.s64 	%rd33, %rd1, %rd32;
	ld.global.f64 	%fd14, [%rd33];
	st.shared.f64 	[%r60+40], %fd14;
	add.s32 	%r66, %r65, %r50;
	cvt.u64.u32 	%rd34, %r66;
	add.s64 	%rd35, %rd34, %rd4;
	shl.b64 	%rd36, %rd35, 3;
	add.s64 	%rd37, %rd1, %rd36;
	ld.global.f64 	%fd15, [%rd37];
	st.shared.f64 	[%r60+48], %fd15;
	add.s32 	%r67, %r66, %r50;
	cvt.u64.u32 	%rd38, %r67;
	add.s64 	%rd39, %rd38, %rd4;
	shl.b64 	%rd40, %rd39, 3;
	add.s64 	%rd41, %rd1, %rd40;
	ld.global.f64 	%fd16, [%rd41];
	st.shared.f64 	[%r60+56], %fd16;
	add.s32 	%r68, %r67, %r50;
	cvt.u64.u32 	%rd42, %r68;
	add.s64 	%rd43, %rd42, %rd4;
	shl.b64 	%rd44, %rd43, 3;
	add.s64 	%rd45, %rd1, %rd44;
	ld.global.f64 	%fd17, [%rd45];
	st.shared.f64 	[%r60+64], %fd17;
	add.s32 	%r69, %r68, %r50;
	cvt.u64.u32 	%rd46, %r69;
	add.s64 	%rd47, %rd46, %rd4;
	shl.b64 	%rd48, %rd47, 3;
	add.s64 	%rd49, %rd1, %rd48;
	ld.global.f64 	%fd18, [%rd49];
	st.shared.f64 	[%r60+72], %fd18;
	add.s32 	%r70, %r69, %r50;
	cvt.u64.u32 	%rd50, %r70;
	add.s64 	%rd51, %rd50, %rd4;
	shl.b64 	%rd52, %rd51, 3;
	add.s64 	%rd53, %rd1, %rd52;
	ld.global.f64 	%fd19, [%rd53];
	st.shared.f64 	[%r60+80], %fd19;
	add.s32 	%r71, %r70, %r50;
	cvt.u64.u32 	%rd54, %r71;
	add.s64 	%rd55, %rd54, %rd4;
	shl.b64 	%rd56, %rd55, 3;
	add.s64 	%rd57, %rd1, %rd56;
	ld.global.f64 	%fd20, [%rd57];
	st.shared.f64 	[%r60+88], %fd20;
	add.s32 	%r72, %r71, %r50;
	cvt.u64.u32 	%rd58, %r72;
	add.s64 	%rd59, %rd58, %rd4;
	shl.b64 	%rd60, %rd59, 3;
	add.s64 	%rd61, %rd1, %rd60;
	ld.global.f64 	%fd21, [%rd61];
	st.shared.f64 	[%r60+96], %fd21;
	add.s32 	%r73, %r72, %r50;
	cvt.u64.u32 	%rd62, %r73;
	add.s64 	%rd63, %rd62, %rd4;
	shl.b64 	%rd64, %rd63, 3;
	add.s64 	%rd65, %rd1, %rd64;
	ld.global.f64 	%fd22, [%rd65];
	st.shared.f64 	[%r60+104], %fd22;
	add.s32 	%r74, %r73, %r50;
	cvt.u64.u32 	%rd66, %r74;
	add.s64 	%rd67, %rd66, %rd4;
	shl.b64 	%rd68, %rd67, 3;
	add.s64 	%rd69, %rd1, %rd68;
	ld.global.f64 	%fd23, [%rd69];
	st.shared.f64 	[%r60+112], %fd23;
	add.s32 	%r75, %r74, %r50;
	cvt.u64.u32 	%rd70, %r75;
	add.s64 	%rd71, %rd70, %rd4;
	shl.b64 	%rd72, %rd71, 3;
	add.s64 	%rd73, %rd1, %rd72;
	ld.global.f64 	%fd24, [%rd73];
	st.shared.f64 	[%r60+120], %fd24;
	add.s32 	%r139, %r139, 16;
	setp.eq.s32 	%p3, %r139, %r134;
	@%p3 bra 	$L__BB19_4;
	bra.uni 	$L__BB19_3;
$L__BB19_4:
	setp.eq.s32 	%p4, %r3, 0;
	@%p4 bra 	$L__BB19_13;
	and.b32  	%r6, %r50, 7;
	setp.lt.u32 	%p5, %r3, 8;
	@%p5 bra 	$L__BB19_7;
	mad.lo.s32 	%r76, %r134, %r50, %r1;
	cvt.u64.u32 	%rd74, %r76;
	add.s64 	%rd75, %rd74, %rd4;
	shl.b64 	%rd76, %rd75, 3;
	add.s64 	%rd77, %rd1, %rd76;
	ld.global.f64 	%fd25, [%rd77];
	shl.b32 	%r77, %r134, 3;
	add.s32 	%r78, %r2, %r77;
	st.shared.f64 	[%r78], %fd25;
	add.s32 	%r79, %r76, %r50;
	cvt.u64.u32 	%rd78, %r79;
	add.s64 	%rd79, %rd78, %rd4;
	shl.b64 	%rd80, %rd79, 3;
	add.s64 	%rd81, %rd1, %rd80;
	ld.global.f64 	%fd26, [%rd81];
	st.shared.f64 	[%r78+8], %fd26;
	add.s32 	%r80, %r79, %r50;
	cvt.u64.u32 	%rd82, %r80;
	add.s64 	%rd83, %rd82, %rd4;
	shl.b64 	%rd84, %rd83, 3;
	add.s64 	%rd85, %rd1, %rd84;
	ld.global.f64 	%fd27, [%rd85];
	st.shared.f64 	[%r78+16], %fd27;
	add.s32 	%r81, %r80, %r50;
	cvt.u64.u32 	%rd86, %r81;
	add.s64 	%rd87, %rd86, %rd4;
	shl.b64 	%rd88, %rd87, 3;
	add.s64 	%rd89, %rd1, %rd88;
	ld.global.f64 	%fd28, [%rd89];
	st.shared.f64 	[%r78+24], %fd28;
	add.s32 	%r82, %r81, %r50;
	cvt.u64.u32 	%rd90, %r82;
	add.s64 	%rd91, %rd90, %rd4;
	shl.b64 	%rd92, %rd91, 3;
	add.s64 	%rd93, %rd1, %rd92;
	ld.global.f64 	%fd29, [%rd93];
	st.shared.f64 	[%r78+32], %fd29;
	add.s32 	%r83, %r82, %r50;
	cvt.u64.u32 	%rd94, %r83;
	add.s64 	%rd95, %rd94, %rd4;
	shl.b64 	%rd96, %rd95, 3;
	add.s64 	%rd97, %rd1, %rd96;
	ld.global.f64 	%fd30, [%rd97];
	st.shared.f64 	[%r78+40], %fd30;
	add.s32 	%r84, %r83, %r50;
	cvt.u64.u32 	%rd98, %r84;
	add.s64 	%rd99, %rd98, %rd4;
	shl.b64 	%rd100, %rd99, 3;
	add.s64 	%rd101, %rd1, %rd100;
	ld.global.f64 	%fd31, [%rd101];
	st.shared.f64 	[%r78+48], %fd31;
	add.s32 	%r85, %r84, %r50;
	cvt.u64.u32 	%rd102, %r85;
	add.s64 	%rd103, %rd102, %rd4;
	shl.b64 	%rd104, %rd103, 3;
	add.s64 	%rd105, %rd1, %rd104;
	ld.global.f64 	%fd32, [%rd105];
	st.shared.f64 	[%r78+56], %fd32;
	add.s32 	%r134, %r134, 8;
$L__BB19_7:
	setp.eq.s32 	%p6, %r6, 0;
	@%p6 bra 	$L__BB19_13;
	and.b32  	%r9, %r50, 3;
	setp.lt.u32 	%p7, %r6, 4;
	@%p7 bra 	$L__BB19_10;
	mad.lo.s32 	%r86, %r134, %r50, %r1;
	cvt.u64.u32 	%rd106, %r86;
	add.s64 	%rd107, %rd106, %rd4;
	shl.b64 	%rd108, %rd107, 3;
	add.s64 	%rd109, %rd1, %rd108;
	ld.global.f64 	%fd33, [%rd109];
	shl.b32 	%r87, %r134, 3;
	add.s32 	%r88, %r2, %r87;
	st.shared.f64 	[%r88], %fd33;
	add.s32 	%r89, %r86, %r50;
	cvt.u64.u32 	%rd110, %r89;
	add.s64 	%rd111, %rd110, %rd4;
	shl.b64 	%rd112, %rd111, 3;
	add.s64 	%rd113, %rd1, %rd112;
	ld.global.f64 	%fd34, [%rd113];
	st.shared.f64 	[%r88+8], %fd34;
	add.s32 	%r90, %r89, %r50;
	cvt.u64.u32 	%rd114, %r90;
	add.s64 	%rd115, %rd114, %rd4;
	shl.b64 	%rd116, %rd115, 3;
	add.s64 	%rd117, %rd1, %rd116;
	ld.global.f64 	%fd35, [%rd117];
	st.shared.f64 	[%r88+16], %fd35;
	add.s32 	%r91, %r90, %r50;
	cvt.u64.u32 	%rd118, %r91;
	add.s64 	%rd119, %rd118, %rd4;
	shl.b64 	%rd120, %rd119, 3;
	add.s64 	%rd121, %rd1, %rd120;
	ld.global.f64 	%fd36, [%rd121];
	st.shared.f64 	[%r88+24], %fd36;
	add.s32 	%r134, %r134, 4;
$L__BB19_10:
	setp.eq.s32 	%p8, %r9, 0;
	@%p8 bra 	$L__BB19_13;
	mov.b32 	%r138, 0;
$L__BB19_12:
	.pragma "nounroll";
	mad.lo.s32 	%r93, %r134, %r50, %r1;
	cvt.u64.u32 	%rd122, %r93;
	add.s64 	%rd123, %rd122, %rd4;
	shl.b64 	%rd124, %rd123, 3;
	add.s64 	%rd125, %rd1, %rd124;
	ld.global.f64 	%fd37, [%rd125];
	shl.b32 	%r94, %r134, 3;
	add.s32 	%r95, %r2, %r94;
	st.shared.f64 	[%r95], %fd37;
	add.s32 	%r134, %r134, 1;
	add.s32 	%r138, %r138, 1;
	setp.ne.s32 	%p9, %r138, %r9;
	@%p9 bra 	$L__BB19_12;
$L__BB19_13:
	add.s32 	%r16, %r50, -2;
	cvt.u16.u32 	%rs1, %r50;
	neg.s32 	%r17, %r50;
	mov.b32 	%r140, 0;
	mov.b16 	%rs15, 0;
	mov.u16 	%rs16, %rs15;
$L__BB19_14:
	mov.u32 	%r20, %r140;
	setp.ne.s32 	%p10, %r1, 0;
	not.b32 	%r21, %r20;
	add.s32 	%r22, %r50, %r21;
	bar.sync 	0;
	@%p10 bra 	$L__BB19_16;
	mov.b64 	%rd126, 0;
	st.global.u64 	[%rd3], %rd126;
	st.global.u64 	[%rd2], %rd126;
$L__BB19_16:
	setp.ne.s32 	%p11, %r1, 0;
	bar.sync 	0;
	shl.b32 	%r97, %r20, 3;
	add.s32 	%r23, %r2, %r97;
	ld.shared.f64 	%fd38, [%r23];
	mul.f64 	%fd39, %fd38, %fd38;
	atom.global.add.f64 	%fd40, [%rd3], %fd39;
	bar.sync 	0;
	mov.u32 	%r98, _ZZ10deviceQRv1ILi19EEviiPKdPdS2_S2_S2_E4s_Rn;
	mad.lo.s32 	%r24, %r20, 152, %r98;
	add.s32 	%r25, %r24, %r97;
	@%p11 bra 	$L__BB19_18;
	ld.global.f64 	%fd41, [%rd3];
	sqrt.rn.f64 	%fd42, %fd41;
	st.shared.f64 	[%r25], %fd42;
$L__BB19_18:
	bar.sync 	0;
	ld.shared.f64 	%fd43, [%r23];
	ld.shared.f64 	%fd44, [%r25];
	div.rn.f64 	%fd45, %fd43, %fd44;
	mov.u32 	%r99, _ZZ10deviceQRv1ILi19EEviiPKdPdS2_S2_S2_E4s_Qn;
	mad.lo.s32 	%r100, %r1, 152, %r99;
	add.s32 	%r26, %r100, %r97;
	st.shared.f64 	[%r26], %fd45;
	bar.sync 	0;
	add.s32 	%r140, %r20, 1;
	setp.ge.s32 	%p12, %r140, %r50;
	@%p12 bra 	$L__BB19_54;
	and.b32  	%r28, %r22, 3;
	setp.eq.s32 	%p13, %r28, 0;
	mov.u32 	%r141, %r140;
	@%p13 bra 	$L__BB19_35;
	setp.ne.s32 	%p14, %r1, 0;
	ld.shared.f64 	%fd46, [%r26];
	ld.shared.f64 	%fd47, [%r23+8];
	mul.f64 	%fd1, %fd46, %fd47;
	bar.sync 	0;
	@%p14 bra 	$L__BB19_22;
	mov.b64 	%rd127, 0;
	st.global.u64 	[%rd2], %rd127;
$L__BB19_22:
	bar.sync 	0;
	atom.global.add.f64 	%fd48, [%rd2], %fd1;
	bar.sync 	0;
	@%p14 bra 	$L__BB19_24;
	ld.global.f64 	%fd49, [%rd2];
	st.shared.f64 	[%r25+8], %fd49;
$L__BB19_24:
	add.s32 	%r141, %r20, 2;
	setp.eq.s32 	%p16, %r28, 1;
	@%p16 bra 	$L__BB19_35;
	ld.shared.f64 	%fd50, [%r26];
	ld.shared.f64 	%fd51, [%r23+16];
	mul.f64 	%fd2, %fd50, %fd51;
	bar.sync 	0;
	@%p14 bra 	$L__BB19_27;
	mov.b64 	%rd128, 0;
	st.global.u64 	[%rd2], %rd128;
$L__BB19_27:
	bar.sync 	0;
	atom.global.add.f64 	%fd52, [%rd2], %fd2;
	bar.sync 	0;
	@%p14 bra 	$L__BB19_29;
	ld.global.f64 	%fd53, [%rd2];
	st.shared.f64 	[%r25+16], %fd53;
$L__BB19_29:
	add.s32 	%r141, %r20, 3;
	setp.eq.s32 	%p19, %r28, 2;
	@%p19 bra 	$L__BB19_35;
	ld.shared.f64 	%fd54, [%r26];
	ld.shared.f64 	%fd55, [%r23+24];
	mul.f64 	%fd3, %fd54, %fd55;
	bar.sync 	0;
	@%p14 bra 	$L__BB19_32;
	mov.b64 	%rd129, 0;
	st.global.u64 	[%rd2], %rd129;
$L__BB19_32:
	bar.sync 	0;
	atom.global.add.f64 	%fd56, [%rd2], %fd3;
	bar.sync 	0;
	@%p14 bra 	$L__BB19_34;
	ld.global.f64 	%fd57, [%rd2];
	st.shared.f64 	[%r25+24], %fd57;
$L__BB19_34:
	add.s32 	%r141, %r20, 4;
$L__BB19_35:
	sub.s32 	%r102, %r16, %r20;
	setp.lt.u32 	%p22, %r102, 3;
	@%p22 bra 	$L__BB19_54;
	add.s32 	%r144, %r17, %r141;
	shl.b32 	%r103, %r141, 3;
	mov.u32 	%r104, _ZZ10deviceQRv1ILi19EEviiPKdPdS2_S2_S2_E4s_Vn;
	mad.lo.s32 	%r105, %r1, 152, %r104;
	add.s32 	%r106, %r105, %r103;
	add.s32 	%r143, %r106, 16;
	mad.lo.s32 	%r107, %r20, 152, %r103;
	add.s32 	%r109, %r98, %r107;
	add.s32 	%r142, %r109, 16;
$L__BB19_37:
	setp.ne.s32 	%p23, %r1, 0;
	ld.shared.f64 	%fd58, [%r26];
	ld.shared.f64 	%fd59, [%r143+-16];
	mul.f64 	%fd4, %fd58, %fd59;
	bar.sync 	0;
	@%p23 bra 	$L__BB19_39;
	mov.b64 	%rd130, 0;
	st.global.u64 	[%rd2], %rd130;
$L__BB19_39:
	bar.sync 	0;
	atom.global.add.f64 	%fd60, [%rd2], %fd4;
	bar.sync 	0;
	@%p23 bra 	$L__BB19_41;
	ld.global.f64 	%fd61, [%rd2];
	st.shared.f64 	[%r142+-16], %fd61;
$L__BB19_41:
	ld.shared.f64 	%fd62, [%r26];
	ld.shared.f64 	%fd63, [%r143+-8];
	mul.f64 	%fd5, %fd62, %fd63;
	bar.sync 	0;
	@%p23 bra 	$L__BB19_43;
	mov.b64 	%rd131, 0;
	st.global.u64 	[%rd2], %rd131;
$L__BB19_43:
	bar.sync 	0;
	atom.global.add.f64 	%fd64, [%rd2], %fd5;
	bar.sync 	0;
	@%p23 bra 	$L__BB19_45;
	ld.global.f64 	%fd65, [%rd2];
	st.shared.f64 	[%r142+-8], %fd65;
$L__BB19_45:
	ld.shared.f64 	%fd66, [%r26];
	ld.shared.f64 	%fd67, [%r143];
	mul.f64 	%fd6, %fd66, %fd67;
	bar.sync 	0;
	@%p23 bra 	$L__BB19_47;
	mov.b64 	%rd132, 0;
	st.global.u64 	[%rd2], %rd132;
$L__BB19_47:
	bar.sync 	0;
	atom.global.add.f64 	%fd68, [%rd2], %fd6;
	bar.sync 	0;
	@%p23 bra 	$L__BB19_49;
	ld.global.f64 	%fd69, [%rd2];
	st.shared.f64 	[%r142], %fd69;
$L__BB19_49:
	ld.shared.f64 	%fd70, [%r26];
	ld.shared.f64 	%fd71, [%r143+8];
	mul.f64 	%fd7, %fd70, %fd71;
	bar.sync 	0;
	@%p23 bra 	$L__BB19_51;
	mov.b64 	%rd133, 0;
	st.global.u64 	[%rd2], %rd133;
$L__BB19_51:
	bar.sync 	0;
	atom.global.add.f64 	%fd72, [%rd2], %fd7;
	bar.sync 	0;
	@%p23 bra 	$L__BB19_53;
	ld.global.f64 	%fd73, [%rd2];
	st.shared.f64 	[%r142+8], %fd73;
$L__BB19_53:
	add.s32 	%r144, %r144, 4;
	add.s32 	%r143, %r143, 32;
	add.s32 	%r142, %r142, 32;
	setp.ne.s32 	%p31, %r144, 0;
	@%p31 bra 	$L__BB19_37;
$L__BB19_54:
	setp.ge.s32 	%p32, %r140, %r50;
	bar.sync 	0;
	ld.shared.f64 	%fd8, [%r26];
	@%p32 bra 	$L__BB19_66;
	sub.s32 	%r110, %r16, %r20;
	setp.lt.u32 	%p33, %r110, 7;
	mov.u32 	%r146, %r140;
	@%p33 bra 	$L__BB19_58;
	mov.u32 	%r146, %r140;
$L__BB19_57:
	.pragma "nounroll";
	shl.b32 	%r111, %r146, 3;
	add.s32 	%r112, %r2, %r111;
	ld.shared.f64 	%fd74, [%r112];
	add.s32 	%r113, %r24, %r111;
	ld.shared.f64 	%fd75, [%r113];
	mul.f64 	%fd76, %fd75, %fd8;
	sub.f64 	%fd77, %fd74, %fd76;
	st.shared.f64 	[%r112], %fd77;
	ld.shared.f64 	%fd78, [%r112+8];
	ld.shared.f64 	%fd79, [%r113+8];
	mul.f64 	%fd80, %fd79, %fd8;
	sub.f64 	%fd81, %fd78, %fd80;
	st.shared.f64 	[%r112+8], %fd81;
	ld.shared.f64 	%fd82, [%r112+16];
	ld.shared.f64 	%fd83, [%r113+16];
	mul.f64 	%fd84, %fd83, %fd8;
	sub.f64 	%fd85, %fd82, %fd84;
	st.shared.f64 	[%r112+16], %fd85;
	ld.shared.f64 	%fd86, [%r112+24];
	ld.shared.f64 	%fd87, [%r113+24];
	mul.f64 	%fd88, %fd87, %fd8;
	sub.f64 	%fd89, %fd86, %fd88;
	st.shared.f64 	[%r112+24], %fd89;
	ld.shared.f64 	%fd90, [%r112+32];
	ld.shared.f64 	%fd91, [%r113+32];
	mul.f64 	%fd92, %fd91, %fd8;
	sub.f64 	%fd93, %fd90, %fd92;
	st.shared.f64 	[%r112+32], %fd93;
	ld.shared.f64 	%fd94, [%r112+40];
	ld.shared.f64 	%fd95, [%r113+40];
	mul.f64 	%fd96, %fd95, %fd8;
	sub.f64 	%fd97, %fd94, %fd96;
	st.shared.f64 	[%r112+40], %fd97;
	ld.shared.f64 	%fd98, [%r112+48];
	ld.shared.f64 	%fd99, [%r113+48];
	mul.f64 	%fd100, %fd99, %fd8;
	sub.f64 	%fd101, %fd98, %fd100;
	st.shared.f64 	[%r112+48], %fd101;
	ld.shared.f64 	%fd102, [%r112+56];
	ld.shared.f64 	%fd103, [%r113+56];
	mul.f64 	%fd104, %fd103, %fd8;
	sub.f64 	%fd105, %fd102, %fd104;
	st.shared.f64 	[%r112+56], %fd105;
	add.s32 	%r146, %r146, 8;
	add.s32 	%r114, %r146, %r21;
	and.b32  	%r115, %r22, -8;
	setp.ne.s32 	%p34, %r114, %r115;
	@%p34 bra 	$L__BB19_57;
$L__BB19_58:
	and.b32  	%r116, %r22, 7;
	setp.eq.s32 	%p35, %r116, 0;
	@%p35 bra 	$L__BB19_66;
	not.b16 	%rs10, %rs16;
	add.s16 	%rs11, %rs10, %rs1;
	cvt.u32.u16 	%r117, %rs11;
	and.b32  	%r45, %r117, 7;
	add.s32 	%r118, %r45, -1;
	setp.lt.u32 	%p36, %r118, 3;
	@%p36 bra 	$L__BB19_61;
	shl.b32 	%r119, %r146, 3;
	add.s32 	%r120, %r2, %r119;
	ld.shared.f64 	%fd106, [%r120];
	add.s32 	%r121, %r24, %r119;
	ld.shared.f64 	%fd107, [%r121];
	mul.f64 	%fd108, %fd107, %fd8;
	sub.f64 	%fd109, %fd106, %fd108;
	st.shared.f64 	[%r120], %fd109;
	ld.shared.f64 	%fd110, [%r120+8];
	ld.shared.f64 	%fd111, [%r121+8];
	mul.f64 	%fd112, %fd111, %fd8;
	sub.f64 	%fd113, %fd110, %fd112;
	st.shared.f64 	[%r120+8], %fd113;
	ld.shared.f64 	%fd114, [%r120+16];
	ld.shared.f64 	%fd115, [%r121+16];
	mul.f64 	%fd116, %fd115, %fd8;
	sub.f64 	%fd117, %fd114, %fd116;
	st.shared.f64 	[%r120+16], %fd117;
	ld.shared.f64 	%fd118, [%r120+24];
	ld.shared.f64 	%fd119, [%r121+24];
	mul.f64 	%fd120, %fd119, %fd8;
	sub.f64 	%fd121, %fd118, %fd120;
	st.shared.f64 	[%r120+24], %fd121;
	add.s32 	%r146, %r146, 4;
$L__BB19_61:
	and.b32  	%r122, %r45, 3;
	setp.eq.s32 	%p37, %r122, 0;
	@%p37 bra 	$L__BB19_66;
	xor.b16  	%rs12, %rs15, 3;
	add.s16 	%rs5, %rs12, %rs1;
	and.b16  	%rs13, %rs5, 3;
	setp.eq.s16 	%p38, %rs13, 1;
	@%p38 bra 	$L__BB19_64;
	shl.b32 	%r123, %r146, 3;
	add.s32 	%r124, %r2, %r123;
	ld.shared.f64 	%fd122, [%r124];
	add.s32 	%r125, %r24, %r123;
	ld.shared.f64 	%fd123, [%r125];
	mul.f64 	%fd124, %fd123, %fd8;
	sub.f64 	%fd125, %fd122, %fd124;
	st.shared.f64 	[%r124], %fd125;
	ld.shared.f64 	%fd126, [%r124+8];
	ld.shared.f64 	%fd127, [%r125+8];
	mul.f64 	%fd128, %fd127, %fd8;
	sub.f64 	%fd129, %fd126, %fd128;
	st.shared.f64 	[%r124+8], %fd129;
	add.s32 	%r146, %r146, 2;
$L__BB19_64:
	and.b16  	%rs14, %rs5, 1;
	setp.eq.b16 	%p39, %rs14, 1;
	not.pred 	%p40, %p39;
	@%p40 bra 	$L__BB19_66;
	shl.b32 	%r126, %r146, 3;
	add.s32 	%r127, %r2, %r126;
	ld.shared.f64 	%fd130, [%r127];
	add.s32 	%r128, %r24, %r126;
	ld.shared.f64 	%fd131, [%r128];
	mul.f64 	%fd132, %fd131, %fd8;
	sub.f64 	%fd133, %fd130, %fd132;
	st.shared.f64 	[%r127], %fd133;
$L__BB19_66:
	ld.param.u64 	%rd142, [_Z10deviceQRv1ILi19EEviiPKdPdS2_S2_S2__param_4];
	ld.param.u64 	%rd141, [_Z10deviceQRv1ILi19EEviiPKdPdS2_S2_S2__param_3];
	mad.lo.s32 	%r129, %r20, %r50, %r1;
	cvt.u64.u32 	%rd134, %r129;
	add.s64 	%rd135, %rd134, %rd4;
	cvta.to.global.u64 	%rd136, %rd141;
	shl.b64 	%rd137, %rd135, 3;
	add.s64 	%rd138, %rd136, %rd137;
	st.global.f64 	[%rd138], %fd8;
	mad.lo.s32 	%r131, %r1, 152, %r98;
	add.s32 	%r133, %r131, %r97;
	ld.shared.f64 	%fd134, [%r133];
	cvta.to.global.u64 	%rd139, %rd142;
	add.s64 	%rd140, %rd139, %rd137;
	st.global.f64 	[%rd140], %fd134;
	setp.ne.s32 	%p41, %r140, %r50;
	add.s16 	%rs16, %rs16, 1;
	add.s16 	%rs15, %rs15, 1;
	@%p41 bra 	$L__BB19_14;
$L__BB19_67:
	ret;

}
	// .globl	_Z10deviceQRv1ILi20EEviiPKdPdS2_S2_S2_
.visible .entry _Z10deviceQRv1ILi20EEviiPKdPdS2_S2_S2_(
	.param .u32 _Z10deviceQRv1ILi20EEviiPKdPdS2_S2_S2__param_0,
	.param .u32 _Z10deviceQRv1ILi20EEviiPKdPdS2_S2_S2__param_1,
	.param .u64 .ptr .align 1 _Z10deviceQRv1ILi20EEviiPKdPdS2_S2_S2__param_2,
	.param .u64 .ptr .align 1 _Z10deviceQRv1ILi20EEviiPKdPdS2_S2_S2__param_3,
	.param .u64 .ptr .align 1 _Z10deviceQRv1ILi20EEviiPKdPdS2_S2_S2__param_4,
	.param .u64 .ptr .align 1 _Z10deviceQRv1ILi20EEviiPKdPdS2_S2_S2__param_5,
	.param .u64 .ptr .align 1 _Z10deviceQRv1ILi20EEviiPKdPdS2_S2_S2__param_6
)
{
	.reg .pred 	%p<42>;
	.reg .b16 	%rs<17>;
	.reg .b32 	%r<149>;
	.reg .b64 	%rd<143>;
	.reg .b64 	%fd<135>;
	// demoted variable
	.shared .align 8 .b8 _ZZ10deviceQRv1ILi20EEviiPKdPdS2_S2_S2_E4s_Qn[3200];
	// demoted variable
	.shared .align 8 .b8 _ZZ10deviceQRv1ILi20EEviiPKdPdS2_S2_S2_E4s_Rn[3200];
	// demoted variable
	.shared .align 8 .b8 _ZZ10deviceQRv1ILi20EEviiPKdPdS2_S2_S2_E4s_Vn[3200];
	ld.param.u32 	%r50, [_Z10deviceQRv1ILi20EEviiPKdPdS2_S2_S2__param_1];
	ld.param.u64 	%rd7, [_Z10deviceQRv1ILi20EEviiPKdPdS2_S2_S2__param_2];
	ld.param.u64 	%rd8, [_Z10deviceQRv1ILi20EEviiPKdPdS2_S2_S2__param_5];
	ld.param.u64 	%rd9, [_Z10deviceQRv1ILi20EEviiPKdPdS2_S2_S2__param_6];
	cvta.to.global.u64 	%rd1, %rd7;
	cvta.to.global.u64 	%rd2, %rd9;
	cvta.to.global.u64 	%rd3, %rd8;
	mov.u32 	%r51, %ctaid.x;
	mov.u32 	%r1, %tid.x;
	mul.lo.s32 	%r52, %r50, %r51;
	mul.lo.s32 	%r53, %r52, %r50;
	cvt.s64.s32 	%rd4, %r53;
	setp.lt.s32 	%p1, %r50, 1;
	@%p1 bra 	$L__BB20_67;
	mov.u32 	%r55, _ZZ10deviceQRv1ILi20EEviiPKdPdS2_S2_S2_E4s_Vn;
	mad.lo.s32 	%r2, %r1, 160, %r55;
	add.s32 	%r56, %r50, -1;
	and.b32  	%r3, %r50, 15;
	setp.lt.u32 	%p2, %r56, 15;
	mov.b32 	%r134, 0;
	@%p2 bra 	$L__BB20_4;
	and.b32  	%r134, %r50, 2147483632;
	mov.b32 	%r139, 0;
$L__BB20_3:
	.pragma "nounroll";
	mad.lo.s32 	%r58, %r139, %r50, %r1;
	cvt.u64.u32 	%rd10, %r58;
	add.s64 	%rd11, %rd10, %rd4;
	shl.b64 	%rd12, %rd11, 3;
	add.s64 	%rd13, %rd1, %rd12;
	ld.global.f64 	%fd9, [%rd13];
	shl.b32 	%r59, %r139, 3;
	add.s32 	%r60, %r2, %r59;
	st.shared.f64 	[%r60], %fd9;
	add.s32 	%r61, %r58, %r50;
	cvt.u64.u32 	%rd14, %r61;
	add.s64 	%rd15, %rd14, %rd4;
	shl.b64 	%rd16, %rd15, 3;
	add.s64 	%rd17, %rd1, %rd16;
	ld.global.f64 	%fd10, [%rd17];
	st.shared.f64 	[%r60+8], %fd10;
	add.s32 	%r62, %r61, %r50;
	cvt.u64.u32 	%rd18, %r62;
	add.s64 	%rd19, %rd18, %rd4;
	shl.b64 	%rd20, %rd19, 3;
	add.s64 	%rd21, %rd1, %rd20;
	ld.global.f64 	%fd11, [%rd21];
	st.shared.f64 	[%r60+16], %fd11;
	add.s32 	%r63, %r62, %r50;
	cvt.u64.u32 	%rd22, %r63;
	add.s64 	%rd23, %rd22, %rd4;
	shl.b64 	%rd24, %rd23, 3;
	add.s64 	%rd25, %rd1, %rd24;
	ld.global.f64 	%fd12, [%rd25];
	st.shared.f64 	[%r60+24], %fd12;
	add.s32 	%r64, %r63, %r50;
	cvt.u64.u32 	%rd26, %r64;
	add.s64 	%rd27, %rd26, %rd4;
	shl.b64 	%rd28, %rd27, 3;
	add.s64 	%rd29, %rd1, %rd28;
	ld.global.f64 	%fd13, [%rd29];
	st.shared.f64 	[%r60+32], %fd13;
	add.s32 	%r65, %r64, %r50;
	cvt.u64.u32 	%rd30, %r65;
	add.s64 	%rd31, %rd30, %rd4;
	shl.b64 	%rd32, %rd31, 3;
	add.s64 	%rd33, %rd1, %rd32;
	ld.global.f64 	%fd14, [%rd33];
	st.shared.f64 	[%r60+40], %fd14;
	add.s32 	%r66, %r65, %r50;
	cvt.u64.u32 	%rd34, %r66;
	add.s64 	%rd35, %rd34, %rd4;
	shl.b64 	%rd36, %rd35, 3;
	add.s64 	%rd37, %rd1, %rd36;
	ld.global.f64 	%fd15, [%rd37];
	st.shared.f64 	[%r60+48], %fd15;
	add.s32 	%r67, %r66, %r50;
	cvt.u64.u32 	%rd38, %r67;
	add.s64 	%rd39, %rd38, %rd4;
	shl.b64 	%rd40, %rd39, 3;
	add.s64 	%rd41, %rd1, %rd40;
	ld.global.f64 	%fd16, [%rd41];
	st.shared.f64 	[%r60+56], %fd16;
	add.s32 	%r68, %r67, %r50;
	cvt.u64.u32 	%rd42, %r68;
	add.s64 	%rd43, %rd42, %rd4;
	shl.b64 	%rd44, %rd43, 3;
	add.s64 	%rd45, %rd1, %rd44;
	ld.global.f64 	%fd17, [%rd45];
	st.shared.f64 	[%r60+64], %fd17;
	add.s32 	%r69, %r68, %r50;
	cvt.u64.u32 	%rd46, %r69;
	add.s64 	%rd47, %rd46, %rd4;
	shl.b64 	%rd48, %rd47, 3;
	add.s64 	%rd49, %rd1, %rd48;
	ld.global.f64 	%fd18, [%rd49];
	st.shared.f64 	[%r60+72], %fd18;
	add.s32 	%r70, %r69, %r50;
	cvt.u64.u32 	%rd50, %r70;
	add.s64 	%rd51, %rd50, %rd4;
	shl.b64 	%rd52, %rd51, 3;
	add.s64 	%rd53, %rd1, %rd52;
	ld.global.f64 	%fd19, [%rd53];
	st.shared.f64 	[%r60+80], %fd19;
	add.s32 	%r71, %r70, %r50;
	cvt.u64.u32 	%rd54, %r71;
	add.s64 	%rd55, %rd54, %rd4;
	shl.b64 	%rd56, %rd55, 3;
	add.s64 	%rd57, %rd1, %rd56;
	ld.global.f64 	%fd20, [%rd57];
	st.shared.f64 	[%r60+88], %fd20;
	add.s32 	%r72, %r71, %r50;
	cvt.u64.u32 	%rd58, %r72;
	add.s64 	%rd59, %rd58, %rd4;
	shl.b64 	%rd60, %rd59, 3;
	add.s64 	%rd61, %rd1, %rd60;
	ld.global.f64 	%fd21, [%rd61];
	st.shared.f64 	[%r60+96], %fd21;
	add.s32 	%r73, %r72, %r50;
	cvt.u64.u32 	%rd62, %r73;
	add.s64 	%rd63, %rd62, %rd4;
	shl.b64 	%rd64, %rd63, 3;
	add.s64 	%rd65, %rd1, %rd64;
	ld.global.f64 	%fd22, [%rd65];
	st.shared.f64 	[%r60+104], %fd22;
	add.s32 	%r74, %r73, %r50;
	cvt.u64.u32 	%rd66, %r74;
	add.s64 	%rd67, %rd66, %rd4;
	shl.b64 	%rd68, %rd67, 3;
	add.s64 	%rd69, %rd1, %rd68;
	ld.global.f64 	%fd23, [%rd69];
	st.shared.f64 	[%r60+112], %fd23;
	add.s32 	%r75, %r74, %r50;
	cvt.u64.u32 	%rd70, %r75;
	add.s64 	%rd71, %rd70, %rd4;
	shl.b64 	%rd72, %rd71, 3;
	add.s64 	%rd73, %rd1, %rd72;
	ld.global.f64 	%fd24, [%rd73];
	st.shared.f64 	[%r60+120], %fd24;
	add.s32 	%r139, %r139, 16;
	setp.eq.s32 	%p3, %r139, %r134;
	@%p3 bra 	$L__BB20_4;
	bra.uni 	$L__BB20_3;
$L__BB20_4:
	setp.eq.s32 	%p4, %r3, 0;
	@%p4 bra 	$L__BB20_13;
	and.b32  	%r6, %r50, 7;
	setp.lt.u32 	%p5, %r3, 8;
	@%p5 bra 	$L__BB20_7;
	mad.lo.s32 	%r76, %r134, %r50, %r1;
	cvt.u64.u32 	%rd74, %r76;
	add.s64 	%rd75, %rd74, %rd4;
	shl.b64 	%rd76, %rd75, 3;
	add.s64 	%rd77, %rd1, %rd76;
	ld.global.f64 	%fd25, [%rd77];
	shl.b32 	%r77, %r134, 3;
	add.s32 	%r78, %r2, %r77;
	st.shared.f64 	[%r78], %fd25;
	add.s32 	%r79, %r76, %r50;
	cvt.u64.u32 	%rd78, %r79;
	add.s64 	%rd79, %rd78, %rd4;
	shl.b64 	%rd80, %rd79, 3;
	add.s64 	%rd81, %rd1, %rd80;
	ld.global.f64 	%fd26, [%rd81];
	st.shared.f64 	[%r78+8], %fd26;
	add.s32 	%r80, %r79, %r50;
	cvt.u64.u32 	%rd82, %r80;
	add.s64 	%rd83, %rd82, %rd4;
	shl.b64 	%rd84, %rd83, 3;
	add.s64 	%rd85, %rd1, %rd84;
	ld.global.f64 	%fd27, [%rd85];
	st.shared.f64 	[%r78+16], %fd27;
	add.s32 	%r81, %r80, %r50;
	cvt.u64.u32 	%rd86, %r81;
	add.s64 	%rd87, %rd86, %rd4;
	shl.b64 	%rd88, %rd87, 3;
	add.s64 	%rd89, %rd1, %rd88;
	ld.global.f64 	%fd28, [%rd89];
	st.shared.f64 	[%r78+24], %fd28;
	add.s32 	%r82, %r81, %r50;
	cvt.u64.u32 	%rd90, %r82;
	add.s64 	%rd91, %rd90, %rd4;
	shl.b64 	%rd92, %rd91, 3;
	add.s64 	%rd93, %rd1, %rd92;
	ld.global.f64 	%fd29, [%rd93];
	st.shared.f64 	[%r78+32], %fd29;
	add.s32 	%r83, %r82, %r50;
	cvt.u64.u32 	%rd94, %r83;
	add.s64 	%rd95, %rd94, %rd4;
	shl.b64 	%rd96, %rd95, 3;
	add.s64 	%rd97, %rd1, %rd96;
	ld.global.f64 	%fd30, [%rd97];
	st.shared.f64 	[%r78+40], %fd30;
	add.s32 	%r84, %r83, %r50;
	cvt.u64.u32 	%rd98, %r84;
	add.s64 	%rd99, %rd98, %rd4;
	shl.b64 	%rd100, %rd99, 3;
	add.s64 	%rd101, %rd1, %rd100;
	ld.global.f64 	%fd31, [%rd101];
	st.shared.f64 	[%r78+48], %fd31;
	add.s32 	%r85, %r84, %r50;
	cvt.u64.u32 	%rd102, %r85;
	add.s64 	%rd103, %rd102, %rd4;
	shl.b64 	%rd104, %rd103, 3;
	add.s64 	%rd105, %rd1, %rd104;
	ld.global.f64 	%fd32, [%rd105];
	st.shared.f64 	[%r78+56], %fd32;
	add.s32 	%r134, %r134, 8;
$L__BB20_7:
	setp.eq.s32 	%p6, %r6, 0;
	@%p6 bra 	$L__BB20_13;
	and.b32  	%r9, %r50, 3;
	setp.lt.u32 	%p7, %r6, 4;
	@%p7 bra 	$L__BB20_10;
	mad.lo.s32 	%r86, %r134, %r50, %r1;
	cvt.u64.u32 	%rd106, %r86;
	add.s64 	%rd107, %rd106, %rd4;
	shl.b64 	%rd108, %rd107, 3;
	add.s64 	%rd109, %rd1, %rd108;
	ld.global.f64 	%fd33, [%rd109];
	shl.b32 	%r87, %r134, 3;
	add.s32 	%r88, %r2, %r87;
	st.shared.f64 	[%r88], %fd33;
	add.s32 	%r89, %r86, %r50;
	cvt.u64.u32 	%rd110, %r89;
	add.s64 	%rd111, %rd110, %rd4;
	shl.b64 	%rd112, %rd111, 3;
	add.s64 	%rd113, %rd1, %rd112;
	ld.global.f64 	%fd34, [%rd113];
	st.shared.f64 	[%r88+8], %fd34;
	add.s32 	%r90, %r89, %r50;
	cvt.u64.u32 	%rd114, %r90;
	add.s64 	%rd115, %rd114, %rd4;
	shl.b64 	%rd116, %rd115, 3;
	add.s64 	%rd117, %rd1, %rd116;
	ld.global.f64 	%fd35, [%rd117];
	st.shared.f64 	[%r88+16], %fd35;
	add.s32 	%r91, %r90, %r50;
	cvt.u64.u32 	%rd118, %r91;
	add.s64 	%rd119, %rd118, %rd4;
	shl.b64 	%rd120, %rd119, 3;
	add.s64 	%rd121, %rd1, %rd120;
	ld.global.f64 	%fd36, [%rd121];
	st.shared.f64 	[%r88+24], %fd36;
	add.s32 	%r134, %r134, 4;
$L__BB20_10:
	setp.eq.s32 	%p8, %r9, 0;
	@%p8 bra 	$L__BB20_13;
	mov.b32 	%r138, 0;
$L__BB20_12:
	.pragma "nounroll";
	mad.lo.s32 	%r93, %r134, %r50, %r1;
	cvt.u64.u32 	%rd122, %r93;
	add.s64 	%rd123, %rd122, %rd4;
	shl.b64 	%rd124, %rd123, 3;
	add.s64 	%rd125, %rd1, %rd124;
	ld.global.f64 	%fd37, [%rd125];
	shl.b32 	%r94, %r134, 3;
	add.s32 	%r95, %r2, %r94;
	st.shared.f64 	[%r95], %fd37;
	add.s32 	%r134, %r134, 1;
	add.s32 	%r138, %r138, 1;
	setp.ne.s32 	%p9, %r138, %r9;
	@%p9 bra 	$L__BB20_12;
$L__BB20_13:
	add.s32 	%r16, %r50, -2;
	cvt.u16.u32 	%rs1, %r50;
	neg.s32 	%r17, %r50;
	mov.b32 	%r140, 0;
	mov.b16 	%rs15, 0;
	mov.u16 	%rs16, %rs15;
$L__BB20_14:
	mov.u32 	%r20, %r140;
	setp.ne.s32 	%p10, %r1, 0;
	not.b32 	%r21, %r20;
	add.s32 	%r22, %r50, %r21;
	bar.sync 	0;
	@%p10 bra 	$L__BB20_16;
	mov.b64 	%rd126, 0;
	st.global.u64 	[%rd3], %rd126;
	st.global.u64 	[%rd2], %rd126;
$L__BB20_16:
	setp.ne.s32 	%p11, %r1, 0;
	bar.sync 	0;
	shl.b32 	%r97, %r20, 3;
	add.s32 	%r23, %r2, %r97;
	ld.shared.f64 	%fd38, [%r23];
	mul.f64 	%fd39, %fd38, %fd38;
	atom.global.add.f64 	%fd40, [%rd3], %fd39;
	bar.sync 	0;
	mov.u32 	%r98, _ZZ10deviceQRv1ILi20EEviiPKdPdS2_S2_S2_E4s_Rn;
	mad.lo.s32 	%r24, %r20, 160, %r98;
	add.s32 	%r25, %r24, %r97;
	@%p11 bra 	$L__BB20_18;
	ld.global.f64 	%fd41, [%rd3];
	sqrt.rn.f64 	%fd42, %fd41;
	st.shared.f64 	[%r25], %fd42;
$L__BB20_18:
	bar.sync 	0;
	ld.shared.f64 	%fd43, [%r23];
	ld.shared.f64 	%fd44, [%r25];
	div.rn.f64 	%fd45, %fd43, %fd44;
	mov.u32 	%r99, _ZZ10deviceQRv1ILi20EEviiPKdPdS2_S2_S2_E4s_Qn;
	mad.lo.s32 	%r100, %r1, 160, %r99;
	add.s32 	%r26, %r100, %r97;
	st.shared.f64 	[%r26], %fd45;
	bar.sync 	0;
	add.s32 	%r140, %r20, 1;
	setp.ge.s32 	%p12, %r140, %r50;
	@%p12 bra 	$L__BB20_54;
	and.b32  	%r28, %r22, 3;
	setp.eq.s32 	%p13, %r28, 0;
	mov.u32 	%r141, %r140;
	@%p13 bra 	$L__BB20_35;
	setp.ne.s32 	%p14, %r1, 0;
	ld.shared.f64 	%fd46, [%r26];
	ld.shared.f64 	%fd47, [%r23+8];
	mul.f64 	%fd1, %fd46, %fd47;
	bar.sync 	0;
	@%p14 bra 	$L__BB20_22;
	mov.b64 	%rd127, 0;
	st.global.u64 	[%rd2], %rd127;
$L__BB20_22:
	bar.sync 	0;
	atom.global.add.f64 	%fd48, [%rd2], %fd1;
	bar.sync 	0;
	@%p14 bra 	$L__BB20_24;
	ld.global.f64 	%fd49, [%rd2];
	st.shared.f64 	[%r25+8], %fd49;
$L__BB20_24:
	add.s32 	%r141, %r20, 2;
	setp.eq.s32 	%p16, %r28, 1;
	@%p16 bra 	$L__BB20_35;
	ld.shared.f64 	%fd50, [%r26];
	ld.shared.f64 	%fd51, [%r23+16];
	mul.f64 	%fd2, %fd50, %fd51;
	bar.sync 	0;
	@%p14 bra 	$L__BB20_27;
	mov.b64 	%rd128, 0;
	st.global.u64 	[%rd2], %rd128;
$L__BB20_27:
	bar.sync 	0;
	atom.global.add.f64 	%fd52, [%rd2], %fd2;
	bar.sync 	0;
	@%p14 bra 	$L__BB20_29;
	ld.global.f64 	%fd53, [%rd2];
	st.shared.f64 	[%r25+16], %fd53;
$L__BB20_29:
	add.s32 	%r141, %r20, 3;
	setp.eq.s32 	%p19, %r28, 2;
	@%p19 bra 	$L__BB20_35;
	ld.shared.f64 	%fd54, [%r26];
	ld.shared.f64 	%fd55, [%r23+24];
	mul.f64 	%fd3, %fd54, %fd55;
	bar.sync 	0;
	@%p14 bra 	$L__BB20_32;
	mov.b64 	%rd129, 0;
	st.global.u64 	[%rd2], %rd129;
$L__BB20_32:
	bar.sync 	0;
	atom.global.add.f64 	%fd56, [%rd2], %fd3;
	bar.sync 	0;
	@%p14 bra 	$L__BB20_34;
	ld.global.f64 	%fd57, [%rd2];
	st.shared.f64 	[%r25+24], %fd57;
$L__BB20_34:
	add.s32 	%r141, %r20, 4;
$L__BB20_35:
	sub.s32 	%r102, %r16, %r20;
	setp.lt.u32 	%p22, %r102, 3;
	@%p22 bra 	$L__BB20_54;
	add.s32 	%r144, %r17, %r141;
	shl.b32 	%r103, %r141, 3;
	mov.u32 	%r104, _ZZ10deviceQRv1ILi20EEviiPKdPdS2_S2_S2_E4s_Vn;
	mad.lo.s32 	%r105, %r1, 160, %r104;
	add.s32 	%r106, %r105, %r103;
	add.s32 	%r143, %r106, 16;
	mad.lo.s32 	%r107, %r20, 160, %r103;
	add.s32 	%r109, %r98, %r107;
	add.s32 	%r142, %r109, 16;
$L__BB20_37:
	setp.ne.s32 	%p23, %r1, 0;
	ld.shared.f64 	%fd58, [%r26];
	ld.shared.f64 	%fd59, [%r143+-16];
	mul.f64 	%fd4, %fd58, %fd59;
	bar.sync 	0;
	@%p23 bra 	$L__BB20_39;
	mov.b64 	%rd130, 0;
	st.global.u64 	[%rd2], %rd130;
$L__BB20_39:
	bar.sync 	0;
	atom.global.add.f64 	%fd60, [%rd2], %fd4;
	bar.sync 	0;
	@%p23 bra 	$L__BB20_41;
	ld.global.f64 	%fd61, [%rd2];
	st.shared.f64 	[%r142+-16], %fd61;
$L__BB20_41:
	ld.shared.f64 	%fd62, [%r26];
	ld.shared.f64 	%fd63, [%r143+-8];
	mul.f64 	%fd5, %fd62, %fd63;
	bar.sync 	0;
	@%p23 bra 	$L__BB20_43;
	mov.b64 	%rd131, 0;
	st.global.u64 	[%rd2], %rd131;
$L__BB20_43:
	bar.sync 	0;
	atom.global.add.f64 	%fd64, [%rd2], %fd5;
	bar.sync 	0;
	@%p23 bra 	$L__BB20_45;
	ld.global.f64 	%fd65, [%rd2];
	st.shared.f64 	[%r142+-8], %fd65;
$L__BB20_45:
	ld.shared.f64 	%fd66, [%r26];
	ld.shared.f64 	%fd67, [%r143];
	mul.f64 	%fd6, %fd66, %fd67;
	bar.sync 	0;
	@%p23 bra 	$L__BB20_47;
	mov.b64 	%rd132, 0;
	st.global.u64 	[%rd2], %rd132;
$L__BB20_47:
	bar.sync 	0;
	atom.global.add.f64 	%fd68, [%rd2], %fd6;
	bar.sync 	0;
	@%p23 bra 	$L__BB20_49;
	ld.global.f64 	%fd69, [%rd2];
	st.shared.f64 	[%r142], %fd69;
$L__BB20_49:
	ld.shared.f64 	%fd70, [%r26];
	ld.shared.f64 	%fd71, [%r143+8];
	mul.f64 	%fd7, %fd70, %fd71;
	bar.sync 	0;
	@%p23 bra 	$L__BB20_51;
	mov.b64 	%rd133, 0;
	st.global.u64 	[%rd2], %rd133;
$L__BB20_51:
	bar.sync 	0;
	atom.global.add.f64 	%fd72, [%rd2], %fd7;
	bar.sync 	0;
	@%p23 bra 	$L__BB20_53;
	ld.global.f64 	%fd73, [%rd2];
	st.shared.f64 	[%r142+8], %fd73;
$L__BB20_53:
	add.s32 	%r144, %r144, 4;
	add.s32 	%r143, %r143, 32;
	add.s32 	%r142, %r142, 32;
	setp.ne.s32 	%p31, %r144, 0;
	@%p31 bra 	$L__BB20_37;
$L__BB20_54:
	setp.ge.s32 	%p32, %r140, %r50;
	bar.sync 	0;
	ld.shared.f64 	%fd8, [%r26];
	@%p32 bra 	$L__BB20_66;
	sub.s32 	%r110, %r16, %r20;
	setp.lt.u32 	%p33, %r110, 7;
	mov.u32 	%r146, %r140;
	@%p33 bra 	$L__BB20_58;
	mov.u32 	%r146, %r140;
$L__BB20_57:
	.pragma "nounroll";
	shl.b32 	%r111, %r146, 3;
	add.s32 	%r112, %r2, %r111;
	ld.shared.f64 	%fd74, [%r112];
	add.s32 	%r113, %r24, %r111;
	ld.shared.f64 	%fd75, [%r113];
	mul.f64 	%fd76, %fd75, %fd8;
	sub.f64 	%fd77, %fd74, %fd76;
	st.shared.f64 	[%r112], %fd77;
	ld.shared.f64 	%fd78, [%r112+8];
	ld.shared.f64 	%fd79, [%r113+8];
	mul.f64 	%fd80, %fd79, %fd8;
	sub.f64 	%fd81, %fd78, %fd80;
	st.shared.f64 	[%r112+8], %fd81;
	ld.shared.f64 	%fd82, [%r112+16];
	ld.shared.f64 	%fd83, [%r113+16];
	mul.f64 	%fd84, %fd83, %fd8;
	sub.f64 	%fd85, %fd82, %fd84;
	st.shared.f64 	[%r112+16], %fd85;
	ld.shared.f64 	%fd86, [%r112+24];
	ld.shared.f64 	%fd87, [%r113+24];
	mul.f64 	%fd88, %fd87, %fd8;
	sub.f64 	%fd89, %fd86, %fd88;
	st.shared.f64 	[%r112+24], %fd89;
	ld.shared.f64 	%fd90, [%r112+32];
	ld.shared.f64 	%fd91, [%r113+32];
	mul.f64 	%fd92, %fd91, %fd8;
	sub.f64 	%fd93, %fd90, %fd92;
	st.shared.f64 	[%r112+32], %fd93;
	ld.shared.f64 	%fd94, [%r112+40];
	ld.shared.f64 	%fd95, [%r113+40];
	mul.f64 	%fd96, %fd95, %fd8;
	sub.f64 	%fd97, %fd94, %fd96;
	st.shared.f64 	[%r112+40], %fd97;
	ld.shared.f64 	%fd98, [%r112+48];
	ld.shared.f64 	%fd99, [%r113+48];
	mul.f64 	%fd100, %fd99, %fd8;
	sub.f64 	%fd101, %fd98, %fd100;
	st.shared.f64 	[%r112+48], %fd101;
	ld.shared.f64 	%fd102, [%r112+56];
	ld.shared.f64 	%fd103, [%r113+56];
	mul.f64 	%fd104, %fd103, %fd8;
	sub.f64 	%fd105, %fd102, %fd104;
	st.shared.f64 	[%r112+56], %fd105;
	add.s32 	%r146, %r146, 8;
	add.s32 	%r114, %r146, %r21;
	and.b32  	%r115, %r22, -8;
	setp.ne.s32 	%p34, %r114, %r115;
	@%p34 bra 	$L__BB20_57;
$L__BB20_58:
	and.b32  	%r116, %r22, 7;
	setp.eq.s32 	%p35, %r116, 0;
	@%p35 bra 	$L__BB20_66;
	not.b16 	%rs10, %rs16;
	add.s16 	%rs11, %rs10, %rs1;
	cvt.u32.u16 	%r117, %rs11;
	and.b32  	%r45, %r117, 7;
	add.s32 	%r118, %r45, -1;
	setp.lt.u32 	%p36, %r118, 3;
	@%p36 bra 	$L__BB20_61;
	shl.b32 	%r119, %r146, 3;
	add.s32 	%r120, %r2, %r119;
	ld.shared.f64 	%fd106, [%r120];
	add.s32 	%r121, %r24, %r119;
	ld.shared.f64 	%fd107, [%r121];
	mul.f64 	%fd108, %fd107, %fd8;
	sub.f64 	%fd109, %fd106, %fd108;
	st.shared.f64 	[%r120], %fd109;
	ld.shared.f64 	%fd110, [%r120+8];
	ld.shared.f64 	%fd111, [%r121+8];
	mul.f64 	%fd112, %fd111, %fd8;
	sub.f64 	%fd113, %fd110, %fd112;
	st.shared.f64 	[%r120+8], %fd113;
	ld.shared.f64 	%fd114, [%r120+16];
	ld.shared.f64 	%fd115, [%r121+16];
	mul.f64 	%fd116, %fd115, %fd8;
	sub.f64 	%fd117, %fd114, %fd116;
	st.shared.f64 	[%r120+16], %fd117;
	ld.shared.f64 	%fd118, [%r120+24];
	ld.shared.f64 	%fd119, [%r121+24];
	mul.f64 	%fd120, %fd119, %fd8;
	sub.f64 	%fd121, %fd118, %fd120;
	st.shared.f64 	[%r120+24], %fd121;
	add.s32 	%r146, %r146, 4;
$L__BB20_61:
	and.b32  	%r122, %r45, 3;
	setp.eq.s32 	%p37, %r122, 0;
	@%p37 bra 	$L__BB20_66;
	xor.b16  	%rs12, %rs15, 3;
	add.s16 	%rs5, %rs12, %rs1;
	and.b16  	%rs13, %rs5, 3;
	setp.eq.s16 	%p38, %rs13, 1;
	@%p38 bra 	$L__BB20_64;
	shl.b32 	%r123, %r146, 3;
	add.s32 	%r124, %r2, %r123;
	ld.shared.f64 	%fd122, [%r124];
	add.s32 	%r125, %r24, %r123;
	ld.shared.f64 	%fd123, [%r125];
	mul.f64 	%fd124, %fd123, %fd8;
	sub.f64 	%fd125, %fd122, %fd124;
	st.shared.f64 	[%r124], %fd125;
	ld.shared.f64 	%fd126, [%r124+8];
	ld.shared.f64 	%fd127, [%r125+8];
	mul.f64 	%fd128, %fd127, %fd8;
	sub.f64 	%fd129, %fd126, %fd128;
	st.shared.f64 	[%r124+8], %fd129;
	add.s32 	%r146, %r146, 2;
$L__BB20_64:
	and.b16  	%rs14, %rs5, 1;
	setp.eq.b16 	%p39, %rs14, 1;
	not.pred 	%p40, %p39;
	@%p40 bra 	$L__BB20_66;
	shl.b32 	%r126, %r146, 3;
	add.s32 	%r127, %r2, %r126;
	ld.shared.f64 	%fd130, [%r127];
	add.s32 	%r128, %r24, %r126;
	ld.shared.f64 	%fd131, [%r128];
	mul.f64 	%fd132, %fd131, %fd8;
	sub.f64 	%fd133, %fd130, %fd132;
	st.shared.f64 	[%r127], %fd133;
$L__BB20_66:
	ld.param.u64 	%rd142, [_Z10deviceQRv1ILi20EEviiPKdPdS2_S2_S2__param_4];
	ld.param.u64 	%rd141, [_Z10deviceQRv1ILi20EEviiPKdPdS2_S2_S2__param_3];
	mad.lo.s32 	%r129, %r20, %r50, %r1;
	cvt.u64.u32 	%rd134, %r129;
	add.s64 	%rd135, %rd134, %rd4;
	cvta.to.global.u64 	%rd136, %rd141;
	shl.b64 	%rd137, %rd135, 3;
	add.s64 	%rd138, %rd136, %rd137;
	st.global.f64 	[%rd138], %fd8;
	mad.lo.s32 	%r131, %r1, 160, %r98;
	add.s32 	%r133, %r131, %r97;
	ld.shared.f64 	%fd134, [%r133];
	cvta.to.global.u64 	%rd139, %rd142;
	add.s64 	%rd140, %rd139, %rd137;
	st.global.f64 	[%rd140], %fd134;
	setp.ne.s32 	%p41, %r140, %r50;
	add.s16 	%rs16, %rs16, 1;
	add.s16 	%rs15, %rs15, 1;
	@%p41 bra 	$L__BB20_14;
$L__BB20_67:
	ret;

}
	// .globl	_Z10deviceQRv1ILi21EEviiPKdPdS2_S2_S2_
.visible .entry _Z10deviceQRv1ILi21EEviiPKdPdS2_S2_S2_(
	.param .u32 _Z10deviceQRv1ILi21EEviiPKdPdS2_S2_S2__param_0,
	.param .u32 _Z10deviceQRv1ILi21EEviiPKdPdS2_S2_S2__param_1,
	.param .u64 .ptr .align 1 _Z10deviceQRv1ILi21EEviiPKdPdS2_S2_S2__param_2,
	.param .u64 .ptr .align 1 _Z10deviceQRv1ILi21EEviiPKdPdS2_S2_S2__param_3,
	.param .u64 .ptr .align 1 _Z10deviceQRv1ILi21EEviiPKdPdS2_S2_S2__param_4,
	.param .u64 .ptr .align 1 _Z10deviceQRv1ILi21EEviiPKdPdS2_S2_S2__param_5,
	.param .u64 .ptr .align 1 _Z10deviceQRv1ILi21EEviiPKdPdS2_S2_S2__param_6
)
{
	.reg .pred 	%p<42>;
	.reg .b16 	%rs<17>;
	.reg .b32 	%r<149>;
	.reg .b64 	%rd<143>;
	.reg .b64 	%fd<135>;
	// demoted variable
	.shared .align 8 .b8 _ZZ10deviceQRv1ILi21EEviiPKdPdS2_S2_S2_E4s_Qn[3528];
	// demoted variable
	.shared .align 8 .b8 _ZZ10deviceQRv1ILi21EEviiPKdPdS2_S2_S2_E4s_Rn[3528];
	// demoted variable
	.shared .align 8 .b8 _ZZ10deviceQRv1ILi21EEviiPKdPdS2_S2_S2_E4s_Vn[3528];
	ld.param.u32 	%r50, [_Z10deviceQRv1ILi21EEviiPKdPdS2_S2_S2__param_1];
	ld.param.u64 	%rd7, [_Z10deviceQRv1ILi21EEviiPKdPdS2_S2_S2__param_2];
	ld.param.u64 	%rd8, [_Z10deviceQRv1ILi21EEviiPKdPdS2_S2_S2__param_5];
	ld.param.u64 	%rd9, [_Z10deviceQRv1ILi21EEviiPKdPdS2_S2_S2__param_6];
	cvta.to.global.u64 	%rd1, %rd7;
	cvta.to.global.u64 	%rd2, %rd9;
	cvta.to.global.u64 	%rd3, %rd8;
	mov.u32 	%r51, %ctaid.x;
	mov.u32 	%r1, %tid.x;
	mul.lo.s32 	%r52, %r50, %r51;
	mul.lo.s32 	%r53, %r52, %r50;
	cvt.s64.s32 	%rd4, %r53;
	setp.lt.s32 	%p1, %r50, 1;
	@%p1 bra 	$L__BB21_67;
	mov.u32 	%r55, _ZZ10deviceQRv1ILi21EEviiPKdPdS2_S2_S2_E4s_Vn;
	mad.lo.s32 	%r2, %r1, 168, %r55;
	add.s32 	%r56, %r50, -1;
	and.b32  	%r3, %r50, 15;
	setp.lt.u32 	%p2, %r56, 15;
	mov.b32 	%r134, 0;
	@%p2 bra 	$L__BB21_4;
	and.b32  	%r134, %r50, 2147483632;
	mov.b32 	%r139, 0;
$L__BB21_3:
	.pragma "nounroll";
	mad.lo.s32 	%r58, %r139, %r50, %r1;
	cvt.u64.u32 	%rd10, %r58;
	add.s64 	%rd11, %rd10, %rd4;
	shl.b64 	%rd12, %rd11, 3;
	add.s64 	%rd13, %rd1, %rd12;
	ld.global.f64 	%fd9, [%rd13];
	shl.b32 	%r59, %r139, 3;
	add.s32 	%r60, %r2, %r59;
	st.shared.f64 	[%r60], %fd9;
	add.s32 	%r61, %r58, %r50;
	cvt.u64.u32 	%rd14, %r61;
	add.s64 	%rd15, %rd14, %rd4;
	shl.b64 	%rd16, %rd15, 3;
	add.s64 	%rd17, %rd1, %rd16;
	ld.global.f64 	%fd10, [%rd17];
	st.shared.f64 	[%r60+8], %fd10;
	add.s32 	%r62, %r61, %r50;
	cvt.u64.u32 	%rd18, %r62;
	add.s64 	%rd19, %rd18, %rd4;
	shl.b64 	%rd20, %rd19, 3;
	add.s64 	%rd21, %rd1, %rd20;
	ld.global.f64 	%fd11, [%rd21];
	st.shared.f64 	[%r60+16], %fd11;
	add.s32 	%r63, %r62, %r50;
	cvt.u64.u32 	%rd22, %r63;
	add.s64 	%rd23, %rd22, %rd4;
	shl.b64 	%rd24, %rd23, 3;
	add.s64 	%rd25, %rd1, %rd24;
	ld.global.f64 	%fd12, [%rd25];
	st.shared.f64 	[%r60+24], %fd12;
	add.s32 	%r64, %r63, %r50;
	cvt.u64.u32 	%rd26, %r64;
	add.s64 	%rd27, %rd26, %rd4;
	shl.b64 	%rd28, %rd27, 3;
	add.s64 	%rd29, %rd1, %rd28;
	ld.global.f64 	%fd13, [%rd29];
	st.shared.f64 	[%r60+32], %fd13;
	add.s32 	%r65, %r64, %r50;
	cvt.u64.u32 	%rd30, %r65;
	add.s64 	%rd31, %rd30, %rd4;
	shl.b64 	%rd32, %rd31, 3;
	add.s64 	%rd33, %rd1, %rd32;
	ld.global.f64 	%fd14, [%rd33];
	st.shared.f64 	[%r60+40], %fd14;
	add.s32 	%r66, %r65, %r50;
	cvt.u64.u32 	%rd34, %r66;
	add.s64 	%rd35, %rd34, %rd4;
	shl.b64 	%rd36, %rd35, 3;
	add.s64 	%rd37, %rd1, %rd36;
	ld.global.f64 	%fd15, [%rd37];
	st.shared.f64 	[%r60+48], %fd15;
	add.s32 	%r67, %r66, %r50;
	cvt.u64.u32 	%rd38, %r67;
	add.s64 	%rd39, %rd38, %rd4;
	shl.b64 	%rd40, %rd39, 3;
	add.s64 	%rd41, %rd1, %rd40;
	ld.global.f64 	%fd16, [%rd41];
	st.shared.f64 	[%r60+56], %fd16;
	add.s32 	%r68, %r67, %r50;
	cvt.u64.u32 	%rd42, %r68;
	add.s64 	%rd43, %rd42, %rd4;
	shl.b64 	%rd44, %rd43, 3;
	add.s64 	%rd45, %rd1, %rd44;
	ld.global.f64 	%fd17, [%rd45];
	st.shared.f64 	[%r60+64], %fd17;
	add.s32 	%r69, %r68, %r50;
	cvt.u64.u32 	%rd46, %r69;
	add.s64 	%rd47, %rd46, %rd4;
	shl.b64 	%rd48, %rd47, 3;
	add.s64 	%rd49, %rd1, %rd48;
	ld.global.f64 	%fd18, [%rd49];
	st.shared.f64 	[%r60+72], %fd18;
	add.s32 	%r70, %r69, %r50;
	cvt.u64.u32 	%rd50, %r70;
	add.s64 	%rd51, %rd50, %rd4;
	shl.b64 	%rd52, %rd51, 3;
	add.s64 	%rd53, %rd1, %rd52;
	ld.global.f64 	%fd19, [%rd53];
	st.shared.f64 	[%r60+80], %fd19;
	add.s32 	%r71, %r70, %r50;
	cvt.u64.u32 	%rd54, %r71;
	add.s64 	%rd55, %rd54, %rd4;
	shl.b64 	%rd56, %rd55, 3;
	add.s64 	%rd57, %rd1, %rd56;
	ld.global.f64 	%fd20, [%rd57];
	st.shared.f64 	[%r60+88], %fd20;
	add.s32 	%r72, %r71, %r50;
	cvt.u64.u32 	%rd58, %r72;
	add.s64 	%rd59, %rd58, %rd4;
	shl.b64 	%rd60, %rd59, 3;
	add.s64 	%rd61, %rd1, %rd60;
	ld.global.f64 	%fd21, [%rd61];
	st.shared.f64 	[%r60+96], %fd21;
	add.s32 	%r73, %r72, %r50;
	cvt.u64.u32 	%rd62, %r73;
	add.s64 	%rd63, %rd62, %rd4;
	shl.b64 	%rd64, %rd63, 3;
	add.s64 	%rd65, %rd1, %rd64;
	ld.global.f64 	%fd22, [%rd65];
	st.shared.f64 	[%r60+104], %fd22;
	add.s32 	%r74, %r73, %r50;
	cvt.u64.u32 	%rd66, %r74;
	add.s64 	%rd67, %rd66, %rd4;
	shl.b64 	%rd68, %rd67, 3;
	add.s64 	%rd69, %rd1, %rd68;
	ld.global.f64 	%fd23, [%rd69];
	st.shared.f64 	[%r60+112], %fd23;
	add.s32 	%r75, %r74, %r50;
	cvt.u64.u32 	%rd70, %r75;
	add.s64 	%rd71, %rd70, %rd4;
	shl.b64 	%rd72, %rd71, 3;
	add.s64 	%rd73, %rd1, %rd72;
	ld.global.f64 	%fd24, [%rd73];
	st.shared.f64 	[%r60+120], %fd24;
	add.s32 	%r139, %r139, 16;
	setp.eq.s32 	%p3, %r139, %r134;
	@%p3 bra 	$L__BB21_4;
	bra.uni 	$L__BB21_3;
$L__BB21_4:
	setp.eq.s32 	%p4, %r3, 0;
	@%p4 bra 	$L__BB21_13;
	and.b32  	%r6, %r50, 7;
	setp.lt.u32 	%p5, %r3, 8;
	@%p5 bra 	$L__BB21_7;
	mad.lo.s32 	%r76, %r134, %r50, %r1;
	cvt.u64.u32 	%rd74, %r76;
	add.s64 	%rd75, %rd74, %rd4;
	shl.b64 	%rd76, %rd75, 3;
	add.s64 	%rd77, %rd1, %rd76;
	ld.global.f64 	%fd25, [%rd77];
	shl.b32 	%r77, %r134, 3;
	add.s32 	%r78, %r2, %r77;
	st.shared.f64 	[%r78], %fd25;
	add.s32 	%r79, %r76, %r50;
	cvt.u64.u32 	%rd78, %r79;
	add.s64 	%rd79, %rd78, %rd4;
	shl.b64 	%rd80, %rd79, 3;
	add.s64 	%rd81, %rd1, %rd80;
	ld.global.f64 	%fd26, [%rd81];
	st.shared.f64 	[%r78+8], %fd26;
	add.s32 	%r80, %r79, %r50;
	cvt.u64.u32 	%rd82, %r80;
	add.s64 	%rd83, %rd82, %rd4;
	shl.b64 	%rd84, %rd83, 3;
	add.s64 	%rd85, %rd1, %rd84;
	ld.global.f64 	%fd27, [%rd85];
	st.shared.f64 	[%r78+16], %fd27;
	add.s32 	%r81, %r80, %r50;
	cvt.u64.u32 	%rd86, %r81;
	add.s64 	%rd87, %rd86, %rd4;
	shl.b64 	%rd88, %rd87, 3;
	add.s64 	%rd89, %rd1, %rd88;
	ld.global.f64 	%fd28, [%rd89];
	st.shared.f64 	[%r78+24], %fd28;
	add.s32 	%r82, %r81, %r50;
	cvt.u64.u32 	%rd90, %r82;
	add.s64 	%rd91, %rd90, %rd4;
	shl.b64 	%rd92, %rd91, 3;
	add.s64 	%rd93, %rd1, %rd92;
	ld.global.f64 	%fd29, [%rd93];
	st.shared.f64 	[%r78+32], %fd29;
	add.s32 	%r83, %r82, %r50;
	cvt.u64.u32 	%rd94, %r83;
	add.s64 	%rd95, %rd94, %rd4;
	shl.b64 	%rd96, %rd95, 3;
	add.s64 	%rd97, %rd1, %rd96;
	ld.global.f64 	%fd30, [%rd97];
	st.shared.f64 	[%r78+40], %fd30;
	add.s32 	%r84, %r83, %r50;
	cvt.u64.u32 	%rd98, %r84;
	add.s64 	%rd99, %rd98, %rd4;
	shl.b64 	%rd100, %rd99, 3;
	add.s64 	%rd101, %rd1, %rd100;
	ld.global.f64 	%fd31, [%rd101];
	st.shared.f64 	[%r78+48], %fd31;
	add.s32 	%r85, %r84, %r50;
	cvt.u64.u32 	%rd102, %r85;
	add.s64 	%rd103, %rd102, %rd4;
	shl.b64 	%rd104, %rd103, 3;
	add.s64 	%rd105, %rd1, %rd104;
	ld.global.f64 	%fd32, [%rd105];
	st.shared.f64 	[%r78+56], %fd32;
	add.s32 	%r134, %r134, 8;
$L__BB21_7:
	setp.eq.s32 	%p6, %r6, 0;
	@%p6 bra 	$L__BB21_13;
	and.b32  	%r9, %r50, 3;
	setp.lt.u32 	%p7, %r6, 4;
	@%p7 bra 	$L__BB21_10;
	mad.lo.s32 	%r86, %r134, %r50, %r1;
	cvt.u64.u32 	%rd106, %r86;
	add.s64 	%rd107, %rd106, %rd4;
	shl.b64 	%rd108, %rd107, 3;
	add.s64 	%rd109, %rd1, %rd108;
	ld.global.f64 	%fd33, [%rd109];
	shl.b32 	%r87, %r134, 3;
	add.s32 	%r88, %r2, %r87;
	st.shared.f64 	[%r88], %fd33;
	add.s32 	%r89, %r86, %r50;
	cvt.u64.u32 	%rd110, %r89;
	add.s64 	%rd111, %rd110, %rd4;
	shl.b64 	%rd112, %rd111, 3;
	add.s64 	%rd113, %rd1, %rd112;
	ld.global.f64 	%fd34, [%rd113];
	st.shared.f64 	[%r88+8], %fd34;
	add.s32 	%r90, %r89, %r50;
	cvt.u64.u32 	%rd114, %r90;
	add.s64 	%rd115, %rd114, %rd4;
	shl.b64 	%rd116, %rd115, 3;
	add.s64 	%rd117, %rd1, %rd116;
	ld.global.f64 	%fd35, [%rd117];
	st.shared.f64 	[%r88+16], %fd35;
	add.s32 	%r91, %r90, %r50;
	cvt.u64.u32 	%rd118, %r91;
	add.s64 	%rd119, %rd118, %rd4;
	shl.b64 	%rd120, %rd119, 3;
	add.s64 	%rd121, %rd1, %rd120;
	ld.global.f64 	%fd36, [%rd121];
	st.shared.f64 	[%r88+24], %fd36;
	add.s32 	%r134, %r134, 4;
$L__BB21_10:
	setp.eq.s32 	%p8, %r9, 0;
	@%p8 bra 	$L__BB21_13;
	mov.b32 	%r138, 0;
$L__BB21_12:
	.pragma "nounroll";
	mad.lo.s32 	%r93, %r134, %r50, %r1;
	cvt.u64.u32 	%rd122, %r93;
	add.s64 	%rd123, %rd122, %rd4;
	shl.b64 	%rd124, %rd123, 3;
	add.s64 	%rd125, %rd1, %rd124;
	ld.global.f64 	%fd37, [%rd125];
	shl.b32 	%r94, %r134, 3;
	add.s32 	%r95, %r2, %r94;
	st.shared.f64 	[%r95], %fd37;
	add.s32 	%r134, %r134, 1;
	add.s32 	%r138, %r138, 1;
	setp.ne.s32 	%p9, %r138, %r9;
	@%p9 bra 	$L__BB21_12;
$L__BB21_13:
	add.s32 	%r16, %r50, -2;
	cvt.u16.u32 	%rs1, %r50;
	neg.s32 	%r17, %r50;
	mov.b32 	%r140, 0;
	mov.b16 	%rs15, 0;
	mov.u16 	%rs16, %rs15;
$L__BB21_14:
	mov.u32 	%r20, %r140;
	setp.ne.s32 	%p10, %r1, 0;
	not.b32 	%r21, %r20;
	add.s32 	%r22, %r50, %r21;
	bar.sync 	0;
	@%p10 bra 	$L__BB21_16;
	mov.b64 	%rd126, 0;
	st.global.u64 	[%rd3], %rd126;
	st.global.u64 	[%rd2], %rd126;
$L__BB21_16:
	setp.ne.s32 	%p11, %r1, 0;
	bar.sync 	0;
	shl.b32 	%r97, %r20, 3;
	add.s32 	%r23, %r2, %r97;
	ld.shared.f64 	%fd38, [%r23];
	mul.f64 	%fd39, %fd38, %fd38;
	atom.global.add.f64 	%fd40, [%rd3], %fd39;
	bar.sync 	0;
	mov.u32 	%r98, _ZZ10deviceQRv1ILi21EEviiPKdPdS2_S2_S2_E4s_Rn;
	mad.lo.s32 	%r24, %r20, 168, %r98;
	add.s32 	%r25, %r24, %r97;
	@%p11 bra 	$L__BB21_18;
	ld.global.f64 	%fd41, [%rd3];
	sqrt.rn.f64 	%fd42, %fd41;
	st.shared.f64 	[%r25], %fd42;
$L__BB21_18:
	bar.sync 	0;
	ld.shared.f64 	%fd43, [%r23];
	ld.shared.f64 	%fd44, [%r25];
	div.rn.f64 	%fd45, %fd43, %fd44;
	mov.u32 	%r99, _ZZ10deviceQRv1ILi21EEviiPKdPdS2_S2_S2_E4s_Qn;
	mad.lo.s32 	%r100, %r1, 168, %r99;
	add.s32 	%r26, %r100, %r97;
	st.shared.f64 	[%r26], %fd45;
	bar.sync 	0;
	add.s32 	%r140, %r20, 1;
	setp.ge.s32 	%p12, %r140, %r50;
	@%p12 bra 	$L__BB21_54;
	and.b32  	%r28, %r22, 3;
	setp.eq.s32 	%p13, %r28, 0;
	mov.u32 	%r141, %r140;
	@%p13 bra 	$L__BB21_35;
	setp.ne.s32 	%p14, %r1, 0;
	ld.shared.f64 	%fd46, [%r26];
	ld.shared.f64 	%fd47, [%r23+8];
	mul.f64 	%fd1, %fd46, %fd47;
	bar.sync 	0;
	@%p14 bra 	$L__BB21_22;
	mov.b64 	%rd127, 0;
	st.global.u64 	[%rd2], %rd127;
$L__BB21_22:
	bar.sync 	0;
	atom.global.add.f64 	%fd48, [%rd2], %fd1;
	bar.sync 	0;
	@%p14 bra 	$L__BB21_24;
	ld.global.f64 	%fd49, [%rd2];
	st.shared.f64 	[%r25+8], %fd49;
$L__BB21_24:
	add.s32 	%r141, %r20, 2;
	setp.eq.s32 	%p16, %r28, 1;
	@%p16 bra 	$L__BB21_35;
	ld.shared.f64 	%fd50, [%r26];
	ld.shared.f64 	%fd51, [%r23+16];
	mul.f64 	%fd2, %fd50, %fd51;
	bar.sync 	0;
	@%p14 bra 	$L__BB21_27;
	mov.b64 	%rd128, 0;
	st.global.u64 	[%rd2], %rd128;
$L__BB21_27:
	bar.sync 	0;
	atom.global.add.f64 	%fd52, [%rd2], %fd2;
	bar.sync 	0;
	@%p14 bra 	$L__BB21_29;
	ld.global.f64 	%fd53, [%rd2];
	st.shared.f64 	[%r25+16], %fd53;
$L__BB21_29:
	add.s32 	%r141, %r20, 3;
	setp.eq.s32 	%p19, %r28, 2;
	@%p19 bra 	$L__BB21_35;
	ld.shared.f64 	%fd54, [%r26];
	ld.shared.f64 	%fd55, [%r23+24];
	mul.f64 	%fd3, %fd54, %fd55;
	bar.sync 	0;
	@%p14 bra 	$L__BB21_32;
	mov.b64 	%rd129, 0;
	st.global.u64 	[%rd2], %rd129;
$L__BB21_32:
	bar.sync 	0;
	atom.global.add.f64 	%fd56, [%rd2], %fd3;
	bar.sync 	0;
	@%p14 bra 	$L__BB21_34;
	ld.global.f64 	%fd57, [%rd2];
	st.shared.f64 	[%r25+24], %fd57;
$L__BB21_34:
	add.s32 	%r141, %r20, 4;
$L__BB21_35:
	sub.s32 	%r102, %r16, %r20;
	setp.lt.u32 	%p22, %r102, 3;
	@%p22 bra 	$L__BB21_54;
	add.s32 	%r144, %r17, %r141;
	shl.b32 	%r103, %r141, 3;
	mov.u32 	%r104, _ZZ10deviceQRv1ILi21EEviiPKdPdS2_S2_S2_E4s_Vn;
	mad.lo.s32 	%r105, %r1, 168, %r104;
	add.s32 	%r106, %r105, %r103;
	add.s32 	%r143, %r106, 16;
	mad.lo.s32 	%r107, %r20, 168, %r103;
	add.s32 	%r109, %r98, %r107;
	add.s32 	%r142, %r109, 16;
$L__BB21_37:
	setp.ne.s32 	%p23, %r1, 0;
	ld.shared.f64 	%fd58, [%r26];
	ld.shared.f64 	%fd59, [%r143+-16];
	mul.f64 	%fd4, %fd58, %fd59;
	bar.sync 	0;
	@%p23 bra 	$L__BB21_39;
	mov.b64 	%rd130, 0;
	st.global.u64 	[%rd2], %rd130;
$L__BB21_39:
	bar.sync 	0;
	atom.global.add.f64 	%fd60, [%rd2], %fd4;
	bar.sync 	0;
	@%p23 bra 	$L__BB21_41;
	ld.global.f64 	%fd61, [%rd2];
	st.shared.f64 	[%r142+-16], %fd61;
$L__BB21_41:
	ld.shared.f64 	%fd62, [%r26];
	ld.shared.f64 	%fd63, [%r143+-8];
	mul.f64 	%fd5, %fd62, %fd63;
	bar.sync 	0;
	@%p23 bra 	$L__BB21_43;
	mov.b64 	%rd131, 0;
	st.global.u64 	[%rd2], %rd131;
$L__BB21_43:
	bar.sync 	0;
	atom.global.add.f64 	%fd64, [%rd2], %fd5;
	bar.sync 	0;
	@%p23 bra 	$L__BB21_45;
	ld.global.f64 	%fd65, [%rd2];
	st.shared.f64 	[%r142+-8], %fd65;
$L__BB21_45:
	ld.shared.f64 	%fd66, [%r26];
	ld.shared.f64 	%fd67, [%r143];
	mul.f64 	%fd6, %fd66, %fd67;
	bar.sync 	0;
	@%p23 bra 	$L__BB21_47;
	mov.b64 	%rd132, 0;
	st.global.u64 	[%rd2], %rd132;
$L__BB21_47:
	bar.sync 	0;
	atom.global.add.f64 	%fd68, [%rd2], %fd6;
	bar.sync 	0;
	@%p23 bra 	$L__BB21_49;
	ld.global.f64 	%fd69, [%rd2];
	st.shared.f64 	[%r142], %fd69;
$L__BB21_49:
	ld.shared.f64 	%fd70, [%r26];
	ld.shared.f64 	%fd71, [%r143+8];
	mul.f64 	%fd7, %fd70, %fd71;
	bar.sync 	0;
	@%p23 bra 	$L__BB21_51;
	mov.b64 	%rd133, 0;
	st.global.u64 	[%rd2], %rd133;
$L__BB21_51:
	bar.sync 	0;
	atom.global.add.f64 	%fd72, [%rd2], %fd7;
	bar.sync 	0;
	@%p23 bra 	$L__BB21_53;
	ld.global.f64 	%fd73, [%rd2];
	st.shared.f64 	[%r142+8], %fd73;
$L__BB21_53:
	add.s32 	%r144, %r144, 4;
	add.s32 	%r143, %r143, 32;
	add.s32 	%r142, %r142, 32;
	setp.ne.s32 	%p31, %r144, 0;
	@%p31 bra 	$L__BB21_37;
$L__BB21_54:
	setp.ge.s32 	%p32, %r140, %r50;
	bar.sync 	0;
	ld.shared.f64 	%fd8, [%r26];
	@%p32 bra 	$L__BB21_66;
	sub.s32 	%r110, %r16, %r20;
	setp.lt.u32 	%p33, %r110, 7;
	mov.u32 	%r146, %r140;
	@%p33 bra 	$L__BB21_58;
	mov.u32 	%r146, %r140;
$L__BB21_57:
	.pragma "nounroll";
	shl.b32 	%r111, %r146, 3;
	add.s32 	%r112, %r2, %r111;
	ld.shared.f64 	%fd74, [%r112];
	add.s32 	%r113, %r24, %r111;
	ld.shared.f64 	%fd75, [%r113];
	mul.f64 	%fd76, %fd75, %fd8;
	sub.f64 	%fd77, %fd74, %fd76;
	st.shared.f64 	[%r112], %fd77;
	ld.shared.f64 	%fd78, [%r112+8];
	ld.shared.f64 	%fd79, [%r113+8];
	mul.f64 	%fd80, %fd79, %fd8;
	sub.f64 	%fd81, %fd78, %fd80;
	st.shared.f64 	[%r112+8], %fd81;
	ld.shared.f64 	%fd82, [%r112+16];
	ld.shared.f64 	%fd83, [%r113+16];
	mul.f64 	%fd84, %fd83, %fd8;
	sub.f64 	%fd85, %fd82, %fd84;
	st.shared.f64 	[%r112+16], %fd85;
	ld.shared.f64 	%fd86, [%r112+24];
	ld.shared.f64 	%fd87, [%r113+24];
	mul.f64 	%fd88, %fd87, %fd8;
	sub.f64 	%fd89, %fd86, %fd88;
	st.shared.f64 	[%r112+24], %fd89;
	ld.shared.f64 	%fd90, [%r112+32];
	ld.shared.f64 	%fd91, [%r113+32];
	mul.f64 	%fd92, %fd91, %fd8;
	sub.f64 	%fd93, %fd90, %fd92;
	st.shared.f64 	[%r112+32], %fd93;
	ld.shared.f64 	%fd94, [%r112+40];
	ld.shared.f64 	%fd95, [%r113+40];
	mul.f64 	%fd96, %fd95, %fd8;
	sub.f64 	%fd97, %fd94, %fd96;
	st.shared.f64 	[%r112+40], %fd97;
	ld.shared.f64 	%fd98, [%r112+48];
	ld.shared.f64 	%fd99, [%r113+48];
	mul.f64 	%fd100, %fd99, %fd8;
	sub.f64 	%fd101, %fd98, %fd100;
	st.shared.f64 	[%r112+48], %fd101;
	ld.shared.f64 	%fd102, [%r112+56];
	ld.shared.f64 	%fd103, [%r113+56];
	mul.f64 	%fd104, %fd103, %fd8;
	sub.f64 	%fd105, %fd102, %fd104;
	st.shared.f64 	[%r112+56], %fd105;
	add.s32 	%r146, %r146, 8;
	add.s32 	%r114, %r146, %r21;
	and.b32  	%r115, %r22, -8;
	setp.ne.s32 	%p34, %r114, %r115;
	@%p34 bra 	$L__BB21_57;
$L__BB21_58:
	and.b32  	%r116, %r22, 7;
	setp.eq.s32 	%p35, %r116, 0;
	@%p35 bra 	$L__BB21_66;
	not.b16 	%rs10, %rs16;
	add.s16 	%rs11, %rs10, %rs1;
	cvt.u32.u16 	%r117, %rs11;
	and.b32  	%r45, %r117, 7;
	add.s32 	%r118, %r45, -1;
	setp.lt.u32 	%p36, %r118, 3;
	@%p36 bra 	$L__BB21_61;
	shl.b32 	%r119, %r146, 3;
	add.s32 	%r120, %r2, %r119;
	ld.shared.f64 	%fd106, [%r120];
	add.s32 	%r121, %r24, %r119;
	ld.shared.f64 	%fd107, [%r121];
	mul.f64 	%fd108, %fd107, %fd8;
	sub.f64 	%fd109, %fd106, %fd108;
	st.shared.f64 	[%r120], %fd109;
	ld.shared.f64 	%fd110, [%r120+8];
	ld.shared.f64 	%fd111, [%r121+8];
	mul.f64 	%fd112, %fd111, %fd8;
	sub.f64 	%fd113, %fd110, %fd112;
	st.shared.f64 	[%r120+8], %fd113;
	ld.shared.f64 	%fd114, [%r120+16];
	ld.shared.f64 	%fd115, [%r121+16];
	mul.f64 	%fd116, %fd115, %fd8;
	sub.f64 	%fd117, %fd114, %fd116;
	st.shared.f64 	[%r120+16], %fd117;
	ld.shared.f64 	%fd118, [%r120+24];
	ld.shared.f64 	%fd119, [%r121+24];
	mul.f64 	%fd120, %fd119, %fd8;
	sub.f64 	%fd121, %fd118, %fd120;
	st.shared.f64 	[%r120+24], %fd121;
	add.s32 	%r146, %r146, 4;
$L__BB21_61:
	and.b32  	%r122, %r45, 3;
	setp.eq.s32 	%p37, %r122, 0;
	@%p37 bra 	$L__BB21_66;
	xor.b16  	%rs12, %rs15, 3;
	add.s16 	%rs5, %rs12, %rs1;
	and.b16  	%rs13, %rs5, 3;
	setp.eq.s16 	%p38, %rs13, 1;
	@%p38 bra 	$L__BB21_64;
	shl.b32 	%r123, %r146, 3;
	add.s32 	%r124, %r2, %r123;
	ld.shared.f64 	%fd122, [%r124];
	add.s32 	%r125, %r24, %r123;
	ld.shared.f64 	%fd123, [%r125];
	mul.f64 	%fd124, %fd123, %fd8;
	sub.f64 	%fd125, %fd122, %fd124;
	st.shared.f64 	[%r124], %fd125;
	ld.shared.f64 	%fd126, [%r124+8];
	ld.shared.f64 	%fd127, [%r125+8];
	mul.f64 	%fd128, %fd127, %fd8;
	sub.f64 	%fd129, %fd126, %fd128;
	st.shared.f64 	[%r124+8], %fd129;
	add.s32 	%r146, %r146, 2;
$L__BB21_64:
	and.b16  	%rs14, %rs5, 1;
	setp.eq.b16 	%p39, %rs14, 1;
	not.pred 	%p40, %p39;
	@%p40 bra 	$L__BB21_66;
	shl.b32 	%r126, %r146, 3;
	add.s32 	%r127, %r2, %r126;
	ld.shared.f64 	%fd130, [%r127];
	add.s32 	%r128, %r24, %r126;
	ld.shared.f64 	%fd131, [%r128];
	mul.f64 	%fd132, %fd131, %fd8;
	sub.f64 	%fd133, %fd130, %fd132;
	st.shared.f64 	[%r127], %fd133;
$L__BB21_66:
	ld.param.u64 	%rd142, [_Z10deviceQRv1ILi21EEviiPKdPdS2_S2_S2__param_4];
	ld.param.u64 	%rd141, [_Z10deviceQRv1ILi21EEviiPKdPdS2_S2_S2__param_3];
	mad.lo.s32 	%r129, %r20, %r50, %r1;
	cvt.u64.u32 	%rd134, %r129;
	add.s64 	%rd135, %rd134, %rd4;
	cvta.to.global.u64 	%rd136, %rd141;
	shl.b64 	%rd137, %rd135, 3;
	add.s64 	%rd138, %rd136, %rd137;
	st.global.f64 	[%rd138], %fd8;
	mad.lo.s32 	%r131, %r1, 168, %r98;
	add.s32 	%r133, %r131, %r97;
	ld.shared.f64 	%fd134, [%r133];
	cvta.to.global.u64 	%rd139, %rd142;
	add.s64 	%rd140, %rd139, %rd137;
	st.global.f64 	[%rd140], %fd134;
	setp.ne.s32 	%p41, %r140, %r50;
	add.s16 	%rs16, %rs16, 1;
	add.s16 	%rs15, %rs15, 1;
	@%p41 bra 	$L__BB21_14;
$L__BB21_67:
	ret;

}
	// .globl	_Z10deviceQRv1ILi22EEviiPKdPdS2_S2_S2_
.visible .entry _Z10deviceQRv1ILi22EEviiPKdPdS2_S2_S2_(
	.param .u32 _Z10deviceQRv1ILi22EEviiPKdPdS2_S2_S2__param_0,
	.param .u32 _Z10deviceQRv1ILi22EEviiPKdPdS2_S2_S2__param_1,
	.param .u64 .ptr .align 1 _Z10deviceQRv1ILi22EEviiPKdPdS2_S2_S2__param_2,
	.param .u64 .ptr .align 1 _Z10deviceQRv1ILi22EEviiPKdPdS2_S2_S2__param_3,
	.param .u64 .ptr .align 1 _Z10deviceQRv1ILi22EEviiPKdPdS2_S2_S2__param_4,
	.param .u64 .ptr .align 1 _Z10deviceQRv1ILi22EEviiPKdPdS2_S2_S2__param_5,
	.param .u64 .ptr .align 1 _Z10deviceQRv1ILi22EEviiPKdPdS2_S2_S2__param_6
)
{
	.reg .pred 	%p<42>;
	.reg .b16 	%rs<17>;
	.reg .b32 	%r<149>;
	.reg .b64 	%rd<143>;
	.reg .b64 	%fd<135>;
	// demoted variable
	.shared .align 8 .b8 _ZZ10deviceQRv1ILi22EEviiPKdPdS2_S2_S2_E4s_Qn[3872];
	// demoted variable
	.shared .align 8 .b8 _ZZ10deviceQRv1ILi22EEviiPKdPdS2_S2_S2_E4s_Rn[3872];
	// demoted variable
	.shared .align 8 .b8 _ZZ10deviceQRv1ILi22EEviiPKdPdS2_S2_S2_E4s_Vn[3872];
	ld.param.u32 	%r50, [_Z10deviceQRv1ILi22EEviiPKdPdS2_S2_S2__param_1];
	ld.param.u64 	%rd7, [_Z10deviceQRv1ILi22EEviiPKdPdS2_S2_S2__param_2];
	ld.param.u64 	%rd8, [_Z10deviceQRv1ILi22EEviiPKdPdS2_S2_S2__param_5];
	ld.param.u64 	%rd9, [_Z10deviceQRv1ILi22EEviiPKdPdS2_S2_S2__param_6];
	cvta.to.global.u64 	%rd1, %rd7;
	cvta.to.global.u64 	%rd2, %rd9;
	cvta.to.global.u64 	%rd3, %rd8;
	mov.u32 	%r51, %ctaid.x;
	mov.u32 	%r1, %tid.x;
	mul.lo.s32 	%r52, %r50, %r51;
	mul.lo.s32 	%r53, %r52, %r50;
	cvt.s64.s32 	%rd4, %r53;
	setp.lt.s32 	%p1, %r50, 1;
	@%p1 bra 	$L__BB22_67;
	mov.u32 	%r55, _ZZ10deviceQRv1ILi22EEviiPKdPdS2_S2_S2_E4s_Vn;
	mad.lo.s32 	%r2, %r1, 176, %r55;
	add.s32 	%r56, %r50, -1;
	and.b32  	%r3, %r50, 15;
	setp.lt.u32 	%p2, %r56, 15;
	mov.b32 	%r134, 0;
	@%p2 bra 	$L__BB22_4;
	and.b32  	%r134, %r50, 2147483632;
	mov.b32 	%r139, 0;
$L__BB22_3:
	.pragma "nounroll";
	mad.lo.s32 	%r58, %r139, %r50, %r1;
	cvt.u64.u32 	%rd10, %r58;
	add.s64 	%rd11, %rd10, %rd4;
	shl.b64 	%rd12, %rd11, 3;
	add.s64 	%rd13, %rd1, %rd12;
	ld.global.f64 	%fd9, [%rd13];
	shl.b32 	%r59, %r139, 3;
	add.s32 	%r60, %r2, %r59;
	st.shared.f64 	[%r60], %fd9;
	add.s32 	%r61, %r58, %r50;
	cvt.u64.u32 	%rd14, %r61;
	add.s64 	%rd15, %rd14, %rd4;
	shl.b64 	%rd16, %rd15, 3;
	add.s64 	%rd17, %rd1, %rd16;
	ld.global.f64 	%fd10, [%rd17];
	st.shared.f64 	[%r60+8], %fd10;
	add.s32 	%r62, %r61, %r50;
	cvt.u64.u32 	%rd18, %r62;
	add.s64 	%rd19, %rd18, %rd4;
	shl.b64 	%rd20, %rd19, 3;
	add.s64 	%rd21, %rd1, %rd20;
	ld.global.f64 	%fd11, [%rd21];
	st.shared.f64 	[%r60+16], %fd11;
	add.s32 	%r63, %r62, %r50;
	cvt.u64.u32 	%rd22, %r63;
	add.s64 	%rd23, %rd22, %rd4;
	shl.b64 	%rd24, %rd23, 3;
	add.s64 	%rd25, %rd1, %rd24;
	ld.global.f64 	%fd12, [%rd25];
	st.shared.f64 	[%r60+24], %fd12;
	add.s32 	%r64, %r63, %r50;
	cvt.u64.u32 	%rd26, %r64;
	add.s64 	%rd27, %rd26, %rd4;
	shl.b64 	%rd28, %rd27, 3;
	add.s64 	%rd29, %rd1, %rd28;
	ld.global.f64 	%fd13, [%rd29];
	st.shared.f64 	[%r60+32], %fd13;
	add.s32 	%r65, %r64, %r50;
	cvt.u64.u32 	%rd30, %r65;
	add.s64 	%rd31, %rd30, %rd4;
	shl.b64 	%rd32, %rd31, 3;
	add.s64 	%rd33, %rd1, %rd32;
	ld.global.f64 	%fd14, [%rd33];
	st.shared.f64 	[%r60+40], %fd14;
	add.s32 	%r66, %r65, %r50;
	cvt.u64.u32 	%rd34, %r66;
	add.s64 	%rd35, %rd34, %rd4;
	shl.b64 	%rd36, %rd35, 3;
	add.s64 	%rd37, %rd1, %rd36;
	ld.global.f64 	%fd15, [%rd37];
	st.shared.f64 	[%r60+48], %fd15;
	add.s32 	%r67, %r66, %r50;
	cvt.u64.u32 	%rd38, %r67;
	add.s64 	%rd39, %rd38, %rd4;
	shl.b64 	%rd40, %rd39, 3;
	add.s64 	%rd41, %rd1, %rd40;
	ld.global.f64 	%fd16, [%rd41];
	st.shared.f64 	[%r60+56], %fd16;
	add.s32 	%r68, %r67, %r50;
	cvt.u64.u32 	%rd42, %r68;
	add.s64 	%rd43, %rd42, %rd4;
	shl.b64 	%rd44, %rd43, 3;
	add.s64 	%rd45, %rd1, %rd44;
	ld.global.f64 	%fd17, [%rd45];
	st.shared.f64 	[%r60+64], %fd17;
	add.s32 	%r69, %r68, %r50;
	cvt.u64.u32 	%rd46, %r69;
	add.s64 	%rd47, %rd46, %rd4;
	shl.b64 	%rd48, %rd47, 3;
	add.s64 	%rd49, %rd1, %rd48;
	ld.global.f64 	%fd18, [%rd49];
	st.shared.f64 	[%r60+72], %fd18;
	add.s32 	%r70, %r69, %r50;
	cvt.u64.u32 	%rd50, %r70;
	add.s64 	%rd51, %rd50, %rd4;
	shl.b64 	%rd52, %rd51, 3;
	add.s64 	%rd53, %rd1, %rd52;
	ld.global.f64 	%fd19, [%rd53];
	st.shared.f64 	[%r60+80], %fd19;
	add.s32 	%r71, %r70, %r50;
	cvt.u64.u32 	%rd54, %r71;
	add.s64 	%rd55, %rd54, %rd4;
	shl.b64 	%rd56, %rd55, 3;
	add.s64 	%rd57, %rd1, %rd56;
	ld.global.f64 	%fd20, [%rd57];
	st.shared.f64 	[%r60+88], %fd20;
	add.s32 	%r72, %r71, %r50;
	cvt.u64.u32 	%rd58, %r72;
	add.s64 	%rd59, %rd58, %rd4;
	shl.b64 	%rd60, %rd59, 3;
	add.s64 	%rd61, %rd1, %rd60;
	ld.global.f64 	%fd21, [%rd61];
	st.shared.f64 	[%r60+96], %fd21;
	add.s32 	%r73, %r72, %r50;
	cvt.u64.u32 	%rd62, %r73;
	add.s64 	%rd63, %rd62, %rd4;
	shl.b64 	%rd64, %rd63, 3;
	add.s64 	%rd65, %rd1, %rd64;
	ld.global.f64 	%fd22, [%rd65];
	st.shared.f64 	[%r60+104], %fd22;
	add.s32 	%r74, %r73, %r50;
	cvt.u64.u32 	%rd66, %r74;
	add.s64 	%rd67, %rd66, %rd4;
	shl.b64 	%rd68, %rd67, 3;
	add.s64 	%rd69, %rd1, %rd68;
	ld.global.f64 	%fd23, [%rd69];
	st.shared.f64 	[%r60+112], %fd23;
	add.s32 	%r75, %r74, %r50;
	cvt.u64.u32 	%rd70, %r75;
	add.s64 	%rd71, %rd70, %rd4;
	shl.b64 	%rd72, %rd71, 3;
	add.s64 	%rd73, %rd1, %rd72;
	ld.global.f64 	%fd24, [%rd73];
	st.shared.f64 	[%r60+120], %fd24;
	add.s32 	%r139, %r139, 16;
	setp.eq.s32 	%p3, %r139, %r134;
	@%p3 bra 	$L__BB22_4;
	bra.uni 	$L__BB22_3;
$L__BB22_4:
	setp.eq.s32 	%p4, %r3, 0;
	@%p4 bra 	$L__BB22_13;
	and.b32  	%r6, %r50, 7;
	setp.lt.u32 	%p5, %r3, 8;
	@%p5 bra 	$L__BB22_7;
	mad.lo.s32 	%r76, %r134, %r50, %r1;
	cvt.u64.u32 	%rd74, %r76;
	add.s64 	%rd75, %rd74, %rd4;
	shl.b64 	%rd76, %rd75, 3;
	add.s64 	%rd77, %rd1, %rd76;
	ld.global.f64 	%fd25, [%rd77];
	shl.b32 	%r77, %r134, 3;
	add.s32 	%r78, %r2, %r77;
	st.shared.f64 	[%r78], %fd25;
	add.s32 	%r79, %r76, %r50;
	cvt.u64.u32 	%rd78, %r79;
	add.s64 	%rd79, %rd78, %rd4;
	shl.b64 	%rd80, %rd79, 3;
	add.s64 	%rd81, %rd1, %rd80;
	ld.global.f64 	%fd26, [%rd81];
	st.shared.f64 	[%r78+8], %fd26;
	add.s32 	%r80, %r79, %r50;
	cvt.u64.u32 	%rd82, %r80;
	add.s64 	%rd83, %rd82, %rd4;
	shl.b64 	%rd84, %rd83, 3;
	add.s64 	%rd85, %rd1, %rd84;
	ld.global.f64 	%fd27, [%rd85];
	st.shared.f64 	[%r78+16], %fd27;
	add.s32 	%r81, %r80, %r50;
	cvt.u64.u32 	%rd86, %r81;
	add.s64 	%rd87, %rd86, %rd4;
	shl.b64 	%rd88, %rd87, 3;
	add.s64 	%rd89, %rd1, %rd88;
	ld.global.f64 	%fd28, [%rd89];
	st.shared.f64 	[%r78+24], %fd28;
	add.s32 	%r82, %r81, %r50;
	cvt.u64.u32 	%rd90, %r82;
	add.s64 	%rd91, %rd90, %rd4;
	shl.b64 	%rd92, %rd91, 3;
	add.s64 	%rd93, %rd1, %rd92;
	ld.global.f64 	%fd29, [%rd93];
	st.shared.f64 	[%r78+32], %fd29;
	add.s32 	%r83, %r82, %r50;
	cvt.u64.u32 	%rd94, %r83;
	add.s64 	%rd95, %rd94, %rd4;
	shl.b64 	%rd96, %rd95, 3;
	add.s64 	%rd97, %rd1, %rd96;
	ld.global.f64 	%fd30, [%rd97];
	st.shared.f64 	[%r78+40], %fd30;
	add.s32 	%r84, %r83, %r50;
	cvt.u64.u32 	%rd98, %r84;
	add.s64 	%rd99, %rd98, %rd4;
	shl.b64 	%rd100, %rd99, 3;
	add.s64 	%rd101, %rd1, %rd100;
	ld.global.f64 	%fd31, [%rd101];
	st.shared.f64 	[%r78+48], %fd31;
	add.s32 	%r85, %r84, %r50;
	cvt.u64.u32 	%rd102, %r85;
	add.s64 	%rd103, %rd102, %rd4;
	shl.b64 	%rd104, %rd103, 3;
	add.s64 	%rd105, %rd1, %rd104;
	ld.global.f64 	%fd32, [%rd105];
	st.shared.f64 	[%r78+56], %fd32;
	add.s32 	%r134, %r134, 8;
$L__BB22_7:
	setp.eq.s32 	%p6, %r6, 0;
	@%p6 bra 	$L__BB22_13;
	and.b32  	%r9, %r50, 3;
	setp.lt.u32 	%p7, %r6, 4;
	@%p7 bra 	$L__BB22_10;
	mad.lo.s32 	%r86, %r134, %r50, %r1;
	cvt.u64.u32 	%rd106, %r86;
	add.s64 	%rd107, %rd106, %rd4;
	shl.b64 	%rd108, %rd107, 3;
	add.s64 	%rd109, %rd1, %rd108;
	ld.global.f64 	%fd33, [%rd109];
	shl.b32 	%r87, %r134, 3;
	add.s32 	%r88, %r2, %r87;
	st.shared.f64 	[%r88], %fd33;
	add.s32 	%r89, %r86, %r50;
	cvt.u64.u32 	%rd110, %r89;
	add.s64 	%rd111, %rd110, %rd4;
	shl.b64 	%rd112, %rd111, 3;
	add.s64 	%rd113, %rd1, %rd112;
	ld.global.f64 	%fd34, [%rd113];
	st.shared.f64 	[%r88+8], %fd34;
	add.s32 	%r90, %r89, %r50;
	cvt.u64.u32 	%rd114, %r90;
	add.s64 	%rd115, %rd114, %rd4;
	shl.b64 	%rd116, %rd115, 3;
	add.s64 	%rd117, %rd1, %rd116;
	ld.global.f64 	%fd35, [%rd117];
	st.shared.f64 	[%r88+16], %fd35;
	add.s32 	%r91, %r90, %r50;
	cvt.u64.u32 	%rd118, %r91;
	add.s64 	%rd119, %rd118, %rd4;
	shl.b64 	%rd120, %rd119, 3;
	add.s64 	%rd121, %rd1, %rd120;
	ld.global.f64 	%fd36, [%rd121];
	st.shared.f64 	[%r88+24], %fd36;
	add.s32 	%r134, %r134, 4;
$L__BB22_10:
	setp.eq.s32 	%p8, %r9, 0;
	@%p8 bra 	$L__BB22_13;
	mov.b32 	%r138, 0;
$L__BB22_12:
	.pragma "nounroll";
	mad.lo.s32 	%r93, %r134, %r50, %r1;
	cvt.u64.u32 	%rd122, %r93;
	add.s64 	%rd123, %rd122, %rd4;
	shl.b64 	%rd124, %rd123, 3;
	add.s64 	%rd125, %rd1, %rd124;
	ld.global.f64 	%fd37, [%rd125];
	shl.b32 	%r94, %r134, 3;
	add.s32 	%r95, %r2, %r94;
	st.shared.f64 	[%r95], %fd37;
	add.s32 	%r134, %r134, 1;
	add.s32 	%r138, %r138, 1;
	setp.ne.s32 	%p9, %r138, %r9;
	@%p9 bra 	$L__BB22_12;
$L__BB22_13:
	add.s32 	%r16, %r50, -2;
	cvt.u16.u32 	%rs1, %r50;
	neg.s32 	%r17, %r50;
	mov.b32 	%r140, 0;
	mov.b16 	%rs15, 0;
	mov.u16 	%rs16, %rs15;
$L__BB22_14:
	mov.u32 	%r20, %r140;
	setp.ne.s32 	%p10, %r1, 0;
	not.b32 	%r21, %r20;
	add.s32 	%r22, %r50, %r21;
	bar.sync 	0;
	@%p10 bra 	$L__BB22_16;
	mov.b64 	%rd126, 0;
	st.global.u64 	[%rd3], %rd126;
	st.global.u64 	[%rd2], %rd126;
$L__BB22_16:
	setp.ne.s32 	%p11, %r1, 0;
	bar.sync 	0;
	shl.b32 	%r97, %r20, 3;
	add.s32 	%r23, %r2, %r97;
	ld.shared.f64 	%fd38, [%r23];
	mul.f64 	%fd39, %fd38, %fd38;
	atom.global.add.f64 	%fd40, [%rd3], %fd39;
	bar.sync 	0;
	mov.u32 	%r98, _ZZ10deviceQRv1ILi22EEviiPKdPdS2_S2_S2_E4s_Rn;
	mad.lo.s32 	%r24, %r20, 176, %r98;
	add.s32 	%r25, %r24, %r97;
	@%p11 bra 	$L__BB22_18;
	ld.global.f64 	%fd41, [%rd3];
	sqrt.rn.f64 	%fd42, %fd41;
	st.shared.f64 	[%r25], %fd42;
$L__BB22_18:
	bar.sync 	0;
	ld.shared.f64 	%fd43, [%r23];
	ld.shared.f64 	%fd44, [%r25];
	div.rn.f64 	%fd45, %fd43, %fd44;
	mov.u32 	%r99, _ZZ10deviceQRv1ILi22EEviiPKdPdS2_S2_S2_E4s_Qn;
	mad.lo.s32 	%r100, %r1, 176, %r99;
	add.s32 	%r26, %r100, %r97;
	st.shared.f64 	[%r26], %fd45;
	bar.sync 	0;
	add.s32 	%r140, %r20, 1;
	setp.ge.s32 	%p12, %r140, %r50;
	@%p12 bra 	$L__BB22_54;
	and.b32  	%r28, %r22, 3;
	setp.eq.s32 	%p13, %r28, 0;
	mov.u32 	%r141, %r140;
	@%p13 bra 	$L__BB22_35;
	setp.ne.s32 	%p14, %r1, 0;
	ld.shared.f64 	%fd46, [%r26];
	ld.shared.f64 	%fd47, [%r23+8];
	mul.f64 	%fd1, %fd46, %fd47;
	bar.sync 	0;
	@%p14 bra 	$L__BB22_22;
	mov.b64 	%rd127, 0;
	st.global.u64 	[%rd2], %rd127;
$L__BB22_22:
	bar.sync 	0;
	atom.global.add.f64 	%fd48, [%rd2], %fd1;
	bar.sync 	0;
	@%p14 bra 	$L__BB22_24;
	ld.global.f64 	%fd49, [%rd2];
	st.shared.f64 	[%r25+8], %fd49;
$L__BB22_24:
	add.s32 	%r141, %r20, 2;
	setp.eq.s32 	%p16, %r28, 1;
	@%p16 bra 	$L__BB22_35;
	ld.shared.f64 	%fd50, [%r26];
	ld.shared.f64 	%fd51, [%r23+16];
	mul.f64 	%fd2, %fd50, %fd51;
	bar.sync 	0;
	@%p14 bra 	$L__BB22_27;
	mov.b64 	%rd128, 0;
	st.global.u64 	[%rd2], %rd128;
$L__BB22_27:
	bar.sync 	0;
	atom.global.add.f64 	%fd52, [%rd2], %fd2;
	bar.sync 	0;
	@%p14 bra 	$L__BB22_29;
	ld.global.f64 	%fd53, [%rd2];
	st.shared.f64 	[%r25+16], %fd53;
$L__BB22_29:
	add.s32 	%r141, %r20, 3;
	setp.eq.s32 	%p19, %r28, 2;
	@%p19 bra 	$L__BB22_35;
	ld.shared.f64 	%fd54, [%r26];
	ld.shared.f64 	%fd55, [%r23+24];
	mul.f64 	%fd3, %fd54, %fd55;
	bar.sync 	0;
	@%p14 bra 	$L__BB22_32;
	mov.b64 	%rd129, 0;
	st.global.u64 	[%rd2], %rd129;
$L__BB22_32:
	bar.sync 	0;
	atom.global.add.f64 	%fd56, [%rd2], %fd3;
	bar.sync 	0;
	@%p14 bra 	$L__BB22_34;
	ld.global.f64 	%fd57, [%rd2];
	st.shared.f64 	[%r25+24], %fd57;
$L__BB22_34:
	add.s32 	%r141, %r20, 4;
$L__BB22_35:
	sub.s32 	%r102, %r16, %r20;
	setp.lt.u32 	%p22, %r102, 3;
	@%p22 bra 	$L__BB22_54;
	add.s32 	%r144, %r17, %r141;
	shl.b32 	%r103, %r141, 3;
	mov.u32 	%r104, _ZZ10deviceQRv1ILi22EEviiPKdPdS2_S2_S2_E4s_Vn;
	mad.lo.s32 	%r105, %r1, 176, %r104;
	add.s32 	%r106, %r105, %r103;
	add.s32 	%r143, %r106, 16;
	mad.lo.s32 	%r107, %r20, 176, %r103;
	add.s32 	%r109, %r98, %r107;
	add.s32 	%r142, %r109, 16;
$L__BB22_37:
	setp.ne.s32 	%p23, %r1, 0;
	ld.shared.f64 	%fd58, [%r26];
	ld.shared.f64 	%fd59, [%r143+-16];
	mul.f64 	%fd4, %fd58, %fd59;
	bar.sync 	0;
	@%p23 bra 	$L__BB22_39;
	mov.b64 	%rd130, 0;
	st.global.u64 	[%rd2], %rd130;
$L__BB22_39:
	bar.sync 	0;
	atom.global.add.f64 	%fd60, [%rd2], %fd4;
	bar.sync 	0;
	@%p23 bra 	$L__BB22_41;
	ld.global.f64 	%fd61, [%rd2];
	st.shared.f64 	[%r142+-16], %fd61;
$L__BB22_41:
	ld.shared.f64 	%fd62, [%r26];
	ld.shared.f64 	%fd63, [%r143+-8];
	mul.f64 	%fd5, %fd62, %fd63;
	bar.sync 	0;
	@%p23 bra 	$L__BB22_43;
	mov.b64 	%rd131, 0;
	st.global.u64 	[%rd2], %rd131;
$L__BB22_43:
	bar.sync 	0;
	atom.global.add.f64 	%fd64, [%rd2], %fd5;
	bar.sync 	0;
	@%p23 bra 	$L__BB22_45;
	ld.global.f64 	%fd65, [%rd2];
	st.shared.f64 	[%r142+-8], %fd65;
$L__BB22_45:
	ld.shared.f64 	%fd66, [%r26];
	ld.shared.f64 	%fd67, [%r143];
	mul.f64 	%fd6, %fd66, %fd67;
	bar.sync 	0;
	@%p23 bra 	$L__BB22_47;
	mov.b64 	%rd132, 0;
	st.global.u64 	[%rd2], %rd132;
$L__BB22_47:
	bar.sync 	0;
	atom.global.add.f64 	%fd68, [%rd2], %fd6;
	bar.sync 	0;
	@%p23 bra 	$L__BB22_49;
	ld.global.f64 	%fd69, [%rd2];
	st.shared.f64 	[%r142], %fd69;
$L__BB22_49:
	ld.shared.f64 	%fd70, [%r26];
	ld.shared.f64 	%fd71, [%r143+8];
	mul.f64 	%fd7, %fd70, %fd71;
	bar.sync 	0;
	@%p23 bra 	$L__BB22_51;
	mov.b64 	%rd133, 0;
	st.global.u64 	[%rd2], %rd133;
$L__BB22_51:
	bar.sync 	0;
	atom.global.add.f64 	%fd72, [%rd2], %fd7;
	bar.sync 	0;
	@%p23 bra 	$L__BB22_53;
	ld.global.f64 	%fd73, [%rd2];
	st.shared.f64 	[%r142+8], %fd73;
$L__BB22_53:
	add.s32 	%r144, %r144, 4;
	add.s32 	%r143, %r143, 32;
	add.s32 	%r142, %r142, 32;
	setp.ne.s32 	%p31, %r144, 0;
	@%p31 bra 	$L__BB22_37;
$L__BB22_54:
	setp.ge.s32 	%p32, %r140, %r50;
	bar.sync 	0;
	ld.shared.f64 	%fd8, [%r26];
	@%p32 bra 	$L__BB22_66;
	sub.s32 	%r110, %r16, %r20;
	setp.lt.u32 	%p33, %r110, 7;
	mov.u32 	%r146, %r140;
	@%p33 bra 	$L__BB22_58;
	mov.u32 	%r146, %r140;
$L__BB22_57:
	.pragma "nounroll";
	shl.b32 	%r111, %r146, 3;
	add.s32 	%r112, %r2, %r111;
	ld.shared.f64 	%fd74, [%r112];
	add.s32 	%r113, %r24, %r111;
	ld.shared.f64 	%fd75, [%r113];
	mul.f64 	%fd76, %fd75, %fd8;
	sub.f64 	%fd77, %fd74, %fd76;
	st.shared.f64 	[%r112], %fd77;
	ld.shared.f64 	%fd78, [%r112+8];
	ld.shared.f64 	%fd79, [%r113+8];
	mul.f64 	%fd80, %fd79, %fd8;
	sub.f64 	%fd81, %fd78, %fd80;
	st.shared.f64 	[%r112+8], %fd81;
	ld.shared.f64 	%fd82, [%r112+16];
	ld.shared.f64 	%fd83, [%r113+16];
	mul.f64 	%fd84, %fd83, %fd8;
	sub.f64 	%fd85, %fd82, %fd84;
	st.shared.f64 	[%r112+16], %fd85;
	ld.shared.f64 	%fd86, [%r112+24];
	ld.shared.f64 	%fd87, [%r113+24];
	mul.f64 	%fd88, %fd87, %fd8;
	sub.f64 	%fd89, %fd86, %fd88;
	st.shared.f64 	[%r112+24], %fd89;
	ld.shared.f64 	%fd90, [%r112+32];
	ld.shared.f64 	%fd91, [%r113+32];
	mul.f64 	%fd92, %fd91, %fd8;
	sub.f64 	%fd93, %fd90, %fd92;
	st.shared.f64 	[%r112+32], %fd93;
	ld.shared.f64 	%fd94, [%r112+40];
	ld.shared.f64 	%fd95, [%r113+40];
	mul.f64 	%fd96, %fd95, %fd8;
	sub.f64 	%fd97, %fd94, %fd96;
	st.shared.f64 	[%r112+40], %fd97;
	ld.shared.f64 	%fd98, [%r112+48];
	ld.shared.f64 	%fd99, [%r113+48];
	mul.f64 	%fd100, %fd99, %fd8;
	sub.f64 	%fd101, %fd98, %fd100;
	st.shared.f64 	[%r112+48], %fd101;
	ld.shared.f64 	%fd102, [%r112+56];
	ld.shared.f64 	%fd103, [%r113+56];
	mul.f64 	%fd104, %fd103, %fd8;
	sub.f64 	%fd105, %fd102, %fd104;
	st.shared.f64 	[%r112+56], %fd105;
	add.s32 	%r146, %r146, 8;
	add.s32 	%r114, %r146, %r21;
	and.b32  	%r115, %r22, -8;
	setp.ne.s32 	%p34, %r114, %r115;
	@%p34 bra 	$L__BB22_57;
$L__BB22_58:
	and.b32  	%r116, %r22, 7;
	setp.eq.s32 	%p35, %r116, 0;
	@%p35 bra 	$L__BB22_66;
	not.b16 	%rs10, %rs16;
	add.s16 	%rs11, %rs10, %rs1;
	cvt.u32.u16 	%r117, %rs11;
	and.b32  	%r45, %r117, 7;
	add.s32 	%r118, %r45, -1;
	setp.lt.u32 	%p36, %r118, 3;
	@%p36 bra 	$L__BB22_61;
	shl.b32 	%r119, %r146, 3;
	add.s32 	%r120, %r2, %r119;
	ld.shared.f64 	%fd106, [%r120];
	add.s32 	%r121, %r24, %r119;
	ld.shared.f64 	%fd107, [%r121];
	mul.f64 	%fd108, %fd107, %fd8;
	sub.f64 	%fd109, %fd106, %fd108;
	st.shared.f64 	[%r120], %fd109;
	ld.shared.f64 	%fd110, [%r120+8];
	ld.shared.f64 	%fd111, [%r121+8];
	mul.f64 	%fd112, %fd111, %fd8;
	sub.f64 	%fd113, %fd110, %fd112;
	st.shared.f64 	[%r120+8], %fd113;
	ld.shared.f64 	%fd114, [%r120+16];
	ld.shared.f64 	%fd115, [%r121+16];
	mul.f64 	%fd116, %fd115, %fd8;
	sub.f64 	%fd117, %fd114, %fd116;
	st.shared.f64 	[%r120+16], %fd117;
	ld.shared.f64 	%fd118, [%r120+24];
	ld.shared.f64 	%fd119, [%r121+24];
	mul.f64 	%fd120, %fd119, %fd8;
	sub.f64 	%fd121, %fd118, %fd120;
	st.shared.f64 	[%r120+24], %fd121;
	add.s32 	%r146, %r146, 4;
$L__BB22_61:
	and.b32  	%r122, %r45, 3;
	setp.eq.s32 	%p37, %r122, 0;
	@%p37 bra 	$L__BB22_66;
	xor.b16  	%rs12, %rs15, 3;
	add.s16 	%rs5, %rs12, %rs1;
	and.b16  	%rs13, %rs5, 3;
	setp.eq.s16 	%p38, %rs13, 1;
	@%p38 bra 	$L__BB22_64;
	shl.b32 	%r123, %r146, 3;
	add.s32 	%r124, %r2, %r123;
	ld.shared.f64 	%fd122, [%r124];
	add.s32 	%r125, %r24, %r123;
	ld.shared.f64 	%fd123, [%r125];
	mul.f64 	%fd124, %fd123, %fd8;
	sub.f64 	%fd125, %fd122, %fd124;
	st.shared.f64 	[%r124], %fd125;
	ld.shared.f64 	%fd126, [%r124+8];
	ld.shared.f64 	%fd127, [%r125+8];
	mul.f64 	%fd128, %fd127, %fd8;
	sub.f64 	%fd129, %fd126, %fd128;
	st.shared.f64 	[%r124+8], %fd129;
	add.s32 	%r146, %r146, 2;
$L__BB22_64:
	and.b16  	%rs14, %rs5, 1;
	setp.eq.b16 	%p39, %rs14, 1;
	not.pred 	%p40, %p39;
	@%p40 bra 	$L__BB22_66;
	shl.b32 	%r126, %r146, 3;
	add.s32 	%r127, %r2, %r126;
	ld.shared.f64 	%fd130, [%r127];
	add.s32 	%r128, %r24, %r126;
	ld.shared.f64 	%fd131, [%r128];
	mul.f64 	%fd132, %fd131, %fd8;
	sub.f64 	%fd133, %fd130, %fd132;
	st.shared.f64 	[%r127], %fd133;
$L__BB22_66:
	ld.param.u64 	%rd142, [_Z10deviceQRv1ILi22EEviiPKdPdS2_S2_S2__param_4];
	ld.param.u64 	%rd141, [_Z10deviceQRv1ILi22EEviiPKdPdS2_S2_S2__param_3];
	mad.lo.s32 	%r129, %r20, %r50, %r1;
	cvt.u64.u32 	%rd134, %r129;
	add.s64 	%rd135, %rd134, %rd4;
	cvta.to.global.u64 	%rd136, %rd141;
	shl.b64 	%rd137, %rd135, 3;
	add.s64 	%rd138, %rd136, %rd137;
	st.global.f64 	[%rd138], %fd8;
	mad.lo.s32 	%r131, %r1, 176, %r98;
	add.s32 	%r133, %r131, %r97;
	ld.shared.f64 	%fd134, [%r133];
	cvta.to.global.u64 	%rd139, %rd142;
	add.s64 	%rd140, %rd139, %rd137;
	st.global.f64 	[%rd140], %fd134;
	setp.ne.s32 	%p41, %r140, %r50;
	add.s16 	%rs16, %rs16, 1;
	add.s16 	%rs15, %rs15, 1;
	@%p41 bra 	$L__BB22_14;
$L__BB22_67:
	ret;

}
	// .globl	_Z10deviceQRv1ILi23EEviiPKdPdS2_S2_S2_
.visible .entry _Z10deviceQRv1ILi23EEviiPKdPdS2_S2_S2_(
	.param .u32 _Z10deviceQRv1ILi23EEviiPKdPdS2_S2_S2__param_0,
	.param .u32 _Z10deviceQRv1ILi23EEviiPKdPdS2_S2_S2__param_1,
	.param .u64 .ptr .align 1 _Z10deviceQRv1ILi23EEviiPKdPdS2_S2_S2__param_2,
	.param .u64 .ptr .align 1 _Z10deviceQRv1ILi23EEviiPKdPdS2_S2_S2__param_3,
	.param .u64 .ptr .align 1 _Z10deviceQRv1ILi23EEviiPKdPdS2_S2_S2__param_4,
	.param .u64 .ptr .align 1 _Z10deviceQRv1ILi23EEviiPKdPdS2_S2_S2__param_5,
	.param .u64 .ptr .align 1 _Z10deviceQRv1ILi23EEviiPKdPdS2_S2_S2__param_6
)
{
	.reg .pred 	%p<42>;
	.reg .b16 	%rs<17>;
	.reg .b32 	%r<149>;
	.reg .b64 	%rd<143>;
	.reg .b64 	%fd<135>;
	// demoted variable
	.shared .align 8 .b8 _ZZ10deviceQRv1ILi23EEviiPKdPdS2_S2_S2_E4s_Qn[4232];
	// demoted variable
	.shared .align 8 .b8 _ZZ10deviceQRv1ILi23EEviiPKdPdS2_S2_S2_E4s_Rn[4232];
	// demoted variable
	.shared .align 8 .b8 _ZZ10deviceQRv1ILi23EEviiPKdPdS2_S2_S2_E4s_Vn[4232];
	ld.param.u32 	%r50, [_Z10deviceQRv1ILi23EEviiPKdPdS2_S2_S2__param_1];
	ld.param.u64 	%rd7, [_Z10deviceQRv1ILi23EEviiPKdPdS2_S2_S2__param_2];
	ld.param.u64 	%rd8, [_Z10deviceQRv1ILi23EEviiPKdPdS2_S2_S2__param_5];
	ld.param.u64 	%rd9, [_Z10deviceQRv1ILi23EEviiPKdPdS2_S2_S2__param_6];
	cvta.to.global.u64 	%rd1, %rd7;
	cvta.to.global.u64 	%rd2, %rd9;
	cvta.to.global.u64 	%rd3, %rd8;
	mov.u32 	%r51, %ctaid.x;
	mov.u32 	%r1, %tid.x;
	mul.lo.s32 	%r52, %r50, %r51;
	mul.lo.s32 	%r53, %r52, %r50;
	cvt.s64.s32 	%rd4, %r53;
	setp.lt.s32 	%p1, %r50, 1;
	@%p1 bra 	$L__BB23_67;
	mov.u32 	%r55, _ZZ10deviceQRv1ILi23EEviiPKdPdS2_S2_S2_E4s_Vn;
	mad.lo.s32 	%r2, %r1, 184, %r55;
	add.s32 	%r56, %r50, -1;
	and.b32  	%r3, %r50, 15;
	setp.lt.u32 	%p2, %r56, 15;
	mov.b32 	%r134, 0;
	@%p2 bra 	$L__BB23_4;
	and.b32  	%r134, %r50, 2147483632;
	mov.b32 	%r139, 0;
$L__BB23_3:
	.pragma "nounroll";
	mad.lo.s32 	%r58, %r139, %r50, %r1;
	cvt.u64.u32 	%rd10, %r58;
	add.s64 	%rd11, %rd10, %rd4;
	shl.b64 	%rd12, %rd11, 3;
	add.s64 	%rd13, %rd1, %rd12;
	ld.global.f64 	%fd9, [%rd13];
	shl.b32 	%r59, %r139, 3;
	add.s32 	%r60, %r2, %r59;
	st.shared.f64 	[%r60], %fd9;
	add.s32 	%r61, %r58, %r50;
	cvt.u64.u32 	%rd14, %r61;
	add.s64 	%rd15, %rd14, %rd4;
	shl.b64 	%rd16, %rd15, 3;
	add.s64 	%rd17, %rd1, %rd16;
	ld.global.f64 	%fd10, [%rd17];
	st.shared.f64 	[%r60+8], %fd10;
	add.s32 	%r62, %r61, %r50;
	cvt.u64.u32 	%rd18, %r62;
	add.s64 	%rd19, %rd18, %rd4;
	shl.b64 	%rd20, %rd19, 3;
	add.s64 	%rd21, %rd1, %rd20;
	ld.global.f64 	%fd11, [%rd21];
	st.shared.f64 	[%r60+16], %fd11;
	add.s32 	%r63, %r62, %r50;
	cvt.u64.u32 	%rd22, %r63;
	add.s64 	%rd23, %rd22, %rd4;
	shl.b64 	%rd24, %rd23, 3;
	add.s64 	%rd25, %rd1, %rd24;
	ld.global.f64 	%fd12, [%rd25];
	st.shared.f64 	[%r60+24], %fd12;
	add.s32 	%r64, %r63, %r50;
	cvt.u64.u32 	%rd26, %r64;
	add.s64 	%rd27, %rd26, %rd4;
	shl.b64 	%rd28, %rd27, 3;
	add.s64 	%rd29, %rd1, %rd28;
	ld.global.f64 	%fd13, [%rd29];
	st.shared.f64 	[%r60+32], %fd13;
	add.s32 	%r65, %r64, %r50;
	cvt.u64.u32 	%rd30, %r65;
	add.s64 	%rd31, %rd30, %rd4;
	shl.b64 	%rd32, %rd31, 3;
	add.s64 	%rd33, %rd1, %rd32;
	ld.global.f64 	%fd14, [%rd33];
	st.shared.f64 	[%r60+40], %fd14;
	add.s32 	%r66, %r65, %r50;
	cvt.u64.u32 	%rd34, %r66;
	add.s64 	%rd35, %rd34, %rd4;
	shl.b64 	%rd36, %rd35, 3;
	add.s64 	%rd37, %rd1, %rd36;
	ld.global.f64 	%fd15, [%rd37];
	st.shared.f64 	[%r60+48], %fd15;
	add.s32 	%r67, %r66, %r50;
	cvt.u64.u32 	%rd38, %r67;
	add.s64 	%rd39, %rd38, %rd4;
	shl.b64 	%rd40, %rd39, 3;
	add.s64 	%rd41, %rd1, %rd40;
	ld.global.f64 	%fd16, [%rd41];
	st.shared.f64 	[%r60+56], %fd16;
	add.s32 	%r68, %r67, %r50;
	cvt.u64.u32 	%rd42, %r68;
	add.s64 	%rd43, %rd42, %rd4;
	shl.b64 	%rd44, %rd43, 3;
	add.s64 	%rd45, %rd1, %rd44;
	ld.global.f64 	%fd17, [%rd45];
	st.shared.f64 	[%r60+64], %fd17;
	add.s32 	%r69, %r68, %r50;
	cvt.u64.u32 	%rd46, %r69;
	add.s64 	%rd47, %rd46, %rd4;
	shl.b64 	%rd48, %rd47, 3;
	add.s64 	%rd49, %rd1, %rd48;
	ld.global.f64 	%fd18, [%rd49];
	st.shared.f64 	[%r60+72], %fd18;
	add.s32 	%r70, %r69, %r50;
	cvt.u64.u32 	%rd50, %r70;
	add.s64 	%rd51, %rd50, %rd4;
	shl.b64 	%rd52, %rd51, 3;
	add.s64 	%rd53, %rd1, %rd52;
	ld.global.f64 	%fd19, [%rd53];
	st.shared.f64 	[%r60+80], %fd19;
	add.s32 	%r71, %r70, %r50;
	cvt.u64.u32 	%rd54, %r71;
	add.s64 	%rd55, %rd54, %rd4;
	shl.b64 	%rd56, %rd55, 3;
	add.s64 	%rd57, %rd1, %rd56;
	ld.global.f64 	%fd20, [%rd57];
	st.shared.f64 	[%r60+88], %fd20;
	add.s32 	%r72, %r71, %r50;
	cvt.u64.u32 	%rd58, %r72;
	add.s64 	%rd59, %rd58, %rd4;
	shl.b64 	%rd60, %rd59, 3;
	add.s64 	%rd61, %rd1, %rd60;
	ld.global.f64 	%fd21, [%rd61];
	st.shared.f64 	[%r60+96], %fd21;
	add.s32 	%r73, %r72, %r50;
	cvt.u64.u32 	%rd62, %r73;
	add.s64 	%rd63, %rd62, %rd4;
	shl.b64 	%rd64, %rd63, 3;
	add.s64 	%rd65, %rd1, %rd64;
	ld.global.f64 	%fd22, [%rd65];
	st.shared.f64 	[%r60+104], %fd22;
	add.s32 	%r74, %r73, %r50;
	cvt.u64.u32 	%rd66, %r74;
	add.s64 	%rd67, %rd66, %rd4;
	shl.b64 	%rd68, %rd67, 3;
	add.s64 	%rd69, %rd1, %rd68;
	ld.global.f64 	%fd23, [%rd69];
	st.shared.f64 	[%r60+112], %fd23;
	add.s32 	%r75, %r74, %r50;
	cvt.u64.u32 	%rd70, %r75;
	add.s64 	%rd71, %rd70, %rd4;
	shl.b64 	%rd72, %rd71, 3;
	add.s64 	%rd73, %rd1, %rd72;
	ld.global.f64 	%fd24, [%rd73];
	st.shared.f64 	[%r60+120], %fd24;
	add.s32 	%r139, %r139, 16;
	setp.eq.s32 	%p3, %r139, %r134;
	@%p3 bra 	$L__BB23_4;
	bra.uni 	$L__BB23_3;
$L__BB23_4:
	setp.eq.s32 	%p4, %r3, 0;
	@%p4 bra 	$L__BB23_13;
	and.b32  	%r6, %r50, 7;
	setp.lt.u32 	%p5, %r3, 8;
	@%p5 bra 	$L__BB23_7;
	mad.lo.s32 	%r76, %r134, %r50, %r1;
	cvt.u64.u32 	%rd74, %r76;
	add.s64 	%rd75, %rd74, %rd4;
	shl.b64 	%rd76, %rd75, 3;
	add.s64 	%rd77, %rd1, %rd76;
	ld.global.f64 	%fd25, [%rd77];
	shl.b32 	%r77, %r134, 3;
	add.s32 	%r78, %r2, %r77;
	st.shared.f64 	[%r78], %fd25;
	add.s32 	%r79, %r76, %r50;
	cvt.u64.u32 	%rd78, %r79;
	add.s64 	%rd79, %rd78, %rd4;
	shl.b64 	%rd80, %rd79, 3;
	add.s64 	%rd81, %rd1, %rd80;
	ld.global.f64 	%fd26, [%rd81];
	st.shared.f64 	[%r78+8], %fd26;
	add.s32 	%r80, %r79, %r50;
	cvt.u64.u32 	%rd82, %r80;
	add.s64 	%rd83, %rd82, %rd4;
	shl.b64 	%rd84, %rd83, 3;
	add.s64 	%rd85, %rd1, %rd84;
	ld.global.f64 	%fd27, [%rd85];
	st.shared.f64 	[%r78+16], %fd27;
	add.s32 	%r81, %r80, %r50;
	cvt.u64.u32 	%rd86, %r81;
	add.s64 	%rd87, %rd86, %rd4;
	shl.b64 	%rd88, %rd87, 3;
	add.s64 	%rd89, %rd1, %rd88;
	ld.global.f64 	%fd28, [%rd89];
	st.shared.f64 	[%r78+24], %fd28;
	add.s32 	%r82, %r81, %r50;
	cvt.u64.u32 	%rd90, %r82;
	add.s64 	%rd91, %rd90, %rd4;
	shl.b64 	%rd92, %rd91, 3;
	add.s64 	%rd93, %rd1, %rd92;
	ld.global.f64 	%fd29, [%rd93];
	st.shared.f64 	[%r78+32], %fd29;
	add.s32 	%r83, %r82, %r50;
	cvt.u64.u32 	%rd94, %r83;
	add.s64 	%rd95, %rd94, %rd4;
	shl.b64 	%rd96, %rd95, 3;
	add.s64 	%rd97, %rd1, %rd96;
	ld.global.f64 	%fd30, [%rd97];
	st.shared.f64 	[%r78+40], %fd30;
	add.s32 	%r84, %r83, %r50;
	cvt.u64.u32 	%rd98, %r84;
	add.s64 	%rd99, %rd98, %rd4;
	shl.b64 	%rd100, %rd99, 3;
	add.s64 	%rd101, %rd1, %rd100;
	ld.global.f64 	%fd31, [%rd101];
	st.shared.f64 	[%r78+48], %fd31;
	add.s32 	%r85, %r84, %r50;
	cvt.u64.u32 	%rd102, %r85;
	add.s64 	%rd103, %rd102, %rd4;
	shl.b64 	%rd104, %rd103, 3;
	add.s64 	%rd105, %rd1, %rd104;
	ld.global.f64 	%fd32, [%rd105];
	st.shared.f64 	[%r78+56], %fd32;
	add.s32 	%r134, %r134, 8;
$L__BB23_7:
	setp.eq.s32 	%p6, %r6, 0;
	@%p6 bra 	$L__BB23_13;
	and.b32  	%r9, %r50, 3;
	setp.lt.u32 	%p7, %r6, 4;
	@%p7 bra 	$L__BB23_10;
	mad.lo.s32 	%r86, %r134, %r50, %r1;
	cvt.u64.u32 	%rd106, %r86;
	add.s64 	%rd107, %rd106, %rd4;
	shl.b64 	%rd108, %rd107, 3;
	add.s64 	%rd109, %rd1, %rd108;
	ld.global.f64 	%fd33, [%rd109];
	shl.b32 	%r87, %r134, 3;
	add.s32 	%r88, %r2, %r87;
	st.shared.f64 	[%r88], %fd33;
	add.s32 	%r89, %r86, %r50;
	cvt.u64.u32 	%rd110, %r89;
	add.s64 	%rd111, %rd110, %rd4;
	shl.b64 	%rd112, %rd111, 3;
	add.s64 	%rd113, %rd1, %rd112;
	ld.global.f64 	%fd34, [%rd113];
	st.shared.f64 	[%r88+8], %fd34;
	add.s32 	%r90, %r89, %r50;
	cvt.u64.u32 	%rd114, %r90;
	add.s64 	%rd115, %rd114, %rd4;
	shl.b64 	%rd116, %rd115, 3;
	add.s64 	%rd117, %rd1, %rd116;
	ld.global.f64 	%fd35, [%rd117];
	st.shared.f64 	[%r88+16], %fd35;
	add.s32 	%r91, %r90, %r50;
	cvt.u64.u32 	%rd118, %r91;
	add.s64 	%rd119, %rd118, %rd4;
	shl.b64 	%rd120, %rd119, 3;
	add.s64 	%rd121, %rd1, %rd120;
	ld.global.f64 	%fd36, [%rd121];
	st.shared.f64 	[%r88+24], %fd36;
	add.s32 	%r134, %r134, 4;
$L__BB23_10:
	setp.eq.s32 	%p8, %r9, 0;
	@%p8 bra 	$L__BB23_13;
	mov.b32 	%r138, 0;
$L__BB23_12:
	.pragma "nounroll";
	mad.lo.s32 	%r93, %r134, %r50, %r1;
	cvt.u64.u32 	%rd122, %r93;
	add.s64 	%rd123, %rd122, %rd4;
	shl.b64 	%rd124, %rd123, 3;
	add.s64 	%rd125, %rd1, %rd124;
	ld.global.f64 	%fd37, [%rd125];
	shl.b32 	%r94, %r134, 3;
	add.s32 	%r95, %r2, %r94;
	st.shared.f64 	[%r95], %fd37;
	add.s32 	%r134, %r134, 1;
	add.s32 	%r138, %r138, 1;
	setp.ne.s32 	%p9, %r138, %r9;
	@%p9 bra 	$L__BB23_12;
$L__BB23_13:
	add.s32 	%r16, %r50, -2;
	cvt.u16.u32 	%rs1, %r50;
	neg.s32 	%r17, %r50;
	mov.b32 	%r140, 0;
	mov.b16 	%rs15, 0;
	mov.u16 	%rs16, %rs15;
$L__BB23_14:
	mov.u32 	%r20, %r140;
	setp.ne.s32 	%p10, %r1, 0;
	not.b32 	%r21, %r20;
	add.s32 	%r22, %r50, %r21;
	bar.sync 	0;
	@%p10 bra 	$L__BB23_16;
	mov.b64 	%rd126, 0;
	st.global.u64 	[%rd3], %rd126;
	st.global.u64 	[%rd2], %rd126;
$L__BB23_16:
	setp.ne.s32 	%p11, %r1, 0;
	bar.sync 	0;
	shl.b32 	%r97, %r20, 3;
	add.s32 	%r23, %r2, %r97;
	ld.shared.f64 	%fd38, [%r23];
	mul.f64 	%fd39, %fd38, %fd38;
	atom.global.add.f64 	%fd40, [%rd3], %fd39;
	bar.sync 	0;
	mov.u32 	%r98, _ZZ10deviceQRv1ILi23EEviiPKdPdS2_S2_S2_E4s_Rn;
	mad.lo.s32 	%r24, %r20, 184, %r98;
	add.s32 	%r25, %r24, %r97;
	@%p11 bra 	$L__BB23_18;
	ld.global.f64 	%fd41, [%rd3];
	sqrt.rn.f64 	%fd42, %fd41;
	st.shared.f64 	[%r25], %fd42;
$L__BB23_18:
	bar.sync 	0;
	ld.shared.f64 	%fd43, [%r23];
	ld.shared.f64 	%fd44, [%r25];
	div.rn.f64 	%fd45, %fd43, %fd44;
	mov.u32 	%r99, _ZZ10deviceQRv1ILi23EEviiPKdPdS2_S2_S2_E4s_Qn;
	mad.lo.s32 	%r100, %r1, 184, %r99;
	add.s32 	%r26, %r100, %r97;
	st.shared.f64 	[%r26], %fd45;
	bar.sync 	0;
	add.s32 	%r140, %r20, 1;
	setp.ge.s32 	%p12, %r140, %r50;
	@%p12 bra 	$L__BB23_54;
	and.b32  	%r28, %r22, 3;
	setp.eq.s32 	%p13, %r28, 0;
	mov.u32 	%r141, %r140;
	@%p13 bra 	$L__BB23_35;
	setp.ne.s32 	%p14, %r1, 0;
	ld.shared.f64 	%fd46, [%r26];
	ld.shared.f64 	%fd47, [%r23+8];
	mul.f64 	%fd1, %fd46, %fd47;
	bar.sync 	0;
	@%p14 bra 	$L__BB23_22;
	mov.b64 	%rd127, 0;
	st.global.u64 	[%rd2], %rd127;
$L__BB23_22:
	bar.sync 	0;
	atom.global.add.f64 	%fd48, [%rd2], %fd1;
	bar.sync 	0;
	@%p14 bra 	$L__BB23_24;
	ld.global.f64 	%fd49, [%rd2];
	st.shared.f64 	[%r25+8], %fd49;
$L__BB23_24:
	add.s32 	%r141, %r20, 2;
	setp.eq.s32 	%p16, %r28, 1;
	@%p16 bra 	$L__BB23_35;
	ld.shared.f64 	%fd50, [%r26];
	ld.shared.f64 	%fd51, [%r23+16];
	mul.f64 	%fd2, %fd50, %fd51;
	bar.sync 	0;
	@%p14 bra 	$L__BB23_27;
	mov.b64 	%rd128, 0;
	st.global.u64 	[%rd2], %rd128;
$L__BB23_27:
	bar.sync 	0;
	atom.global.add.f64 	%fd52, [%rd2], %fd2;
	bar.sync 	0;
	@%p14 bra 	$L__BB23_29;
	ld.global.f64 	%fd53, [%rd2];
	st.shared.f64 	[%r25+16], %fd53;
$L__BB23_29:
	add.s32 	%r141, %r20, 3;
	setp.eq.s32 	%p19, %r28, 2;
	@%p19 bra 	$L__BB23_35;
	ld.shared.f64 	%fd54, [%r26];
	ld.shared.f64 	%fd55, [%r23+24];
	mul.f64 	%fd3, %fd54, %fd55;
	bar.sync 	0;
	@%p14 bra 	$L__BB23_32;
	mov.b64 	%rd129, 0;
	st.global.u64 	[%rd2], %rd129;
$L__BB23_32:
	bar.sync 	0;
	atom.global.add.f64 	%fd56, [%rd2], %fd3;
	bar.sync 	0;
	@%p14 bra 	$L__BB23_34;
	ld.global.f64 	%fd57, [%rd2];
	st.shared.f64 	[%r25+24], %fd57;
$L__BB23_34:
	add.s32 	%r141, %r20, 4;
$L__BB23_35:
	sub.s32 	%r102, %r16, %r20;
	setp.lt.u32 	%p22, %r102, 3;
	@%p22 bra 	$L__BB23_54;
	add.s32 	%r144, %r17, %r141;
	shl.b32 	%r103, %r141, 3;
	mov.u32 	%r104, _ZZ10deviceQRv1ILi23EEviiPKdPdS2_S2_S2_E4s_Vn;
	mad.lo.s32 	%r105, %r1, 184, %r104;
	add.s32 	%r106, %r105, %r103;
	add.s32 	%r143, %r106, 16;
	mad.lo.s32 	%r107, %r20, 184, %r103;
	add.s32 	%r109, %r98, %r107;
	add.s32 	%r142, %r109, 16;
$L__BB23_37:
	setp.ne.s32 	%p23, %r1, 0;
	ld.shared.f64 	%fd58, [%r26];
	ld.shared.f64 	%fd59, [%r143+-16];
	mul.f64 	%fd4, %fd58, %fd59;
	bar.sync 	0;
	@%p23 bra 	$L__BB23_39;
	mov.b64 	%rd130, 0;
	st.global.u64 	[%rd2], %rd130;
$L__BB23_39:
	bar.sync 	0;
	atom.global.add.f64 	%fd60, [%rd2], %fd4;
	bar.sync 	0;
	@%p23 bra 	$L__BB23_41;
	ld.global.f64 	%fd61, [%rd2];
	st.shared.f64 	[%r142+-16], %fd61;
$L__BB23_41:
	ld.shared.f64 	%fd62, [%r26];
	ld.shared.f64 	%fd63, [%r143+-8];
	mul.f64 	%fd5, %fd62, %fd63;
	bar.sync 	0;
	@%p23 bra 	$L__BB23_43;
	mov.b64 	%rd131, 0;
	st.global.u64 	[%rd2], %rd131;
$L__BB23_43:
	bar.sync 	0;
	atom.global.add.f64 	%fd64, [%rd2], %fd5;
	bar.sync 	0;
	@%p23 bra 	$L__BB23_45;
	ld.global.f64 	%fd65, [%rd2];
	st.shared.f64 	[%r142+-8], %fd65;
$L__BB23_45:
	ld.shared.f64 	%fd66, [%r26];
	ld.shared.f64 	%fd67, [%r143];
	mul.f64 	%fd6, %fd66, %fd67;
	bar.sync 	0;
	@%p23 bra 	$L__BB23_47;
	mov.b64 	%rd132, 0;
	st.global.u64 	[%rd2], %rd132;
$L__BB23_47:
	bar.sync 	0;
	atom.global.add.f64 	%fd68, [%rd2], %fd6;
	bar.sync 	0;
	@%p23 bra 	$L__BB23_49;
	ld.global.f64 	%fd69, [%rd2];
	st.shared.f64 	[%r142], %fd69;
$L__BB23_49:
	ld.shared.f64 	%fd70, [%r26];
	ld.shared.f64 	%fd71, [%r143+8];
	mul.f64 	%fd7, %fd70, %fd71;
	bar.sync 	0;
	@%p23 bra 	$L__BB23_51;
	mov.b64 	%rd133, 0;
	st.global.u64 	[%rd2], %rd133;
$L__BB23_51:
	bar.sync 	0;
	atom.global.add.f64 	%fd72, [%rd2], %fd7;
	bar.sync 	0;
	@%p23 bra 	$L__BB23_53;
	ld.global.f64 	%fd73, [%rd2];
	st.shared.f64 	[%r142+8], %fd73;
$L__BB23_53:
	add.s32 	%r144, %r144, 4;
	add.s32 	%r143, %r143, 32;
	add.s32 	%r142, %r142, 32;
	setp.ne.s32 	%p31, %r144, 0;
	@%p31 bra 	$L__BB23_37;
$L__BB23_54:
	setp.ge.s32 	%p32, %r140, %r50;
	bar.sync 	0;
	ld.shared.f64 	%fd8, [%r26];
	@%p32 bra 	$L__BB23_66;
	sub.s32 	%r110, %r16, %r20;
	setp.lt.u32 	%p33, %r110, 7;
	mov.u32 	%r146, %r140;
	@%p33 bra 	$L__BB23_58;
	mov.u32 	%r146, %r140;
$L__BB23_57:
	.pragma "nounroll";
	shl.b32 	%r111, %r146, 3;
	add.s32 	%r112, %r2, %r111;
	ld.shared.f64 	%fd74, [%r112];
	add.s32 	%r113, %r24, %r111;
	ld.shared.f64 	%fd75, [%r113];
	mul.f64 	%fd76, %fd75, %fd8;
	sub.f64 	%fd77, %fd74, %fd76;
	st.shared.f64 	[%r112], %fd77;
	ld.shared.f64 	%fd78, [%r112+8];
	ld.shared.f64 	%fd79, [%r113+8];
	mul.f64 	%fd80, %fd79, %fd8;
	sub.f64 	%fd81, %fd78, %fd80;
	st.shared.f64 	[%r112+8], %fd81;
	ld.shared.f64 	%fd82, [%r112+16];
	ld.shared.f64 	%fd83, [%r113+16];
	mul.f64 	%fd84, %fd83, %fd8;
	sub.f64 	%fd85, %fd82, %fd84;
	st.shared.f64 	[%r112+16], %fd85;
	ld.shared.f64 	%fd86, [%r112+24];
	ld.shared.f64 	%fd87, [%r113+24];
	mul.f64 	%fd88, %fd87, %fd8;
	sub.f64 	%fd89, %fd86, %fd88;
	st.shared.f64 	[%r112+24], %fd89;
	ld.shared.f64 	%fd90, [%r112+32];
	ld.shared.f64 	%fd91, [%r113+32];
	mul.f64 	%fd92, %fd91, %fd8;
	sub.f64 	%fd93, %fd90, %fd92;
	st.shared.f64 	[%r112+32], %fd93;
	ld.shared.f64 	%fd94, [%r112+40];
	ld.shared.f64 	%fd95, [%r113+40];
	mul.f64 	%fd96, %fd95, %fd8;
	sub.f64 	%fd97, %fd94, %fd96;
	st.shared.f64 	[%r112+40], %fd97;
	ld.shared.f64 	%fd98, [%r112+48];
	ld.shared.f64 	%fd99, [%r113+48];
	mul.f64 	%fd100, %fd99, %fd8;
	sub.f64 	%fd101, %fd98, %fd100;
	st.shared.f64 	[%r112+48], %fd101;
	ld.shared.f64 	%fd102, [%r112+56];
	ld.shared.f64 	%fd103, [%r113+56];
	mul.f64 	%fd104, %fd103, %fd8;
	sub.f64 	%fd105, %fd102, %fd104;
	st.shared.f64 	[%r112+56], %fd105;
	add.s32 	%r146, %r146, 8;
	add.s32 	%r114, %r146, %r21;
	and.b32  	%r115, %r22, -8;
	setp.ne.s32 	%p34, %r114, %r115;
	@%p34 bra 	$L__BB23_57;
$L__BB23_58:
	and.b32  	%r116, %r22, 7;
	setp.eq.s32 	%p35, %r116, 0;
	@%p35 bra 	$L__BB23_66;
	not.b16 	%rs10, %rs16;
	add.s16 	%rs11, %rs10, %rs1;
	cvt.u32.u16 	%r117, %rs11;
	and.b32  	%r45, %r117, 7;
	add.s32 	%r118, %r45, -1;
	setp.lt.u32 	%p36, %r118, 3;
	@%p36 bra 	$L__BB23_61;
	shl.b32 	%r119, %r146, 3;
	add.s32 	%r120, %r2, %r119;
	ld.shared.f64 	%fd106, [%r120];
	add.s32 	%r121, %r24, %r119;
	ld.shared.f64 	%fd107, [%r121];
	mul.f64 	%fd108, %fd107, %fd8;
	sub.f64 	%fd109, %fd106, %fd108;
	st.shared.f64 	[%r120], %fd109;
	ld.shared.f64 	%fd110, [%r120+8];
	ld.shared.f64 	%fd111, [%r121+8];
	mul.f64 	%fd112, %fd111, %fd8;
	sub.f64 	%fd113, %fd110, %fd112;
	st.shared.f64 	[%r120+8], %fd113;
	ld.shared.f64 	%fd114, [%r120+16];
	ld.shared.f64 	%fd115, [%r121+16];
	mul.f64 	%fd116, %fd115, %fd8;
	sub.f64 	%fd117, %fd114, %fd116;
	st.shared.f64 	[%r120+16], %fd117;
	ld.shared.f64 	%fd118, [%r120+24];
	ld.shared.f64 	%fd119, [%r121+24];
	mul.f64 	%fd120, %fd119, %fd8;
	sub.f64 	%fd121, %fd118, %fd120;
	st.shared.f64 	[%r120+24], %fd121;
	add.s32 	%r146, %r146, 4;
$L__BB23_61:
	and.b32  	%r122, %r45, 3;
	setp.eq.s32 	%p37, %r122, 0;
	@%p37 bra 	$L__BB23_66;
	xor.b16  	%rs12, %rs15, 3;
	add.s16 	%rs5, %rs12, %rs1;
	and.b16  	%rs13, %rs5, 3;
	setp.eq.s16 	%p38, %rs13, 1;
	@%p38 bra 	$L__BB23_64;
	shl.b32 	%r123, %r146, 3;
	add.s32 	%r124, %r2, %r123;
	ld.shared.f64 	%fd122, [%r124];
	add.s32 	%r125, %r24, %r123;
	ld.shared.f64 	%fd123, [%r125];
	mul.f64 	%fd124, %fd123, %fd8;
	sub.f64 	%fd125, %fd122, %fd124;
	st.shared.f64 	[%r124], %fd125;
	ld.shared.f64 	%fd126, [%r124+8];
	ld.shared.f64 	%fd127, [%r125+8];
	mul.f64 	%fd128, %fd127, %fd8;
	sub.f64 	%fd129, %fd126, %fd128;
	st.shared.f64 	[%r124+8], %fd129;
	add.s32 	%r146, %r146, 2;
$L__BB23_64:
	and.b16  	%rs14, %rs5, 1;
	setp.eq.b16 	%p39, %rs14, 1;
	not.pred 	%p40, %p39;
	@%p40 bra 	$L__BB23_66;
	shl.b32 	%r126, %r146, 3;
	add.s32 	%r127, %r2, %r126;
	ld.shared.f64 	%fd130, [%r127];
	add.s32 	%r128, %r24, %r126;
	ld.shared.f64 	%fd131, [%r128];
	mul.f64 	%fd132, %fd131, %fd8;
	sub.f64 	%fd133, %fd130, %fd132;
	st.shared.f64 	[%r127], %fd133;
$L__BB23_66:
	ld.param.u64 	%rd142, [_Z10deviceQRv1ILi23EEviiPKdPdS2_S2_S2__param_4];
	ld.param.u64 	%rd141, [_Z10deviceQRv1ILi23EEviiPKdPdS2_S2_S2__param_3];
	mad.lo.s32 	%r129, %r20, %r50, %r1;
	cvt.u64.u32 	%rd134, %r129;
	add.s64 	%rd135, %rd134, %rd4;
	cvta.to.global.u64 	%rd136, %rd141;
	shl.b64 	%rd137, %rd135, 3;
	add.s64 	%rd138, %rd136, %rd137;
	st.global.f64 	[%rd138], %fd8;
	mad.lo.s32 	%r131, %r1, 184, %r98;
	add.s32 	%r133, %r131, %r97;
	ld.shared.f64 	%fd134, [%r133];
	cvta.to.global.u64 	%rd139, %rd142;
	add.s64 	%rd140, %rd139, %rd137;
	st.global.f64 	[%rd140], %fd134;
	setp.ne.s32 	%p41, %r140, %r50;
	add.s16 	%rs16, %rs16, 1;
	add.s16 	%rs15, %rs15, 1;
	@%p41 bra 	$L__BB23_14;
$L__BB23_67:
	ret;

}
	// .globl	_Z10deviceQRv1ILi24EEviiPKdPdS2_S2_S2_
.visible .entry _Z10deviceQRv1ILi24EEviiPKdPdS2_S2_S2_(
	.param .u32 _Z10deviceQRv1ILi24EEviiPKdPdS2_S2_S2__param_0,
	.param .u32 _Z10deviceQRv1ILi24EEviiPKdPdS2_S2_S2__param_1,
	.param .u64 .ptr .align 1 _Z10deviceQRv1ILi24EEviiPKdPdS2_S2_S2__param_2,
	.param .u64 .ptr .align 1 _Z10deviceQRv1ILi24EEviiPKdPdS2_S2_S2__param_3,
	.param .u64 .ptr .align 1 _Z10deviceQRv1ILi24EEviiPKdPdS2_S2_S2__param_4,
	.param .u64 .ptr .align 1 _Z10deviceQRv1ILi24EEviiPKdPdS2_S2_S2__param_5,
	.param .u64 .ptr .align 1 _Z10deviceQRv1ILi24EEviiPKdPdS2_S2_S2__param_6
)
{
	.reg .pred 	%p<42>;
	.reg .b16 	%rs<17>;
	.reg .b32 	%r<149>;
	.reg .b64 	%rd<143>;
	.reg .b64 	%fd<135>;
	// demoted variable
	.shared .align 8 .b8 _ZZ10deviceQRv1ILi24EEviiPKdPdS2_S2_S2_E4s_Qn[4608];
	// demoted variable
	.shared .align 8 .b8 _ZZ10deviceQRv1ILi24EEviiPKdPdS2_S2_S2_E4s_Rn[4608];
	// demoted variable
	.shared .align 8 .b8 _ZZ10deviceQRv1ILi24EEviiPKdPdS2_S2_S2_E4s_Vn[4608];
	ld.param.u32 	%r50, [_Z10deviceQRv1ILi24EEviiPKdPdS2_S2_S2__param_1];
	ld.param.u64 	%rd7, [_Z10deviceQRv1ILi24EEviiPKdPdS2_S2_S2__param_2];
	ld.param.u64 	%rd8, [_Z10deviceQRv1ILi24EEviiPKdPdS2_S2_S2__param_5];
	ld.param.u64 	%rd9, [_Z10deviceQRv1ILi24EEviiPKdPdS2_S2_S2__param_6];
	cvta.to.global.u64 	%rd1, %rd7;
	cvta.to.global.u64 	%rd2, %rd9;
	cvta.to.global.u64 	%rd3, %rd8;
	mov.u32 	%r51, %ctaid.x;
	mov.u32 	%r1, %tid.x;
	mul.lo.s32 	%r52, %r50, %r51;
	mul.lo.s32 	%r53, %r52, %r50;
	cvt.s64.s32 	%rd4, %r53;
	setp.lt.s32 	%p1, %r50, 1;
	@%p1 bra 	$L__BB24_67;
	mov.u32 	%r55, _ZZ10deviceQRv1ILi24EEviiPKdPdS2_S2_S2_E4s_Vn;
	mad.lo.s32 	%r2, %r1, 192, %r55;
	add.s32 	%r56, %r50, -1;
	and.b32  	%r3, %r50, 15;
	setp.lt.u32 	%p2, %r56, 15;
	mov.b32 	%r134, 0;
	@%p2 bra 	$L__BB24_4;
	and.b32  	%r134, %r50, 2147483632;
	mov.b32 	%r139, 0;
$L__BB24_3:
	.pragma "nounroll";
	mad.lo.s32 	%r58, %r139, %r50, %r1;
	cvt.u64.u32 	%rd10, %r58;
	add.s64 	%rd11, %rd10, %rd4;
	shl.b64 	%rd12, %rd11, 3;
	add.s64 	%rd13, %rd1, %rd12;
	ld.global.f64 	%fd9, [%rd13];
	shl.b32 	%r59, %r139, 3;
	add.s32 	%r60, %r2, %r59;
	st.shared.f64 	[%r60], %fd9;
	add.s32 	%r61, %r58, %r50;
	cvt.u64.u32 	%rd14, %r61;
	add.s64 	%rd15, %rd14, %rd4;
	shl.b64 	%rd16, %rd15, 3;
	add.s64 	%rd17, %rd1, %rd16;
	ld.global.f64 	%fd10, [%rd17];
	st.shared.f64 	[%r60+8], %fd10;
	add.s32 	%r62, %r61, %r50;
	cvt.u64.u32 	%rd18, %r62;
	add.s64 	%rd19, %rd18, %rd4;
	shl.b64 	%rd20, %rd19, 3;
	add.s64 	%rd21, %rd1, %rd20;
	ld.global.f64 	%fd11, [%rd21];
	st.shared.f64 	[%r60+16], %fd11;
	add.s32 	%r63, %r62, %r50;
	cvt.u64.u32 	%rd22, %r63;
	add.s64 	%rd23, %rd22, %rd4;
	shl.b64 	%rd24, %rd23, 3;
	add.s64 	%rd25, %rd1, %rd24;
	ld.global.f64 	%fd12, [%rd25];
	st.shared.f64 	[%r60+24], %fd12;
	add.s32 	%r64, %r63, %r50;
	cvt.u64.u32 	%rd26, %r64;
	add.s64 	%rd27, %rd26, %rd4;
	shl.b64 	%rd28, %rd27, 3;
	add.s64 	%rd29, %rd1, %rd28;
	ld.global.f64 	%fd13, [%rd29];
	st.shared.f64 	[%r60+32], %fd13;
	add.s32 	%r65, %r64, %r50;
	cvt.u64.u32 	%rd30, %r65;
	add.s64 	%rd31, %rd30, %rd4;
	shl.b64 	%rd32, %rd31, 3;
	add.s64 	%rd33, %rd1, %rd32;
	ld.global.f64 	%fd14, [%rd33];
	st.shared.f64 	[%r60+40], %fd14;
	add.s32 	%r66, %r65, %r50;
	cvt.u64.u32 	%rd34, %r66;
	add.s64 	%rd35, %rd34, %rd4;
	shl.b64 	%rd36, %rd35, 3;
	add.s64 	%rd37, %rd1, %rd36;
	ld.global.f64 	%fd15, [%rd37];
	st.shared.f64 	[%r60+48], %fd15;
	add.s32 	%r67, %r66, %r50;
	cvt.u64.u32 	%rd38, %r67;
	add.s64 	%rd39, %rd38, %rd4;
	shl.b64 	%rd40, %rd39, 3;
	add.s64 	%rd41, %rd1, %rd40;
	ld.global.f64 	%fd16, [%rd41];
	st.shared.f64 	[%r60+56], %fd16;
	add.s32 	%r68, %r67, %r50;
	cvt.u64.u32 	%rd42, %r68;
	add.s64 	%rd43, %rd42, %rd4;
	shl.b64 	%rd44, %rd43, 3;
	add.s64 	%rd45, %rd1, %rd44;
	ld.global.f64 	%fd17, [%rd45];
	st.shared.f64 	[%r60+64], %fd17;
	add.s32 	%r69, %r68, %r50;
	cvt.u64.u32 	%rd46, %r69;
	add.s64 	%rd47, %rd46, %rd4;
	shl.b64 	%rd48, %rd47, 3;
	add.s64 	%rd49, %rd1, %rd48;
	ld.global.f64 	%fd18, [%rd49];
	st.shared.f64 	[%r60+72], %fd18;
	add.s32 	%r70, %r69, %r50;
	cvt.u64.u32 	%rd50, %r70;
	add.s64 	%rd51, %rd50, %rd4;
	shl.b64 	%rd52, %rd51, 3;
	add.s64 	%rd53, %rd1, %rd52;
	ld.global.f64 	%fd19, [%rd53];
	st.shared.f64 	[%r60+80], %fd19;
	add.s32 	%r71, %r70, %r50;
	cvt.u64.u32 	%rd54, %r71;
	add.s64 	%rd55, %rd54, %rd4;
	shl.b64 	%rd56, %rd55, 3;
	add.s64 	%rd57, %rd1, %rd56;
	ld.global.f64 	%fd20, [%rd57];
	st.shared.f64 	[%r60+88], %fd20;
	add.s32 	%r72, %r71, %r50;
	cvt.u64.u32 	%rd58, %r72;
	add.s64 	%rd59, %rd58, %rd4;
	shl.b64 	%rd60, %rd59, 3;
	add.s64 	%rd61, %rd1, %rd60;
	ld.global.f64 	%fd21, [%rd61];
	st.shared.f64 	[%r60+96], %fd21;
	add.s32 	%r73, %r72, %r50;
	cvt.u64.u32 	%rd62, %r73;
	add.s64 	%rd63, %rd62, %rd4;
	shl.b64 	%rd64, %rd63, 3;
	add.s64 	%rd65, %rd1, %rd64;
	ld.global.f64 	%fd22, [%rd65];
	st.shared.f64 	[%r60+104], %fd22;
	add.s32 	%r74, %r73, %r50;
	cvt.u64.u32 	%rd66, %r74;
	add.s64 	%rd67, %rd66, %rd4;
	shl.b64 	%rd68, %rd67, 3;
	add.s64 	%rd69, %rd1, %rd68;
	ld.global.f64 	%fd23, [%rd69];
	st.shared.f64 	[%r60+112], %fd23;
	add.s32 	%r75, %r74, %r50;
	cvt.u64.u32 	%rd70, %r75;
	add.s64 	%rd71, %rd70, %rd4;
	shl.b64 	%rd72, %rd71, 3;
	add.s64 	%rd73, %rd1, %rd72;
	ld.global.f64 	%fd24, [%rd73];
	st.shared.f64 	[%r60+120], %fd24;
	add.s32 	%r139, %r139, 16;
	setp.eq.s32 	%p3, %r139, %r134;
	@%p3 bra 	$L__BB24_4;
	bra.uni 	$L__BB24_3;
$L__BB24_4:
	setp.eq.s32 	%p4, %r3, 0;
	@%p4 bra 	$L__BB24_13;
	and.b32  	%r6, %r50, 7;
	setp.lt.u32 	%p5, %r3, 8;
	@%p5 bra 	$L__BB24_7;
	mad.lo.s32 	%r76, %r134, %r50, %r1;
	cvt.u64.u32 	%rd74, %r76;
	add.s64 	%rd75, %rd74, %rd4;
	shl.b64 	%rd76, %rd75, 3;
	add.s64 	%rd77, %rd1, %rd76;
	ld.global.f64 	%fd25, [%rd77];
	shl.b32 	%r77, %r134, 3;
	add.s32 	%r78, %r2, %r77;
	st.shared.f64 	[%r78], %fd25;
	add.s32 	%r79, %r76, %r50;
	cvt.u64.u32 	%rd78, %r79;
	add.s64 	%rd79, %rd78, %rd4;
	shl.b64 	%rd80, %rd79, 3;
	add.s64 	%rd81, %rd1, %rd80;
	ld.global.f64 	%fd26, [%rd81];
	st.shared.f64 	[%r78+8], %fd26;
	add.s32 	%r80, %r79, %r50;
	cvt.u64.u32 	%rd82, %r80;
	add.s64 	%rd83, %rd82, %rd4;
	shl.b64 	%rd84, %rd83, 3;
	add.s64 	%rd85, %rd1, %rd84;
	ld.global.f64 	%fd27, [%rd85];
	st.shared.f64 	[%r78+16], %fd27;
	add.s32 	%r81, %r80, %r50;
	cvt.u64.u32 	%rd86, %r81;
	add.s64 	%rd87, %rd86, %rd4;
	shl.b64 	%rd88, %rd87, 3;
	add.s64 	%rd89, %rd1, %rd88;
	ld.global.f64 	%fd28, [%rd89];
	st.shared.f64 	[%r78+24], %fd28;
	add.s32 	%r82, %r81, %r50;
	cvt.u64.u32 	%rd90, %r82;
	add.s64 	%rd91, %rd90, %rd4;
	shl.b64 	%rd92, %rd91, 3;
	add.s64 	%rd93, %rd1, %rd92;
	ld.global.f64 	%fd29, [%rd93];
	st.shared.f64 	[%r78+32], %fd29;
	add.s32 	%r83, %r82, %r50;
	cvt.u64.u32 	%rd94, %r83;
	add.s64 	%rd95, %rd94, %rd4;
	shl.b64 	%rd96, %rd95, 3;
	add.s64 	%rd97, %rd1, %rd96;
	ld.global.f64 	%fd30, [%rd97];
	st.shared.f64 	[%r78+40], %fd30;
	add.s32 	%r84, %r83, %r50;
	cvt.u64.u32 	%rd98, %r84;
	add.s64 	%rd99, %rd98, %rd4;
	shl.b64 	%rd100, %rd99, 3;
	add.s64 	%rd101, %rd1, %rd100;
	ld.global.f64 	%fd31, [%rd101];
	st.shared.f64 	[%r78+48], %fd31;
	add.s32 	%r85, %r84, %r50;
	cvt.u64.u32 	%rd102, %r85;
	add.s64 	%rd103, %rd102, %rd4;
	shl.b64 	%rd104, %rd103, 3;
	add.s64 	%rd105, %rd1, %rd104;
	ld.global.f64 	%fd32, [%rd105];
	st.shared.f64 	[%r78+56], %fd32;
	add.s32 	%r134, %r134, 8;
$L__BB24_7:
	setp.eq.s32 	%p6, %r6, 0;
	@%p6 bra 	$L__BB24_13;
	and.b32  	%r9, %r50, 3;
	setp.lt.u32 	%p7, %r6, 4;
	@%p7 bra 	$L__BB24_10;
	mad.lo.s32 	%r86, %r134, %r50, %r1;
	cvt.u64.u32 	%rd106, %r86;
	add.s64 	%rd107, %rd106, %rd4;
	shl.b64 	%rd108, %rd107, 3;
	add.s64 	%rd109, %rd1, %rd108;
	ld.global.f64 	%fd33, [%rd109];
	shl.b32 	%r87, %r134, 3;
	add.s32 	%r88, %r2, %r87;
	st.shared.f64 	[%r88], %fd33;
	add.s32 	%r89, %r86, %r50;
	cvt.u64.u32 	%rd110, %r89;
	add.s64 	%rd111, %rd110, %rd4;
	shl.b64 	%rd112, %rd111, 3;
	add.s64 	%rd113, %rd1, %rd112;
	ld.global.f64 	%fd34, [%rd113];
	st.shared.f64 	[%r88+8], %fd34;
	add.s32 	%r90, %r89, %r50;
	cvt.u64.u32 	%rd114, %r90;
	add.s64 	%rd115, %rd114, %rd4;
	shl.b64 	%rd116, %rd115, 3;
	add.s64 	%rd117, %rd1, %rd116;
	ld.global.f64 	%fd35, [%rd117];
	st.shared.f64 	[%r88+16], %fd35;
	add.s32 	%r91, %r90, %r50;
	cvt.u64.u32 	%rd118, %r91;
	add.s64 	%rd119, %rd118, %rd4;
	shl.b64 	%rd120, %rd119, 3;
	add.s64 	%rd121, %rd1, %rd120;
	ld.global.f64 	%fd36, [%rd121];
	st.shared.f64 	[%r88+24], %fd36;
	add.s32 	%r134, %r134, 4;
$L__BB24_10:
	setp.eq.s32 	%p8, %r9, 0;
	@%p8 bra 	$L__BB24_13;
	mov.b32 	%r138, 0;
$L__BB24_12:
	.pragma "nounroll";
	mad.lo.s32 	%r93, %r134, %r50, %r1;
	cvt.u64.u32 	%rd122, %r93;
	add.s64 	%rd123, %rd122, %rd4;
	shl.b64 	%rd124, %rd123, 3;
	add.s64 	%rd125, %rd1, %rd124;
	ld.global.f64 	%fd37, [%rd125];
	shl.b32 	%r94, %r134, 3;
	add.s32 	%r95, %r2, %r94;
	st.shared.f64 	[%r95], %fd37;
	add.s32 	%r134, %r134, 1;
	add.s32 	%r138, %r138, 1;
	setp.ne.s32 	%p9, %r138, %r9;
	@%p9 bra 	$L__BB24_12;
$L__BB24_13:
	add.s32 	%r16, %r50, -2;
	cvt.u16.u32 	%rs1, %r50;
	neg.s32 	%r17, %r50;
	mov.b32 	%r140, 0;
	mov.b16 	%rs15, 0;
	mov.u16 	%rs16, %rs15;
$L__BB24_14:
	mov.u32 	%r20, %r140;
	setp.ne.s32 	%p10, %r1, 0;
	not.b32 	%r21, %r20;
	add.s32 	%r22, %r50, %r21;
	bar.sync 	0;
	@%p10 bra 	$L__BB24_16;
	mov.b64 	%rd126, 0;
	st.global.u64 	[%rd3], %rd126;
	st.global.u64 	[%rd2], %rd126;
$L__BB24_16:
	setp.ne.s32 	%p11, %r1, 0;
	bar.sync 	0;
	shl.b32 	%r97, %r20, 3;
	add.s32 	%r23, %r2, %r97;
	ld.shared.f64 	%fd38, [%r23];
	mul.f64 	%fd39, %fd38, %fd38;
	atom.global.add.f64 	%fd40, [%rd3], %fd39;
	bar.sync 	0;
	mov.u32 	%r98, _ZZ10deviceQRv1ILi24EEviiPKdPdS2_S2_S2_E4s_Rn;
	mad.lo.s32 	%r24, %r20, 192, %r98;
	add.s32 	%r25, %r24, %r97;
	@%p11 bra 	$L__BB24_18;
	ld.global.f64 	%fd41, [%rd3];
	sqrt.rn.f64 	%fd42, %fd41;
	st.shared.f64 	[%r25], %fd42;
$L__BB24_18:
	bar.sync 	0;
	ld.shared.f64 	%fd43, [%r23];
	ld.shared.f64 	%fd44, [%r25];
	div.rn.f64 	%fd45, %fd43, %fd44;
	mov.u32 	%r99, _ZZ10deviceQRv1ILi24EEviiPKdPdS2_S2_S2_E4s_Qn;
	mad.lo.s32 	%r100, %r1, 192, %r99;
	add.s32 	%r26, %r100, %r97;
	st.shared.f64 	[%r26], %fd45;
	bar.sync 	0;
	add.s32 	%r140, %r20, 1;
	setp.ge.s32 	%p12, %r140, %r50;
	@%p12 bra 	$L__BB24_54;
	and.b32  	%r28, %r22, 3;
	setp.eq.s32 	%p13, %r28, 0;
	mov.u32 	%r141, %r140;
	@%p13 bra 	$L__BB24_35;
	setp.ne.s32 	%p14, %r1, 0;
	ld.shared.f64 	%fd46, [%r26];
	ld.shared.f64 	%fd47, [%r23+8];
	mul.f64 	%fd1, %fd46, %fd47;
	bar.sync 	0;
	@%p14 bra 	$L__BB24_22;
	mov.b64 	%rd127, 0;
	st.global.u64 	[%rd2], %rd127;
$L__BB24_22:
	bar.sync 	0;
	atom.global.add.f64 	%fd48, [%rd2], %fd1;
	bar.sync 	0;
	@%p14 bra 	$L__BB24_24;
	ld.global.f64 	%fd49, [%rd2];
	st.shared.f64 	[%r25+8], %fd49;
$L__BB24_24:
	add.s32 	%r141, %r20, 2;
	setp.eq.s32 	%p16, %r28, 1;
	@%p16 bra 	$L__BB24_35;
	ld.shared.f64 	%fd50, [%r26];
	ld.shared.f64 	%fd51, [%r23+16];
	mul.f64 	%fd2, %fd50, %fd51;
	bar.sync 	0;
	@%p14 bra 	$L__BB24_27;
	mov.b64 	%rd128, 0;
	st.global.u64 	[%rd2], %rd128;
$L__BB24_27:
	bar.sync 	0;
	atom.global.add.f64 	%fd52, [%rd2], %fd2;
	bar.sync 	0;
	@%p14 bra 	$L__BB24_29;
	ld.global.f64 	%fd53, [%rd2];
	st.shared.f64 	[%r25+16], %fd53;
$L__BB24_29:
	add.s32 	%r141, %r20, 3;
	setp.eq.s32 	%p19, %r28, 2;
	@%p19 bra 	$L__BB24_35;
	ld.shared.f64 	%fd54, [%r26];
	ld.shared.f64 	%fd55, [%r23+24];
	mul.f64 	%fd3, %fd54, %fd55;
	bar.sync 	0;
	@%p14 bra 	$L__BB24_32;
	mov.b64 	%rd129, 0;
	st.global.u64 	[%rd2], %rd129;
$L__BB24_32:
	bar.sync 	0;
	atom.global.add.f64 	%fd56, [%rd2], %fd3;
	bar.sync 	0;
	@%p14 bra 	$L__BB24_34;
	ld.global.f64 	%fd57, [%rd2];
	st.shared.f64 	[%r25+24], %fd57;
$L__BB24_34:
	add.s32 	%r141, %r20, 4;
$L__BB24_35:
	sub.s32 	%r102, %r16, %r20;
	setp.lt.u32 	%p22, %r102, 3;
	@%p22 bra 	$L__BB24_54;
	add.s32 	%r144, %r17, %r141;
	shl.b32 	%r103, %r141, 3;
	mov.u32 	%r104, _ZZ10deviceQRv1ILi24EEviiPKdPdS2_S2_S2_E4s_Vn;
	mad.lo.s32 	%r105, %r1, 192, %r104;
	add.s32 	%r106, %r105, %r103;
	add.s32 	%r143, %r106, 16;
	mad.lo.s32 	%r107, %r20, 192, %r103;
	add.s32 	%r109, %r98, %r107;
	add.s32 	%r142, %r109, 16;
$L__BB24_37:
	setp.ne.s32 	%p23, %r1, 0;
	ld.shared.f64 	%fd58, [%r26];
	ld.shared.f64 	%fd59, [%r143+-16];
	mul.f64 	%fd4, %fd58, %fd59;
	bar.sync 	0;
	@%p23 bra 	$L__BB24_39;
	mov.b64 	%rd130, 0;
	st.global.u64 	[%rd2], %rd130;
$L__BB24_39:
	bar.sync 	0;
	atom.global.add.f64 	%fd60, [%rd2], %fd4;
	bar.sync 	0;
	@%p23 bra 	$L__BB24_41;
	ld.global.f64 	%fd61, [%rd2];
	st.shared.f64 	[%r142+-16], %fd61;
$L__BB24_41:
	ld.shared.f64 	%fd62, [%r26];
	ld.shared.f64 	%fd63, [%r143+-8];
	mul.f64 	%fd5, %fd62, %fd63;
	bar.sync 	0;
	@%p23 bra 	$L__BB24_43;
	mov.b64 	%rd131, 0;
	st.global.u64 	[%rd2], %rd131;
$L__BB24_43:
	bar.sync 	0;
	atom.global.add.f64 	%fd64, [%rd2], %fd5;
	bar.sync 	0;
	@%p23 bra 	$L__BB24_45;
	ld.global.f64 	%fd65, [%rd2];
	st.shared.f64 	[%r142+-8], %fd65;
$L__BB24_45:
	ld.shared.f64 	%fd66, [%r26];
	ld.shared.f64 	%fd67, [%r143];
	mul.f64 	%fd6, %fd66, %fd67;
	bar.sync 	0;
	@%p23 bra 	$L__BB24_47;
	mov.b64 	%rd132, 0;
	st.global.u64 	[%rd2], %rd132;
$L__BB24_47:
	bar.sync 	0;
	atom.global.add.f64 	%fd68, [%rd2], %fd6;
	bar.sync 	0;
	@%p23 bra 	$L__BB24_49;
	ld.global.f64 	%fd69, [%rd2];
	st.shared.f64 	[%r142], %fd69;
$L__BB24_49:
	ld.shared.f64 	%fd70, [%r26];
	ld.shared.f64 	%fd71, [%r143+8];
	mul.f64 	%fd7, %fd70, %fd71;
	bar.sync 	0;
	@%p23 bra 	$L__BB24_51;
	mov.b64 	%rd133, 0;
	st.global.u64 	[%rd2], %rd133;
$L__BB24_51:
	bar.sync 	0;
	atom.global.add.f64 	%fd72, [%rd2], %fd7;
	bar.sync 	0;
	@%p23 bra 	$L__BB24_53;
	ld.global.f64 	%fd73, [%rd2];
	st.shared.f64 	[%r142+8], %fd73;
$L__BB24_53:
	add.s32 	%r144, %r144, 4;
	add.s32 	%r143, %r143, 32;
	add.s32 	%r142, %r142, 32;
	setp.ne.s32 	%p31, %r144, 0;
	@%p31 bra 	$L__BB24_37;
$L__BB24_54:
	setp.ge.s32 	%p32, %r140, %r50;
	bar.sync 	0;
	ld.shared.f64 	%fd8, [%r26];
	@%p32 bra 	$L__BB24_66;
	sub.s32 	%r110, %r16, %r20;
	setp.lt.u32 	%p33, %r110, 7;
	mov.u32 	%r146, %r140;
	@%p33 bra 	$L__BB24_58;
	mov.u32 	%r146, %r140;
$L__BB24_57:
	.pragma "nounroll";
	shl.b32 	%r111, %r146, 3;
	add.s32 	%r112, %r2, %r111;
	ld.shared.f64 	%fd74, [%r112];
	add.s32 	%r113, %r24, %r111;
	ld.shared.f64 	%fd75, [%r113];
	mul.f64 	%fd76, %fd75, %fd8;
	sub.f64 	%fd77, %fd74, %fd76;
	st.shared.f64 	[%r112], %fd77;
	ld.shared.f64 	%fd78, [%r112+8];
	ld.shared.f64 	%fd79, [%r113+8];
	mul.f64 	%fd80, %fd79, %fd8;
	sub.f64 	%fd81, %fd78, %fd80;
	st.shared.f64 	[%r112+8], %fd81;
	ld.shared.f64 	%fd82, [%r112+16];
	ld.shared.f64 	%fd83, [%r113+16];
	mul.f64 	%fd84, %fd83, %fd8;
	sub.f64 	%fd85, %fd82, %fd84;
	st.shared.f64 	[%r112+16], %fd85;
	ld.shared.f64 	%fd86, [%r112+24];
	ld.shared.f64 	%fd87, [%r113+24];
	mul.f64 	%fd88, %fd87, %fd8;
	sub.f64 	%fd89, %fd86, %fd88;
	st.shared.f64 	[%r112+24], %fd89;
	ld.shared.f64 	%fd90, [%r112+32];
	ld.shared.f64 	%fd91, [%r113+32];
	mul.f64 	%fd92, %fd91, %fd8;
	sub.f64 	%fd93, %fd90, %fd92;
	st.shared.f64 	[%r112+32], %fd93;
	ld.shared.f64 	%fd94, [%r112+40];
	ld.shared.f64 	%fd95, [%r113+40];
	mul.f64 	%fd96, %fd95, %fd8;
	sub.f64 	%fd97, %fd94, %fd96;
	st.shared.f64 	[%r112+40], %fd97;
	ld.shared.f64 	%fd98, [%r112+48];
	ld.shared.f64 	%fd99, [%r113+48];
	mul.f64 	%fd100, %fd99, %fd8;
	sub.f64 	%fd101, %fd98, %fd100;
	st.shared.f64 	[%r112+48], %fd101;
	ld.shared.f64 	%fd102, [%r112+56];
	ld.shared.f64 	%fd103, [%r113+56];
	mul.f64 	%fd104, %fd103, %fd8;
	sub.f64 	%fd105, %fd102, %fd104;
	st.shared.f64 	[%r112+56], %fd105;
	add.s32 	%r146, %r146, 8;
	add.s32 	%r114, %r146, %r21;
	and.b32  	%r115, %r22, -8;
	setp.ne.s32 	%p34, %r114, %r115;
	@%p34 bra 	$L__BB24_57;
$L__BB24_58:
	and.b32  	%r116, %r22, 7;
	setp.eq.s32 	%p35, %r116, 0;
	@%p35 bra 	$L__BB24_66;
	not.b16 	%rs10, %rs16;
	add.s16 	%rs11, %rs10, %rs1;
	cvt.u32.u16 	%r117, %rs11;
	and.b32  	%r45, %r117, 7;
	add.s32 	%r118, %r45, -1;
	setp.lt.u32 	%p36, %r118, 3;
	@%p36 bra 	$L__BB24_61;
	shl.b32 	%r119, %r146, 3;
	add.s32 	%r120, %r2, %r119;
	ld.shared.f64 	%fd106, [%r120];
	add.s32 	%r121, %r24, %r119;
	ld.shared.f64 	%fd107, [%r121];
	mul.f64 	%fd108, %fd107, %fd8;
	sub.f64 	%fd109, %fd106, %fd108;
	st.shared.f64 	[%r120], %fd109;
	ld.shared.f64 	%fd110, [%r120+8];
	ld.shared.f64 	%fd111, [%r121+8];
	mul.f64 	%fd112, %fd111, %fd8;
	sub.f64 	%fd113, %fd110, %fd112;
	st.shared.f64 	[%r120+8], %fd113;
	ld.shared.f64 	%fd114, [%r120+16];
	ld.shared.f64 	%fd115, [%r121+16];
	mul.f64 	%fd116, %fd115, %fd8;
	sub.f64 	%fd117, %fd114, %fd116;
	st.shared.f64 	[%r120+16], %fd117;
	ld.shared.f64 	%fd118, [%r120+24];
	ld.shared.f64 	%fd119, [%r121+24];
	mul.f64 	%fd120, %fd119, %fd8;
	sub.f64 	%fd121, %fd118, %fd120;
	st.shared.f64 	[%r120+24], %fd121;
	add.s32 	%r146, %r146, 4;
$L__BB24_61:
	and.b32  	%r122, %r45, 3;
	setp.eq.s32 	%p37, %r122, 0;
	@%p37 bra 	$L__BB24_66;
	xor.b16  	%rs12, %rs15, 3;
	add.s16 	%rs5, %rs12, %rs1;
	and.b16  	%rs13, %rs5, 3;
	setp.eq.s16 	%p38, %rs13, 1;
	@%p38 bra 	$L__BB24_64;
	shl.b32 	%r123, %r146, 3;
	add.s32 	%r124, %r2, %r123;
	ld.shared.f64 	%fd122, [%r124];
	add.s32 	%r125, %r24, %r123;
	ld.shared.f64 	%fd123, [%r125];
	mul.f64 	%fd124, %fd123, %fd8;
	sub.f64 	%fd125, %fd122, %fd124;
	st.shared.f64 	[%r124], %fd125;
	ld.shared.f64 	%fd126, [%r124+8];
	ld.shared.f64 	%fd127, [%r125+8];
	mul.f64 	%fd128, %fd127, %fd8;
	sub.f64 	%fd129, %fd126, %fd128;
	st.shared.f64 	[%r124+8], %fd129;
	add.s32 	%r146, %r146, 2;
$L__BB24_64:
	and.b16  	%rs14, %rs5, 1;
	setp.eq.b16 	%p39, %rs14, 1;
	not.pred 	%p40, %p39;
	@%p40 bra 	$L__BB24_66;
	shl.b32 	%r126, %r146, 3;
	add.s32 	%r127, %r2, %r126;
	ld.shared.f64 	%fd130, [%r127];
	add.s32 	%r128, %r24, %r126;
	ld.shared.f64 	%fd131, [%r128];
	mul.f64 	%fd132, %fd131, %fd8;
	sub.f64 	%fd133, %fd130, %fd132;
	st.shared.f64 	[%r127], %fd133;
$L__BB24_66:
	ld.param.u64 	%rd142, [_Z10deviceQRv1ILi24EEviiPKdPdS2_S2_S2__param_4];
	ld.param.u64 	%rd141, [_Z10deviceQRv1ILi24EEviiPKdPdS2_S2_S2__param_3];
	mad.lo.s32 	%r129, %r20, %r50, %r1;
	cvt.u64.u32 	%rd134, %r129;
	add.s64 	%rd135, %rd134, %rd4;
	cvta.to.global.u64 	%rd136, %rd141;
	shl.b64 	%rd137, %rd135, 3;
	add.s64 	%rd138, %rd136, %rd137;
	st.global.f64 	[%rd138], %fd8;
	mad.lo.s32 	%r131, %r1, 192, %r98;
	add.s32 	%r133, %r131, %r97;
	ld.shared.f64 	%fd134, [%r133];
	cvta.to.global.u64 	%rd139, %rd142;
	add.s64 	%rd140, %rd139, %rd137;
	st.global.f64 	[%rd140], %fd134;
	setp.ne.s32 	%p41, %r140, %r50;
	add.s16 	%rs16, %rs16, 1;
	add.s16 	%rs15, %rs15, 1;
	@%p41 bra 	$L__BB24_14;
$L__BB24_67:
	ret;

}
	// .globl	_Z10deviceQRv1ILi25EEviiPKdPdS2_S2_S2_
.visible .entry _Z10deviceQRv1ILi25EEviiPKdPdS2_S2_S2_(
	.param .u32 _Z10deviceQRv1ILi25EEviiPKdPdS2_S2_S2__param_0,
	.param .u32 _Z10deviceQRv1ILi25EEviiPKdPdS2_S2_S2__param_1,
	.param .u64 .ptr .align 1 _Z10deviceQRv1ILi25EEviiPKdPdS2_S2_S2__param_2,
	.param .u64 .ptr .align 1 _Z10deviceQRv1ILi25EEviiPKdPdS2_S2_S2__param_3,
	.param .u64 .ptr .align 1 _Z10deviceQRv1ILi25EEviiPKdPdS2_S2_S2__param_4,
	.param .u64 .ptr .align 1 _Z10deviceQRv1ILi25EEviiPKdPdS2_S2_S2__param_5,
	.param .u64 .ptr .align 1 _Z10deviceQRv1ILi25EEviiPKdPdS2_S2_S2__param_6
)
{
	.reg .pred 	%p<42>;
	.reg .b16 	%rs<17>;
	.reg .b32 	%r<149>;
	.reg .b64 	%rd<143>;
	.reg .b64 	%fd<135>;
	// demoted variable
	.shared .align 8 .b8 _ZZ10deviceQRv1ILi25EEviiPKdPdS2_S2_S2_E4s_Qn[5000];
	// demoted variable
	.shared .align 8 .b8 _ZZ10deviceQRv1ILi25EEviiPKdPdS2_S2_S2_E4s_Rn[5000];
	// demoted variable
	.shared .align 8 .b8 _ZZ10deviceQRv1ILi25EEviiPKdPdS2_S2_S2_E4s_Vn[5000];
	ld.param.u32 	%r50, [_Z10deviceQRv1ILi25EEviiPKdPdS2_S2_S2__param_1];
	ld.param.u64 	%rd7, [_Z10deviceQRv1ILi25EEviiPKdPdS2_S2_S2__param_2];
	ld.param.u64 	%rd8, [_Z10deviceQRv1ILi25EEviiPKdPdS2_S2_S2__param_5];
	ld.param.u64 	%rd9, [_Z10deviceQRv1ILi25EEviiPKdPdS2_S2_S2__param_6];
	cvta.to.global.u64 	%rd1, %rd7;
	cvta.to.global.u64 	%rd2, %rd9;
	cvta.to.global.u64 	%rd3, %rd8;
	mov.u32 	%r51, %ctaid.x;
	mov.u32 	%r1, %tid.x;
	mul.lo.s32 	%r52, %r50, %r51;
	mul.lo.s32 	%r53, %r52, %r50;
	cvt.s64.s32 	%rd4, %r53;
	setp.lt.s32 	%p1, %r50, 1;
	@%p1 bra 	$L__BB25_67;
	mov.u32 	%r55, _ZZ10deviceQRv1ILi25EEviiPKdPdS2_S2_S2_E4s_Vn;
	mad.lo.s32 	%r2, %r1, 200, %r55;
	add.s32 	%r56, %r50, -1;
	and.b32  	%r3, %r50, 15;
	setp.lt.u32 	%p2, %r56, 15;
	mov.b32 	%r134, 0;
	@%p2 bra 	$L__BB25_4;
	and.b32  	%r134, %r50, 2147483632;
	mov.b32 	%r139, 0;
$L__BB25_3:
	.pragma "nounroll";
	mad.lo.s32 	%r58, %r139, %r50, %r1;
	cvt.u64.u32 	%rd10, %r58;
	add.s64 	%rd11, %rd10, %rd4;
	shl.b64 	%rd12, %rd11, 3;
	add.s64 	%rd13, %rd1, %rd12;
	ld.global.f64 	%fd9, [%rd13];
	shl.b32 	%r59, %r139, 3;
	add.s32 	%r60, %r2, %r59;
	st.shared.f64 	[%r60], %fd9;
	add.s32 	%r61, %r58, %r50;
	cvt.u64.u32 	%rd14, %r61;
	add.s64 	%rd15, %rd14, %rd4;
	shl.b64 	%rd16, %rd15, 3;
	add.s64 	%rd17, %rd1, %rd16;
	ld.global.f64 	%fd10, [%rd17];
	st.shared.f64 	[%r60+8], %fd10;
	add.s32 	%r62, %r61, %r50;
	cvt.u64.u32 	%rd18, %r62;
	add.s64 	%rd19, %rd18, %rd4;
	shl.b64 	%rd20, %rd19, 3;
	add.s64 	%rd21, %rd1, %rd20;
	ld.global.f64 	%fd11, [%rd21];
	st.shared.f64 	[%r60+16], %fd11;
	add.s32 	%r63, %r62, %r50;
	cvt.u64.u32 	%rd22, %r63;
	add.s64 	%rd23, %rd22, %rd4;
	shl.b64 	%rd24, %rd23, 3;
	add.s64 	%rd25, %rd1, %rd24;
	ld.global.f64 	%fd12, [%rd25];
	st.shared.f64 	[%r60+24], %fd12;
	add.s32 	%r64, %r63, %r50;
	cvt.u64.u32 	%rd26, %r64;
	add.s64 	%rd27, %rd26, %rd4;
	shl.b64 	%rd28, %rd27, 3;
	add.s64 	%rd29, %rd1, %rd28;
	ld.global.f64 	%fd13, [%rd29];
	st.shared.f64 	[%r60+32], %fd13;
	add.s32 	%r65, %r64, %r50;
	cvt.u64.u32 	%rd30, %r65;
	add.s64 	%rd31, %rd30, %rd4;
	shl.b64 	%rd32, %rd31, 3;
	add.s64 	%rd33, %rd1, %rd32;
	ld.global.f64 	%fd14, [%rd33];
	st.shared.f64 	[%r60+40], %fd14;
	add.s32 	%r66, %r65, %r50;
	cvt.u64.u32 	%rd34, %r66;
	add.s64 	%rd35, %rd34, %rd4;
	shl.b64 	%rd36, %rd35, 3;
	add.s64 	%rd37, %rd1, %rd36;
	ld.global.f64 	%fd15, [%rd37];
	st.shared.f64 	[%r60+48], %fd15;
	add.s32 	%r67, %r66, %r50;
	cvt.u64.u32 	%rd38, %r67;
	add.s64 	%rd39, %rd38, %rd4;
	shl.b64 	%rd40, %rd39, 3;
	add.s64 	%rd41, %rd1, %rd40;
	ld.global.f64 	%fd16, [%rd41];
	st.shared.f64 	[%r60+56], %fd16;
	add.s32 	%r68, %r67, %r50;
	cvt.u64.u32 	%rd42, %r68;
	add.s64 	%rd43, %rd42, %rd4;
	shl.b64 	%rd44, %rd43, 3;
	add.s64 	%rd45, %rd1, %rd44;
	ld.global.f64 	%fd17, [%rd45];
	st.shared.f64 	[%r60+64], %fd17;
	add.s32 	%r69, %r68, %r50;
	cvt.u64.u32 	%rd46, %r69;
	add.s64 	%rd47, %rd46, %rd4;
	shl.b64 	%rd48, %rd47, 3;
	add.s64 	%rd49, %rd1, %rd48;
	ld.global.f64 	%fd18, [%rd49];
	st.shared.f64 	[%r60+72], %fd18;
	add.s32 	%r70, %r69, %r50;
	cvt.u64.u32 	%rd50, %r70;
	add.s64 	%rd51, %rd50, %rd4;
	shl.b64 	%rd52, %rd51, 3;
	add.s64 	%rd53, %rd1, %rd52;
	ld.global.f64 	%fd19, [%rd53];
	st.shared.f64 	[%r60+80], %fd19;
	add.s32 	%r71, %r70, %r50;
	cvt.u64.u32 	%rd54, %r71;
	add.s64 	%rd55, %rd54, %rd4;
	shl.b64 	%rd56, %rd55, 3;
	add.s64 	%rd57, %rd1, %rd56;
	ld.global.f64 	%fd20, [%rd57];
	st.shared.f64 	[%r60+88], %fd20;
	add.s32 	%r72, %r71, %r50;
	cvt.u64.u32 	%rd58, %r72;
	add.s64 	%rd59, %rd58, %rd4;
	shl.b64 	%rd60, %rd59, 3;
	add.s64 	%rd61, %rd1, %rd60;
	ld.global.f64 	%fd21, [%rd61];
	st.shared.f64 	[%r60+96], %fd21;
	add.s32 	%r73, %r72, %r50;
	cvt.u64.u32 	%rd62, %r73;
	add.s64 	%rd63, %rd62, %rd4;
	shl.b64 	%rd64, %rd63, 3;
	add.s64 	%rd65, %rd1, %rd64;
	ld.global.f64 	%fd22, [%rd65];
	st.shared.f64 	[%r60+104], %fd22;
	add.s32 	%r74, %r73, %r50;
	cvt.u64.u32 	%rd66, %r74;
	add.s64 	%rd67, %rd66, %rd4;
	shl.b64 	%rd68, %rd67, 3;
	add.s64 	%rd69, %rd1, %rd68;
	ld.global.f64 	%fd23, [%rd69];
	st.shared.f64 	[%r60+112], %fd23;
	add.s32 	%r75, %r74, %r50;
	cvt.u64.u32 	%rd70, %r75;
	add.s64 	%rd71, %rd70, %rd4;
	shl.b64 	%rd72, %rd71, 3;
	add.s64 	%rd73, %rd1, %rd72;
	ld.global.f64 	%fd24, [%rd73];
	st.shared.f64 	[%r60+120], %fd24;
	add.s32 	%r139, %r139, 16;
	setp.eq.s32 	%p3, %r139, %r134;
	@%p3 bra 	$L__BB25_4;
	bra.uni 	$L__BB25_3;
$L__BB25_4:
	setp.eq.s32 	%p4, %r3, 0;
	@%p4 bra 	$L__BB25_13;
	and.b32  	%r6, %r50, 7;
	setp.lt.u32 	%p5, %r3, 8;
	@%p5 bra 	$L__BB25_7;
	mad.lo.s32 	%r76, %r134, %r50, %r1;
	cvt.u64.u32 	%rd74, %r76;
	add.s64 	%rd75, %rd74, %rd4;
	shl.b64 	%rd76, %rd75, 3;
	add.s64 	%rd77, %rd1, %rd76;
	ld.global.f64 	%fd25, [%rd77];
	shl.b32 	%r77, %r134, 3;
	add.s32 	%r78, %r2, %r77;
	st.shared.f64 	[%r78], %fd25;
	add.s32 	%r79, %r76, %r50;
	cvt.u64.u32 	%rd78, %r79;
	add.s64 	%rd79, %rd78, %rd4;
	shl.b64 	%rd80, %rd79, 3;
	add.s64 	%rd81, %rd1, %rd80;
	ld.global.f64 	%fd26, [%rd81];
	st.shared.f64 	[%r78+8], %fd26;
	add.s32 	%r80, %r79, %r50;
	cvt.u64.u32 	%rd82, %r80;
	add.s64 	%rd83, %rd82, %rd4;
	shl.b64 	%rd84, %rd83, 3;
	add.s64 	%rd85, %rd1, %rd84;
	ld.global.f64 	%fd27, [%rd85];
	st.shared.f64 	[%r78+16], %fd27;
	add.s32 	%r81, %r80, %r50;
	cvt.u64.u32 	%rd86, %r81;
	add.s64 	%rd87, %rd86, %rd4;
	shl.b64 	%rd88, %rd87, 3;
	add.s64 	%rd89, %rd1, %rd88;
	ld.global.f64 	%fd28, [%rd89];
	st.shared.f64 	[%r78+24], %fd28;
	add.s32 	%r82, %r81, %r50;
	cvt.u64.u32 	%rd90, %r82;
	add.s64 	%rd91, %rd90, %rd4;
	shl.b64 	%rd92, %rd91, 3;
	add.s64 	%rd93, %rd1, %rd92;
	ld.global.f64 	%fd29, [%rd93];
	st.shared.f64 	[%r78+32], %fd29;
	add.s32 	%r83, %r82, %r50;
	cvt.u64.u32 	%rd94, %r83;
	add.s64 	%rd95, %rd94, %rd4;
	shl.b64 	%rd96, %rd95, 3;
	add.s64 	%rd97, %rd1, %rd96;
	ld.global.f64 	%fd30, [%rd97];
	st.shared.f64 	[%r78+40], %fd30;
	add.s32 	%r84, %r83, %r50;
	cvt.u64.u32 	%rd98, %r84;
	add.s64 	%rd99, %rd98, %rd4;
	shl.b64 	%rd100, %rd99, 3;
	add.s64 	%rd101, %rd1, %rd100;
	ld.global.f64 	%fd31, [%rd101];
	st.shared.f64 	[%r78+48], %fd31;
	add.s32 	%r85, %r84, %r50;
	cvt.u64.u32 	%rd102, %r85;
	add.s64 	%rd103, %rd102, %rd4;
	shl.b64 	%rd104, %rd103, 3;
	add.s64 	%rd105, %rd1, %rd104;
	ld.global.f64 	%fd32, [%rd105];
	st.shared.f64 	[%r78+56], %fd32;
	add.s32 	%r134, %r134, 8;
$L__BB25_7:
	setp.eq.s32 	%p6, %r6, 0;
	@%p6 bra 	$L__BB25_13;
	and.b32  	%r9, %r50, 3;
	setp.lt.u32 	%p7, %r6, 4;
	@%p7 bra 	$L__BB25_10;
	mad.lo.s32 	%r86, %r134, %r50, %r1;
	cvt.u64.u32 	%rd106, %r86;
	add.s64 	%rd107, %rd106, %rd4;
	shl.b64 	%rd108, %rd107, 3;
	add.s64 	%rd109, %rd1, %rd108;
	ld.global.f64 	%fd33, [%rd109];
	shl.b32 	%r87, %r134, 3;
	add.s32 	%r88, %r2, %r87;
	st.shared.f64 	[%r88], %fd33;
	add.s32 	%r89, %r86, %r50;
	cvt.u64.u32 	%rd110, %r89;
	add.s64 	%rd111, %rd110, %rd4;
	shl.b64 	%rd112, %rd111, 3;
	add.s64 	%rd113, %rd1, %rd112;
	ld.global.f64 	%fd34, [%rd113];
	st.shared.f64 	[%r88+8], %fd34;
	add.s32 	%r90, %r89, %r50;
	cvt.u64.u32 	%rd114, %r90;
	add.s64 	%rd115, %rd114, %rd4;
	shl.b64 	%rd116, %rd115, 3;
	add.s64 	%rd117, %rd1, %rd116;
	ld.global.f64 	%fd35, [%rd117];
	st.shared.f64 	[%r88+16], %fd35;
	add.s32 	%r91, %r90, %r50;
	cvt.u64.u32 	%rd118, %r91;
	add.s64 	%rd119, %rd118, %rd4;
	shl.b64 	%rd120, %rd119, 3;
	add.s64 	%rd121, %rd1, %rd120;
	ld.global.f64 	%fd36, [%rd121];
	st.shared.f64 	[%r88+24], %fd36;
	add.s32 	%r134, %r134, 4;
$L__BB25_10:
	setp.eq.s32 	%p8, %r9, 0;
	@%p8 bra 	$L__BB25_13;
	mov.b32 	%r138, 0;
$L__BB25_12:
	.pragma "nounroll";
	mad.lo.s32 	%r93, %r134, %r50, %r1;
	cvt.u64.u32 	%rd122, %r93;
	add.s64 	%rd123, %rd122, %rd4;
	shl.b64 	%rd124, %rd123, 3;
	add.s64 	%rd125, %rd1, %rd124;
	ld.global.f64 	%fd37, [%rd125];
	shl.b32 	%r94, %r134, 3;
	add.s32 	%r95, %r2, %r94;
	st.shared.f64 	[%r95], %fd37;
	add.s32 	%r134, %r134, 1;
	add.s32 	%r138, %r138, 1;
	setp.ne.s32 	%p9, %r138, %r9;
	@%p9 bra 	$L__BB25_12;
$L__BB25_13:
	add.s32 	%r16, %r50, -2;
	cvt.u16.u32 	%rs1, %r50;
	neg.s32 	%r17, %r50;
	mov.b32 	%r140, 0;
	mov.b16 	%rs15, 0;
	mov.u16 	%rs16, %rs15;
$L__BB25_14:
	mov.u32 	%r20, %r140;
	setp.ne.s32 	%p10, %r1, 0;
	not.b32 	%r21, %r20;
	add.s32 	%r22, %r50, %r21;
	bar.sync 	0;
	@%p10 bra 	$L__BB25_16;
	mov.b64 	%rd126, 0;
	st.global.u64 	[%rd3], %rd126;
	st.global.u64 	[%rd2], %rd126;
$L__BB25_16:
	setp.ne.s32 	%p11, %r1, 0;
	bar.sync 	0;
	shl.b32 	%r97, %r20, 3;
	add.s32 	%r23, %r2, %r97;
	ld.shared.f64 	%fd38, [%r23];
	mul.f64 	%fd39, %fd38, %fd38;
	atom.global.add.f64 	%fd40, [%rd3], %fd39;
	bar.sync 	0;
	mov.u32 	%r98, _ZZ10deviceQRv1ILi25EEviiPKdPdS2_S2_S2_E4s_Rn;
	mad.lo.s32 	%r24, %r20, 200, %r98;
	add.s32 	%r25, %r24, %r97;
	@%p11 bra 	$L__BB25_18;
	ld.global.f64 	%fd41, [%rd3];
	sqrt.rn.f64 	%fd42, %fd41;
	st.shared.f64 	[%r25], %fd42;
$L__BB25_18:
	bar.sync 	0;
	ld.shared.f64 	%fd43, [%r23];
	ld.shared.f64 	%fd44, [%r25];
	div.rn.f64 	%fd45, %fd43, %fd44;
	mov.u32 	%r99, _ZZ10deviceQRv1ILi25EEviiPKdPdS2_S2_S2_E4s_Qn;
	mad.lo.s32 	%r100, %r1, 200, %r99;
	add.s32 	%r26, %r100, %r97;
	st.shared.f64 	[%r26], %fd45;
	bar.sync 	0;
	add.s32 	%r140, %r20, 1;
	setp.ge.s32 	%p12, %r140, %r50;
	@%p12 bra 	$L__BB25_54;
	and.b32  	%r28, %r22, 3;
	setp.eq.s32 	%p13, %r28, 0;
	mov.u32 	%r141, %r140;
	@%p13 bra 	$L__BB25_35;
	setp.ne.s32 	%p14, %r1, 0;
	ld.shared.f64 	%fd46, [%r26];
	ld.shared.f64 	%fd47, [%r23+8];
	mul.f64 	%fd1, %fd46, %fd47;
	bar.sync 	0;
	@%p14 bra 	$L__BB25_22;
	mov.b64 	%rd127, 0;
	st.global.u64 	[%rd2], %rd127;
$L__BB25_22:
	bar.sync 	0;
	atom.global.add.f64 	%fd48, [%rd2], %fd1;
	bar.sync 	0;
	@%p14 bra 	$L__BB25_24;
	ld.global.f64 	%fd49, [%rd2];
	st.shared.f64 	[%r25+8], %fd49;
$L__BB25_24:
	add.s32 	%r141, %r20, 2;
	setp.eq.s32 	%p16, %r28, 1;
	@%p16 bra 	$L__BB25_35;
	ld.shared.f64 	%fd50, [%r26];
	ld.shared.f64 	%fd51, [%r23+16];
	mul.f64 	%fd2, %fd50, %fd51;
	bar.sync 	0;
	@%p14 bra 	$L__BB25_27;
	mov.b64 	%rd128, 0;
	st.global.u64 	[%rd2], %rd128;
$L__BB25_27:
	bar.sync 	0;
	atom.global.add.f64 	%fd52, [%rd2], %fd2;
	bar.sync 	0;
	@%p14 bra 	$L__BB25_29;
	ld.global.f64 	%fd53, [%rd2];
	st.shared.f64 	[%r25+16], %fd53;
$L__BB25_29:
	add.s32 	%r141, %r20, 3;
	setp.eq.s32 	%p19, %r28, 2;
	@%p19 bra 	$L__BB25_35;
	ld.shared.f64 	%fd54, [%r26];
	ld.shared.f64 	%fd55, [%r23+24];
	mul.f64 	%fd3, %fd54, %fd55;
	bar.sync 	0;
	@%p14 bra 	$L__BB25_32;
	mov.b64 	%rd129, 0;
	st.global.u64 	[%rd2], %rd129;
$L__BB25_32:
	bar.sync 	0;
	atom.global.add.f64 	%fd56, [%rd2], %fd3;
	bar.sync 	0;
	@%p14 bra 	$L__BB25_34;
	ld.global.f64 	%fd57, [%rd2];
	st.shared.f64 	[%r25+24], %fd57;
$L__BB25_34:
	add.s32 	%r141, %r20, 4;
$L__BB25_35:
	sub.s32 	%r102, %r16, %r20;
	setp.lt.u32 	%p22, %r102, 3;
	@%p22 bra 	$L__BB25_54;
	add.s32 	%r144, %r17, %r141;
	shl.b32 	%r103, %r141, 3;
	mov.u32 	%r104, _ZZ10deviceQRv1ILi25EEviiPKdPdS2_S2_S2_E4s_Vn;
	mad.lo.s32 	%r105, %r1, 200, %r104;
	add.s32 	%r106, %r105, %r103;
	add.s32 	%r143, %r106, 16;
	mad.lo.s32 	%r107, %r20, 200, %r103;
	add.s32 	%r109, %r98, %r107;
	add.s32 	%r142, %r109, 16;
$L__BB25_37:
	setp.ne.s32 	%p23, %r1, 0;
	ld.shared.f64 	%fd58, [%r26];
	ld.shared.f64 	%fd59, [%r143+-16];
	mul.f64 	%fd4, %fd58, %fd59;
	bar.sync 	0;
	@%p23 bra 	$L__BB25_39;
	mov.b64 	%rd130, 0;
	st.global.u64 	[%rd2], %rd130;
$L__BB25_39:
	bar.sync 	0;
	atom.global.add.f64 	%fd60, [%rd2], %fd4;
	bar.sync 	0;
	@%p23 bra 	$L__BB25_41;
	ld.global.f64 	%fd61, [%rd2];
	st.shared.f64 	[%r142+-16], %fd61;
$L__BB25_41:
	ld.shared.f64 	%fd62, [%r26];
	ld.shared.f64 	%fd63, [%r143+-8];
	mul.f64 	%fd5, %fd62, %fd63;
	bar.sync 	0;
	@%p23 bra 	$L__BB25_43;
	mov.b64 	%rd131, 0;
	st.global.u64 	[%rd2], %rd131;
$L__BB25_43:
	bar.sync 	0;
	atom.global.add.f64 	%fd64, [%rd2], %fd5;
	bar.sync 	0;
	@%p23 bra 	$L__BB25_45;
	ld.global.f64 	%fd65, [%rd2];
	st.shared.f64 	[%r142+-8], %fd65;
$L__BB25_45:
	ld.shared.f64 	%fd66, [%r26];
	ld.shared.f64 	%fd67, [%r143];
	mul.f64 	%fd6, %fd66, %fd67;
	bar.sync 	0;
	@%p23 bra 	$L__BB25_47;
	mov.b64 	%rd132, 0;
	st.global.u64 	[%rd2], %rd132;
$L__BB25_47:
	bar.sync 	0;
	atom.global.add.f64 	%fd68, [%rd2], %fd6;
	bar.sync 	0;
	@%p23 bra 	$L__BB25_49;
	ld.global.f64 	%fd69, [%rd2];
	st.shared.f64 	[%r142], %fd69;
$L__BB25_49:
	ld.shared.f64 	%fd70, [%r26];
	ld.shared.f64 	%fd71, [%r143+8];
	mul.f64 	%fd7, %fd70, %fd71;
	bar.sync 	0;
	@%p23 bra 	$L__BB25_51;
	mov.b64 	%rd133, 0;
	st.global.u64 	[%rd2], %rd133;
$L__BB25_51:
	bar.sync 	0;
	atom.global.add.f64 	%fd72, [%rd2], %fd7;
	bar.sync 	0;
	@%p23 bra 	$L__BB25_53;
	ld.global.f64 	%fd73, [%rd2];
	st.shared.f64 	[%r142+8], %fd73;
$L__BB25_53:
	add.s32 	%r144, %r144, 4;
	add.s32 	%r143, %r143, 32;
	add.s32 	%r142, %r142, 32;
	setp.ne.s32 	%p31, %r144, 0;
	@%p31 bra 	$L__BB25_37;
$L__BB25_54:
	setp.ge.s32 	%p32, %r140, %r50;
	bar.sync 	0;
	ld.shared.f64 	%fd8, [%r26];
	@%p32 bra 	$L__BB25_66;
	sub.s32 	%r110, %r16, %r20;
	setp.lt.u32 	%p33, %r110, 7;
	mov.u32 	%r146, %r140;
	@%p33 bra 	$L__BB25_58;
	mov.u32 	%r146, %r140;
$L__BB25_57:
	.pragma "nounroll";
	shl.b32 	%r111, %r146, 3;
	add.s32 	%r112, %r2, %r111;
	ld.shared.f64 	%fd74, [%r112];
	add.s32 	%r113, %r24, %r111;
	ld.shared.f64 	%fd75, [%r113];
	mul.f64 	%fd76, %fd75, %fd8;
	sub.f64 	%fd77, %fd74, %fd76;
	st.shared.f64 	[%r112], %fd77;
	ld.shared.f64 	%fd78, [%r112+8];
	ld.shared.f64 	%fd79, [%r113+8];
	mul.f64 	%fd80, %fd79, %fd8;
	sub.f64 	%fd81, %fd78, %fd80;
	st.shared.f64 	[%r112+8], %fd81;
	ld.shared.f64 	%fd82, [%r112+16];
	ld.shared.f64 	%fd83, [%r113+16];
	mul.f64 	%fd84, %fd83, %fd8;
	sub.f64 	%fd85, %fd82, %fd84;
	st.shared.f64 	[%r112+16], %fd85;
	ld.shared.f64 	%fd86, [%r112+24];
	ld.shared.f64 	%fd87, [%r113+24];
	mul.f64 	%fd88, %fd87, %fd8;
	sub.f64 	%fd89, %fd86, %fd88;
	st.shared.f64 	[%r112+24], %fd89;
	ld.shared.f64 	%fd90, [%r112+32];
	ld.shared.f64 	%fd91, [%r113+32];
	mul.f64 	%fd92, %fd91, %fd8;
	sub.f64 	%fd93, %fd90, %fd92;
	st.shared.f64 	[%r112+32], %fd93;
	ld.shared.f64 	%fd94, [%r112+40];
	ld.shared.f64 	%fd95, [%r113+40];
	mul.f64 	%fd96, %fd95, %fd8;
	sub.f64 	%fd97, %fd94, %fd96;
	st.shared.f64 	[%r112+40], %fd97;
	ld.shared.f64 	%fd98, [%r112+48];
	ld.shared.f64 	%fd99, [%r113+48];
	mul.f64 	%fd100, %fd99, %fd8;
	sub.f64 	%fd101, %fd98, %fd100;
	st.shared.f64 	[%r112+48], %fd101;
	ld.shared.f64 	%fd102, [%r112+56];
	ld.shared.f64 	%fd103, [%r113+56];
	mul.f64 	%fd104, %fd103, %fd8;
	sub.f64 	%fd105, %fd102, %fd104;
	st.shared.f64 	[%r112+56], %fd105;
	add.s32 	%r146, %r146, 8;
	add.s32 	%r114, %r146, %r21;
	and.b32  	%r115, %r22, -8;
	setp.ne.s32 	%p34, %r114, %r115;
	@%p34 bra 	$L__BB25_57;
$L__BB25_58:
	and.b32  	%r116, %r22, 7;
	setp.eq.s32 	%p35, %r116, 0;
	@%p35 bra 	$L__BB25_66;
	not.b16 	%rs10, %rs16;
	add.s16 	%rs11, %rs10, %rs1;
	cvt.u32.u16 	%r117, %rs11;
	and.b32  	%r45, %r117, 7;
	add.s32 	%r118, %r45, -1;
	setp.lt.u32 	%p36, %r118, 3;
	@%p36 bra 	$L__BB25_61;
	shl.b32 	%r119, %r146, 3;
	add.s32 	%r120, %r2, %r119;
	ld.shared.f64 	%fd106, [%r120];
	add.s32 	%r121, %r24, %r119;
	ld.shared.f64 	%fd107, [%r121];
	mul.f64 	%fd108, %fd107, %fd8;
	sub.f64 	%fd109, %fd106, %fd108;
	st.shared.f64 	[%r120], %fd109;
	ld.shared.f64 	%fd110, [%r120+8];
	ld.shared.f64 	%fd111, [%r121+8];
	mul.f64 	%fd112, %fd111, %fd8;
	sub.f64 	%fd113, %fd110, %fd112;
	st.shared.f64 	[%r120+8], %fd113;
	ld.shared.f64 	%fd114, [%r120+16];
	ld.shared.f64 	%fd115, [%r121+16];
	mul.f64 	%fd116, %fd115, %fd8;
	sub.f64 	%fd117, %fd114, %fd116;
	st.shared.f64 	[%r120+16], %fd117;
	ld.shared.f64 	%fd118, [%r120+24];
	ld.shared.f64 	%fd119, [%r121+24];
	mul.f64 	%fd120, %fd119, %fd8;
	sub.f64 	%fd121, %fd118, %fd120;
	st.shared.f64 	[%r120+24], %fd121;
	add.s32 	%r146, %r146, 4;
$L__BB25_61:
	and.b32  	%r122, %r45, 3;
	setp.eq.s32 	%p37, %r122, 0;
	@%p37 bra 	$L__BB25_66;
	xor.b16  	%rs12, %rs15, 3;
	add.s16 	%rs5, %rs12, %rs1;
	and.b16  	%rs13, %rs5, 3;
	setp.eq.s16 	%p38, %rs13, 1;
	@%p38 bra 	$L__BB25_64;
	shl.b32 	%r123, %r146, 3;
	add.s32 	%r124, %r2, %r123;
	ld.shared.f64 	%fd122, [%r124];
	add.s32 	%r125, %r24, %r123;
	ld.shared.f64 	%fd123, [%r125];
	mul.f64 	%fd124, %fd123, %fd8;
	sub.f64 	%fd125, %fd122, %fd124;
	st.shared.f64 	[%r124], %fd125;
	ld.shared.f64 	%fd126, [%r124+8];
	ld.shared.f64 	%fd127, [%r125+8];
	mul.f64 	%fd128, %fd127, %fd8;
	sub.f64 	%fd129, %fd126, %fd128;
	st.shared.f64 	[%r124+8], %fd129;
	add.s32 	%r146, %r146, 2;
$L__BB25_64:
	and.b16  	%rs14, %rs5, 1;
	setp.eq.b16 	%p39, %rs14, 1;
	not.pred 	%p40, %p39;
	@%p40 bra 	$L__BB25_66;
	shl.b32 	%r126, %r146, 3;
	add.s32 	%r127, %r2, %r126;
	ld.shared.f64 	%fd130, [%r127];
	add.s32 	%r128, %r24, %r126;
	ld.shared.f64 	%fd131, [%r128];
	mul.f64 	%fd132, %fd131, %fd8;
	sub.f64 	%fd133, %fd130, %fd132;
	st.shared.f64 	[%r127], %fd133;
$L__BB25_66:
	ld.param.u64 	%rd142, [_Z10deviceQRv1ILi25EEviiPKdPdS2_S2_S2__param_4];
	ld.param.u64 	%rd141, [_Z10deviceQRv1ILi25EEviiPKdPdS2_S2_S2__param_3];
	mad.lo.s32 	%r129, %r20, %r50, %r1;
	cvt.u64.u32 	%rd134, %r129;
	add.s64 	%rd135, %rd134, %rd4;
	cvta.to.global.u64 	%rd136, %rd141;
	shl.b64 	%rd137, %rd135, 3;
	add.s64 	%rd138, %rd136, %rd137;
	st.global.f64 	[%rd138], %fd8;
	mad.lo.s32 	%r131, %r1, 200, %r98;
	add.s32 	%r133, %r131, %r97;
	ld.shared.f64 	%fd134, [%r133];
	cvta.to.global.u64 	%rd139, %rd142;
	add.s64 	%rd140, %rd139, %rd137;
	st.global.f64 	[%rd140], %fd134;
	setp.ne.s32 	%p41, %r140, %r50;
	add.s16 	%rs16, %rs16, 1;
	add.s16 	%rs15, %rs15, 1;
	@%p41 bra 	$L__BB25_14;
$L__BB25_67:
	ret;

}
	// .globl	_Z10deviceQRv1ILi26EEviiPKdPdS2_S2_S2_
.visible .entry _Z10deviceQRv1ILi26EEviiPKdPdS2_S2_S2_(
	.param .u32 _Z10deviceQRv1ILi26EEviiPKdPdS2_S2_S2__param_0,
	.param .u32 _Z10deviceQRv1ILi26EEviiPKdPdS2_S2_S2__param_1,
	.param .u64 .ptr .align 1 _Z10deviceQRv1ILi26EEviiPKdPdS2_S2_S2__param_2,
	.param .u64 .ptr .align 1 _Z10deviceQRv1ILi26EEviiPKdPdS2_S2_S2__param_3,
	.param .u64 .ptr .align 1 _Z10deviceQRv1ILi26EEviiPKdPdS2_S2_S2__param_4,
	.param .u64 .ptr .align 1 _Z10deviceQRv1ILi26EEviiPKdPdS2_S2_S2__param_5,
	.param .u64 .ptr .align 1 _Z10deviceQRv1ILi26EEviiPKdPdS2_S2_S2__param_6
)
{
	.reg .pred 	%p<42>;
	.reg .b16 	%rs<17>;
	.reg .b32 	%r<149>;
	.reg .b64 	%rd<143>;
	.reg .b64 	%fd<135>;
	// demoted variable
	.shared .align 8 .b8 _ZZ10deviceQRv1ILi26EEviiPKdPdS2_S2_S2_E4s_Qn[5408];
	// demoted variable
	.shared .align 8 .b8 _ZZ10deviceQRv1ILi26EEviiPKdPdS2_S2_S2_E4s_Rn[5408];
	// demoted variable
	.shared .align 8 .b8 _ZZ10deviceQRv1ILi26EEviiPKdPdS2_S2_S2_E4s_Vn[5408];
	ld.param.u32 	%r50, [_Z10deviceQRv1ILi26EEviiPKdPdS2_S2_S2__param_1];
	ld.param.u64 	%rd7, [_Z10deviceQRv1ILi26EEviiPKdPdS2_S2_S2__param_2];
	ld.param.u64 	%rd8, [_Z10deviceQRv1ILi26EEviiPKdPdS2_S2_S2__param_5];
	ld.param.u64 	%rd9, [_Z10deviceQRv1ILi26EEviiPKdPdS2_S2_S2__param_6];
	cvta.to.global.u64 	%rd1, %rd7;
	cvta.to.global.u64 	%rd2, %rd9;
	cvta.to.global.u64 	%rd3, %rd8;
	mov.u32 	%r51, %ctaid.x;
	mov.u32 	%r1, %tid.x;
	mul.lo.s32 	%r52, %r50, %r51;
	mul.lo.s32 	%r53, %r52, %r50;
	cvt.s64.s32 	%rd4, %r53;
	setp.lt.s32 	%p1, %r50, 1;
	@%p1 bra 	$L__BB26_67;
	mov.u32 	%r55, _ZZ10deviceQRv1ILi26EEviiPKdPdS2_S2_S2_E4s_Vn;
	mad.lo.s32 	%r2, %r1, 208, %r55;
	add.s32 	%r56, %r50, -1;
	and.b32  	%r3, %r50, 15;
	setp.lt.u32 	%p2, %r56, 15;
	mov.b32 	%r134, 0;
	@%p2 bra 	$L__BB26_4;
	and.b32  	%r134, %r50, 2147483632;
	mov.b32 	%r139, 0;
$L__BB26_3:
	.pragma "nounroll";
	mad.lo.s32 	%r58, %r139, %r50, %r1;
	cvt.u64.u32 	%rd10, %r58;
	add.s64 	%rd11, %rd10, %rd4;
	shl.b64 	%rd12, %rd11, 3;
	add.s64 	%rd13, %rd1, %rd12;
	ld.global.f64 	%fd9, [%rd13];
	shl.b32 	%r59, %r139, 3;
	add.s32 	%r60, %r2, %r59;
	st.shared.f64 	[%r60], %fd9;
	add.s32 	%r61, %r58, %r50;
	cvt.u64.u32 	%rd14, %r61;
	add.s64 	%rd15, %rd14, %rd4;
	shl.b64 	%rd16, %rd15, 3;
	add.s64 	%rd17, %rd1, %rd16;
	ld.global.f64 	%fd10, [%rd17];
	st.shared.f64 	[%r60+8], %fd10;
	add.s32 	%r62, %r61, %r50;
	cvt.u64.u32 	%rd18, %r62;
	add.s64 	%rd19, %rd18, %rd4;
	shl.b64 	%rd20, %rd19, 3;
	add.s64 	%rd21, %rd1, %rd20;
	ld.global.f64 	%fd11, [%rd21];
	st.shared.f64 	[%r60+16], %fd11;
	add.s32 	%r63, %r62, %r50;
	cvt.u64.u32 	%rd22, %r63;
	add.s64 	%rd23, %rd22, %rd4;
	shl.b64 	%rd24, %rd23, 3;
	add.s64 	%rd25, %rd1, %rd24;
	ld.global.f64 	%fd12, [%rd25];
	st.shared.f64 	[%r60+24], %fd12;
	add.s32 	%r64, %r63, %r50;
	cvt.u64.u32 	%rd26, %r64;
	add.s64 	%rd27, %rd26, %rd4;
	shl.b64 	%rd28, %rd27, 3;
	add.s64 	%rd29, %rd1, %rd28;
	ld.global.f64 	%fd13, [%rd29];
	st.shared.f64 	[%r60+32], %fd13;
	add.s32 	%r65, %r64, %r50;
	cvt.u64.u32 	%rd30, %r65;
	add.s64 	%rd31, %rd30, %rd4;
	shl.b64 	%rd32, %rd31, 3;
	add.s64 	%rd33, %rd1, %rd32;
	ld.global.f64 	%fd14, [%rd33];
	st.shared.f64 	[%r60+40], %fd14;
	add.s32 	%r66, %r65, %r50;
	cvt.u64.u32 	%rd34, %r66;
	add.s64 	%rd35, %rd34, %rd4;
	shl.b64 	%rd36, %rd35, 3;
	add.s64 	%rd37, %rd1, %rd36;
	ld.global.f64 	%fd15, [%rd37];
	st.shared.f64 	[%r60+48], %fd15;
	add.s32 	%r67, %r66, %r50;
	cvt.u64.u32 	%rd38, %r67;
	add.s64 	%rd39, %rd38, %rd4;
	shl.b64 	%rd40, %rd39, 3;
	add.s64 	%rd41, %rd1, %rd40;
	ld.global.f64 	%fd16, [%rd41];
	st.shared.f64 	[%r60+56], %fd16;
	add.s32 	%r68, %r67, %r50;
	cvt.u64.u32 	%rd42, %r68;
	add.s64 	%rd43, %rd42, %rd4;
	shl.b64 	%rd44, %rd43, 3;
	add.s64 	%rd45, %rd1, %rd44;
	ld.global.f64 	%fd17, [%rd45];
	st.shared.f64 	[%r60+64], %fd17;
	add.s32 	%r69, %r68, %r50;
	cvt.u64.u32 	%rd46, %r69;
	add.s64 	%rd47, %rd46, %rd4;
	shl.b64 	%rd48, %rd47, 3;
	add.s64 	%rd49, %rd1, %rd48;
	ld.global.f64 	%fd18, [%rd49];
	st.shared.f64 	[%r60+72], %fd18;
	add.s32 	%r70, %r69, %r50;
	cvt.u64.u32 	%rd50, %r70;
	add.s64 	%rd51, %rd50, %rd4;
	shl.b64 	%rd52, %rd51, 3;
	add.s64 	%rd53, %rd1, %rd52;
	ld.global.f64 	%fd19, [%rd53];
	st.shared.f64 	[%r60+80], %fd19;
	add.s32 	%r71, %r70, %r50;
	cvt.u64.u32 	%rd54, %r71;
	add.s64 	%rd55, %rd54, %rd4;
	shl.b64 	%rd56, %rd55, 3;
	add.s64 	%rd57, %rd1, %rd56;
	ld.global.f64 	%fd20, [%rd57];
	st.shared.f64 	[%r60+88], %fd20;
	add.s32 	%r72, %r71, %r50;
	cvt.u64.u32 	%rd58, %r72;
	add.s64 	%rd59, %rd58, %rd4;
	shl.b64 	%rd60, %rd59, 3;
	add.s64 	%rd61, %rd1, %rd60;
	ld.global.f64 	%fd21, [%rd61];
	st.shared.f64 	[%r60+96], %fd21;
	add.s32 	%r73, %r72, %r50;
	cvt.u64.u32 	%rd62, %r73;
	add.s64 	%rd63, %rd62, %rd4;
	shl.b64 	%rd64, %rd63, 3;
	add.s64 	%rd65, %rd1, %rd64;
	ld.global.f64 	%fd22, [%rd65];
	st.shared.f64 	[%r60+104], %fd22;
	add.s32 	%r74, %r73, %r50;
	cvt.u64.u32 	%rd66, %r74;
	add.s64 	%rd67, %rd66, %rd4;
	shl.b64 	%rd68, %rd67, 3;
	add.s64 	%rd69, %rd1, %rd68;
	ld.global.f64 	%fd23, [%rd69];
	st.shared.f64 	[%r60+112], %fd23;
	add.s32 	%r75, %r74, %r50;
	cvt.u64.u32 	%rd70, %r75;
	add.s64 	%rd71, %rd70, %rd4;
	shl.b64 	%rd72, %rd71, 3;
	add.s64 	%rd73, %rd1, %rd72;
	ld.global.f64 	%fd24, [%rd73];
	st.shared.f64 	[%r60+120], %fd24;
	add.s32 	%r139, %r139, 16;
	setp.eq.s32 	%p3, %r139, %r134;
	@%p3 bra 	$L__BB26_4;
	bra.uni 	$L__BB26_3;
$L__BB26_4:
	setp.eq.s32 	%p4, %r3, 0;
	@%p4 bra 	$L__BB26_13;
	and.b32  	%r6, %r50, 7;
	setp.lt.u32 	%p5, %r3, 8;
	@%p5 bra 	$L__BB26_7;
	mad.lo.s32 	%r76, %r134, %r50, %r1;
	cvt.u64.u32 	%rd74, %r76;
	add.s64 	%rd75, %rd74, %rd4;
	shl.b64 	%rd76, %rd75, 3;
	add.s64 	%rd77, %rd1, %rd76;
	ld.global.f64 	%fd25, [%rd77];
	shl.b32 	%r77, %r134, 3;
	add.s32 	%r78, %r2, %r77;
	st.shared.f64 	[%r78], %fd25;
	add.s32 	%r79, %r76, %r50;
	cvt.u64.u32 	%rd78, %r79;
	add.s64 	%rd79, %rd78, %rd4;
	shl.b64 	%rd80, %rd79, 3;
	add.s64 	%rd81, %rd1, %rd80;
	ld.global.f64 	%fd26, [%rd81];
	st.shared.f64 	[%r78+8], %fd26;
	add.s32 	%r80, %r79, %r50;
	cvt.u64.u32 	%rd82, %r80;
	add.s64 	%rd83, %rd82, %rd4;
	shl.b64 	%rd84, %rd83, 3;
	add.s64 	%rd85, %rd1, %rd84;
	ld.global.f64 	%fd27, [%rd85];
	st.shared.f64 	[%r78+16], %fd27;
	add.s32 	%r81, %r80, %r50;
	cvt.u64.u32 	%rd86, %r81;
	add.s64 	%rd87, %rd86, %rd4;
	shl.b64 	%rd88, %rd87, 3;
	add.s64 	%rd89, %rd1, %rd88;
	ld.global.f64 	%fd28, [%rd89];
	st.shared.f64 	[%r78+24], %fd28;
	add.s32 	%r82, %r81, %r50;
	cvt.u64.u32 	%rd90, %r82;
	add.s64 	%rd91, %rd90, %rd4;
	shl.b64 	%rd92, %rd91, 3;
	add.s64 	%rd93, %rd1, %rd92;
	ld.global.f64 	%fd29, [%rd93];
	st.shared.f64 	[%r78+32], %fd29;
	add.s32 	%r83, %r82, %r50;
	cvt.u64.u32 	%rd94, %r83;
	add.s64 	%rd95, %rd94, %rd4;
	shl.b64 	%rd96, %rd95, 3;
	add.s64 	%rd97, %rd1, %rd96;
	ld.global.f64 	%fd30, [%rd97];
	st.shared.f64 	[%r78+40], %fd30;
	add.s32 	%r84, %r83, %r50;
	cvt.u64.u32 	%rd98, %r84;
	add.s64 	%rd99, %rd98, %rd4;
	shl.b64 	%rd100, %rd99, 3;
	add.s64 	%rd101, %rd1, %rd100;
	ld.global.f64 	%fd31, [%rd101];
	st.shared.f64 	[%r78+48], %fd31;
	add.s32 	%r85, %r84, %r50;
	cvt.u64.u32 	%rd102, %r85;
	add.s64 	%rd103, %rd102, %rd4;
	shl.b64 	%rd104, %rd103, 3;
	add.s64 	%rd105, %rd1, %rd104;
	ld.global.f64 	%fd32, [%rd105];
	st.shared.f64 	[%r78+56], %fd32;
	add.s32 	%r134, %r134, 8;
$L__BB26_7:
	setp.eq.s32 	%p6, %r6, 0;
	@%p6 bra 	$L__BB26_13;
	and.b32  	%r9, %r50, 3;
	setp.lt.u32 	%p7, %r6, 4;
	@%p7 bra 	$L__BB26_10;
	mad.lo.s32 	%r86, %r134, %r50, %r1;
	cvt.u64.u32 	%rd106, %r86;
	add.s64 	%rd107, %rd106, %rd4;
	shl.b64 	%rd108, %rd107, 3;
	add.s64 	%rd109, %rd1, %rd108;
	ld.global.f64 	%fd33, [%rd109];
	shl.b32 	%r87, %r134, 3;
	add.s32 	%r88, %r2, %r87;
	st.shared.f64 	[%r88], %fd33;
	add.s32 	%r89, %r86, %r50;
	cvt.u64.u32 	%rd110, %r89;
	add.s64 	%rd111, %rd110, %rd4;
	shl.b64 	%rd112, %rd111, 3;
	add.s64 	%rd113, %rd1, %rd112;
	ld.global.f64 	%fd34, [%rd113];
	st.shared.f64 	[%r88+8], %fd34;
	add.s32 	%r90, %r89, %r50;
	cvt.u64.u32 	%rd114, %r90;
	add.s64 	%rd115, %rd114, %rd4;
	shl.b64 	%rd116, %rd115, 3;
	add.s64 	%rd117, %rd1, %rd116;
	ld.global.f64 	%fd35, [%rd117];
	st.shared.f64 	[%r88+16], %fd35;
	add.s32 	%r91, %r90, %r50;
	cvt.u64.u32 	%rd118, %r91;
	add.s64 	%rd119, %rd118, %rd4;
	shl.b64 	%rd120, %rd119, 3;
	add.s64 	%rd121, %rd1, %rd120;
	ld.global.f64 	%fd36, [%rd121];
	st.shared.f64 	[%r88+24], %fd36;
	add.s32 	%r134, %r134, 4;
$L__BB26_10:
	setp.eq.s32 	%p8, %r9, 0;
	@%p8 bra 	$L__BB26_13;
	mov.b32 	%r138, 0;
$L__BB26_12:
	.pragma "nounroll";
	mad.lo.s32 	%r93, %r134, %r50, %r1;
	cvt.u64.u32 	%rd122, %r93;
	add.s64 	%rd123, %rd122, %rd4;
	shl.b64 	%rd124, %rd123, 3;
	add.s64 	%rd125, %rd1, %rd124;
	ld.global.f64 	%fd37, [%rd125];
	shl.b32 	%r94, %r134, 3;
	add.s32 	%r95, %r2, %r94;
	st.shared.f64 	[%r95], %fd37;
	add.s32 	%r134, %r134, 1;
	add.s32 	%r138, %r138, 1;
	setp.ne.s32 	%p9, %r138, %r9;
	@%p9 bra 	$L__BB26_12;
$L__BB26_13:
	add.s32 	%r16, %r50, -2;
	cvt.u16.u32 	%rs1, %r50;
	neg.s32 	%r17, %r50;
	mov.b32 	%r140, 0;
	mov.b16 	%rs15, 0;
	mov.u16 	%rs16, %rs15;
$L__BB26_14:
	mov.u32 	%r20, %r140;
	setp.ne.s32 	%p10, %r1, 0;
	not.b32 	%r21, %r20;
	add.s32 	%r22, %r50, %r21;
	bar.sync 	0;
	@%p10 bra 	$L__BB26_16;
	mov.b64 	%rd126, 0;
	st.global.u64 	[%rd3], %rd126;
	st.global.u64 	[%rd2], %rd126;
$L__BB26_16:
	setp.ne.s32 	%p11, %r1, 0;
	bar.sync 	0;
	shl.b32 	%r97, %r20, 3;
	add.s32 	%r23, %r2, %r97;
	ld.shared.f64 	%fd38, [%r23];
	mul.f64 	%fd39, %fd38, %fd38;
	atom.global.add.f64 	%fd40, [%rd3], %fd39;
	bar.sync 	0;
	mov.u32 	%r98, _ZZ10deviceQRv1ILi26EEviiPKdPdS2_S2_S2_E4s_Rn;
	mad.lo.s32 	%r24, %r20, 208, %r98;
	add.s32 	%r25, %r24, %r97;
	@%p11 bra 	$L__BB26_18;
	ld.global.f64 	%fd41, [%rd3];
	sqrt.rn.f64 	%fd42, %fd41;
	st.shared.f64 	[%r25], %fd42;
$L__BB26_18:
	bar.sync 	0;
	ld.shared.f64 	%fd43, [%r23];
	ld.shared.f64 	%fd44, [%r25];
	div.rn.f64 	%fd45, %fd43, %fd44;
	mov.u32 	%r99, _ZZ10deviceQRv1ILi26EEviiPKdPdS2_S2_S2_E4s_Qn;
	mad.lo.s32 	%r100, %r1, 208, %r99;
	add.s32 	%r26, %r100, %r97;
	st.shared.f64 	[%r26], %fd45;
	bar.sync 	0;
	add.s32 	%r140, %r20, 1;
	setp.ge.s32 	%p12, %r140, %r50;
	@%p12 bra 	$L__BB26_54;
	and.b32  	%r28, %r22, 3;
	setp.eq.s32 	%p13, %r28, 0;
	mov.u32 	%r141, %r140;
	@%p13 bra 	$L__BB26_35;
	setp.ne.s32 	%p14, %r1, 0;
	ld.shared.f64 	%fd46, [%r26];
	ld.shared.f64 	%fd47, [%r23+8];
	mul.f64 	%fd1, %fd46, %fd47;
	bar.sync 	0;
	@%p14 bra 	$L__BB26_22;
	mov.b64 	%rd127, 0;
	st.global.u64 	[%rd2], %rd127;
$L__BB26_22:
	bar.sync 	0;
	atom.global.add.f64 	%fd48, [%rd2], %fd1;
	bar.sync 	0;
	@%p14 bra 	$L__BB26_24;
	ld.global.f64 	%fd49, [%rd2];
	st.shared.f64 	[%r25+8], %fd49;
$L__BB26_24:
	add.s32 	%r141, %r20, 2;
	setp.eq.s32 	%p16, %r28, 1;
	@%p16 bra 	$L__BB26_35;
	ld.shared.f64 	%fd50, [%r26];
	ld.shared.f64 	%fd51, [%r23+16];
	mul.f64 	%fd2, %fd50, %fd51;
	bar.sync 	0;
	@%p14 bra 	$L__BB26_27;
	mov.b64 	%rd128, 0;
	st.global.u64 	[%rd2], %rd128;
$L__BB26_27:
	bar.sync 	0;
	atom.global.add.f64 	%fd52, [%rd2], %fd2;
	bar.sync 	0;
	@%p14 bra 	$L__BB26_29;
	ld.global.f64 	%fd53, [%rd2];
	st.shared.f64 	[%r25+16], %fd53;
$L__BB26_29:
	add.s32 	%r141, %r20, 3;
	setp.eq.s32 	%p19, %r28, 2;
	@%p19 bra 	$L__BB26_35;
	ld.shared.f64 	%fd54, [%r26];
	ld.shared.f64 	%fd55, [%r23+24];
	mul.f64 	%fd3, %fd54, %fd55;
	bar.sync 	0;
	@%p14 bra 	$L__BB26_32;
	mov.b64 	%rd129, 0;
	st.global.u64 	[%rd2], %rd129;
$L__BB26_32:
	bar.sync 	0;
	atom.global.add.f64 	%fd56, [%rd2], %fd3;
	bar.sync 	0;
	@%p14 bra 	$L__BB26_34;
	ld.global.f64 	%fd57, [%rd2];
	st.shared.f64 	[%r25+24], %fd57;
$L__BB26_34:
	add.s32 	%r141, %r20, 4;
$L__BB26_35:
	sub.s32 	%r102, %r16, %r20;
	setp.lt.u32 	%p22, %r102, 3;
	@%p22 bra 	$L__BB26_54;
	add.s32 	%r144, %r17, %r141;
	shl.b32 	%r103, %r141, 3;
	mov.u32 	%r104, _ZZ10deviceQRv1ILi26EEviiPKdPdS2_S2_S2_E4s_Vn;
	mad.lo.s32 	%r105, %r1, 208, %r104;
	add.s32 	%r106, %r105, %r103;
	add.s32 	%r143, %r106, 16;
	mad.lo.s32 	%r107, %r20, 208, %r103;
	add.s32 	%r109, %r98, %r107;
	add.s32 	%r142, %r109, 16;
$L__BB26_37:
	setp.ne.s32 	%p23, %r1, 0;
	ld.shared.f64 	%fd58, [%r26];
	ld.shared.f64 	%fd59, [%r143+-16];
	mul.f64 	%fd4, %fd58, %fd59;
	bar.sync 	0;
	@%p23 bra 	$L__BB26_39;
	mov.b64 	%rd130, 0;
	st.global.u64 	[%rd2], %rd130;
$L__BB26_39:
	bar.sync 	0;
	atom.global.add.f64 	%fd60, [%rd2], %fd4;
	bar.sync 	0;
	@%p23 bra 	$L__BB26_41;
	ld.global.f64 	%fd61, [%rd2];
	st.shared.f64 	[%r142+-16], %fd61;
$L__BB26_41:
	ld.shared.f64 	%fd62, [%r26];
	ld.shared.f64 	%fd63, [%r143+-8];
	mul.f64 	%fd5, %fd62, %fd63;
	bar.sync 	0;
	@%p23 bra 	$L__BB26_43;
	mov.b64 	%rd131, 0;
	st.global.u64 	[%rd2], %rd131;
$L__BB26_43:
	bar.sync 	0;
	atom.global.add.f64 	%fd64, [%rd2], %fd5;
	bar.sync 	0;
	@%p23 bra 	$L__BB26_45;
	ld.global.f64 	%fd65, [%rd2];
	st.shared.f64 	[%r142+-8], %fd65;
$L__BB26_45:
	ld.shared.f64 	%fd66, [%r26];
	ld.shared.f64 	%fd67, [%r143];
	mul.f64 	%fd6, %fd66, %fd67;
	bar.sync 	0;
	@%p23 bra 	$L__BB26_47;
	mov.b64 	%rd132, 0;
	st.global.u64 	[%rd2], %rd132;
$L__BB26_47:
	bar.sync 	0;
	atom.global.add.f64 	%fd68, [%rd2], %fd6;
	bar.sync 	0;
	@%p23 bra 	$L__BB26_49;
	ld.global.f64 	%fd69, [%rd2];
	st.shared.f64 	[%r142], %fd69;
$L__BB26_49:
	ld.shared.f64 	%fd70, [%r26];
	ld.shared.f64 	%fd71, [%r143+8];
	mul.f64 	%fd7, %fd70, %fd71;
	bar.sync 	0;
	@%p23 bra 	$L__BB26_51;
	mov.b64 	%rd133, 0;
	st.global.u64 	[%rd2], %rd133;
$L__BB26_51:
	bar.sync 	0;
	atom.global.add.f64 	%fd72, [%rd2], %fd7;
	bar.sync 	0;
	@%p23 bra 	$L__BB26_53;
	ld.global.f64 	%fd73, [%rd2];
	st.shared.f64 	[%r142+8], %fd73;
$L__BB26_53:
	add.s32 	%r144, %r144, 4;
	add.s32 	%r143, %r143, 32;
	add.s32 	%r142, %r142, 32;
	setp.ne.s32 	%p31, %r144, 0;
	@%p31 bra 	$L__BB26_37;
$L__BB26_54:
	setp.ge.s32 	%p32, %r140, %r50;
	bar.sync 	0;
	ld.shared.f64 	%fd8, [%r26];
	@%p32 bra 	$L__BB26_66;
	sub.s32 	%r110, %r16, %r20;
	setp.lt.u32 	%p33, %r110, 7;
	mov.u32 	%r146, %r140;
	@%p33 bra 	$L__BB26_58;
	mov.u32 	%r146, %r140;
$L__BB26_57:
	.pragma "nounroll";
	shl.b32 	%r111, %r146, 3;
	add.s32 	%r112, %r2, %r111;
	ld.shared.f64 	%fd74, [%r112];
	add.s32 	%r113, %r24, %r111;
	ld.shared.f64 	%fd75, [%r113];
	mul.f64 	%fd76, %fd75, %fd8;
	sub.f64 	%fd77, %fd74, %fd76;
	st.shared.f64 	[%r112], %fd77;
	ld.shared.f64 	%fd78, [%r112+8];
	ld.shared.f64 	%fd79, [%r113+8];
	mul.f64 	%fd80, %fd79, %fd8;
	sub.f64 	%fd81, %fd78, %fd80;
	st.shared.f64 	[%r112+8], %fd81;
	ld.shared.f64 	%fd82, [%r112+16];
	ld.shared.f64 	%fd83, [%r113+16];
	mul.f64 	%fd84, %fd83, %fd8;
	sub.f64 	%fd85, %fd82, %fd84;
	st.shared.f64 	[%r112+16], %fd85;
	ld.shared.f64 	%fd86, [%r112+24];
	ld.shared.f64 	%fd87, [%r113+24];
	mul.f64 	%fd88, %fd87, %fd8;
	sub.f64 	%fd89, %fd86, %fd88;
	st.shared.f64 	[%r112+24], %fd89;
	ld.shared.f64 	%fd90, [%r112+32];
	ld.shared.f64 	%fd91, [%r113+32];
	mul.f64 	%fd92, %fd91, %fd8;
	sub.f64 	%fd93, %fd90, %fd92;
	st.shared.f64 	[%r112+32], %fd93;
	ld.shared.f64 	%fd94, [%r112+40];
	ld.shared.f64 	%fd95, [%r113+40];
	mul.f64 	%fd96, %fd95, %fd8;
	sub.f64 	%fd97, %fd94, %fd96;
	st.shared.f64 	[%r112+40], %fd97;
	ld.shared.f64 	%fd98, [%r112+48];
	ld.shared.f64 	%fd99, [%r113+48];
	mul.f64 	%fd100, %fd99, %fd8;
	sub.f64 	%fd101, %fd98, %fd100;
	st.shared.f64 	[%r112+48], %fd101;
	ld.shared.f64 	%fd102, [%r112+56];
	ld.shared.f64 	%fd103, [%r113+56];
	mul.f64 	%fd104, %fd103, %fd8;
	sub.f64 	%fd105, %fd102, %fd104;
	st.shared.f64 	[%r112+56], %fd105;
	add.s32 	%r146, %r146, 8;
	add.s32 	%r114, %r146, %r21;
	and.b32  	%r115, %r22, -8;
	setp.ne.s32 	%p34, %r114, %r115;
	@%p34 bra 	$L__BB26_57;
$L__BB26_58:
	and.b32  	%r116, %r22, 7;
	setp.eq.s32 	%p35, %r116, 0;
	@%p35 bra 	$L__BB26_66;
	not.b16 	%rs10, %rs16;
	add.s16 	%rs11, %rs10, %rs1;
	cvt.u32.u16 	%r117, %rs11;
	and.b32  	%r45, %r117, 7;
	add.s32 	%r118, %r45, -1;
	setp.lt.u32 	%p36, %r118, 3;
	@%p36 bra 	$L__BB26_61;
	shl.b32 	%r119, %r146, 3;
	add.s32 	%r120, %r2, %r119;
	ld.shared.f64 	%fd106, [%r120];
	add.s32 	%r121, %r24, %r119;
	ld.shared.f64 	%fd107, [%r121];
	mul.f64 	%fd108, %fd107, %fd8;
	sub.f64 	%fd109, %fd106, %fd108;
	st.shared.f64 	[%r120], %fd109;
	ld.shared.f64 	%fd110, [%r120+8];
	ld.shared.f64 	%fd111, [%r121+8];
	mul.f64 	%fd112, %fd111, %fd8;
	sub.f64 	%fd113, %fd110, %fd112;
	st.shared.f64 	[%r120+8], %fd113;
	ld.shared.f64 	%fd114, [%r120+16];
	ld.shared.f64 	%fd115, [%r121+16];
	mul.f64 	%fd116, %fd115, %fd8;
	sub.f64 	%fd117, %fd114, %fd116;
	st.shared.f64 	[%r120+16], %fd117;
	ld.shared.f64 	%fd118, [%r120+24];
	ld.shared.f64 	%fd119, [%r121+24];
	mul.f64 	%fd120, %fd119, %fd8;
	sub.f64 	%fd121, %fd118, %fd120;
	st.shared.f64 	[%r120+24], %fd121;
	add.s32 	%r146, %r146, 4;
$L__BB26_61:
	and.b32  	%r122, %r45, 3;
	setp.eq.s32 	%p37, %r122, 0;
	@%p37 bra 	$L__BB26_66;
	xor.b16  	%rs12, %rs15, 3;
	add.s16 	%rs5, %rs12, %rs1;
	and.b16  	%rs13, %rs5, 3;
	setp.eq.s16 	%p38, %rs13, 1;
	@%p38 bra 	$L__BB26_64;
	shl.b32 	%r123, %r146, 3;
	add.s32 	%r124, %r2, %r123;
	ld.shared.f64 	%fd122, [%r124];
	add.s32 	%r125, %r24, %r123;
	ld.shared.f64 	%fd123, [%r125];
	mul.f64 	%fd124, %fd123, %fd8;
	sub.f64 	%fd125, %fd122, %fd124;
	st.shared.f64 	[%r124], %fd125;
	ld.shared.f64 	%fd126, [%r124+8];
	ld.shared.f64 	%fd127, [%r125+8];
	mul.f64 	%fd128, %fd127, %fd8;
	sub.f64 	%fd129, %fd126, %fd128;
	st.shared.f64 	[%r124+8], %fd129;
	add.s32 	%r146, %r146, 2;
$L__BB26_64:
	and.b16  	%rs14, %rs5, 1;
	setp.eq.b16 	%p39, %rs14, 1;
	not.pred 	%p40, %p39;
	@%p40 bra 	$L__BB26_66;
	shl.b32 	%r126, %r146, 3;
	add.s32 	%r127, %r2, %r126;
	ld.shared.f64 	%fd130, [%r127];
	add.s32 	%r128, %r24, %r126;
	ld.shared.f64 	%fd131, [%r128];
	mul.f64 	%fd132, %fd131, %fd8;
	sub.f64 	%fd133, %fd130, %fd132;
	st.shared.f64 	[%r127], %fd133;
$L__BB26_66:
	ld.param.u64 	%rd142, [_Z10deviceQRv1ILi26EEviiPKdPdS2_S2_S2__param_4];
	ld.param.u64 	%rd141, [_Z10deviceQRv1ILi26EEviiPKdPdS2_S2_S2__param_3];
	mad.lo.s32 	%r129, %r20, %r50, %r1;
	cvt.u64.u32 	%rd134, %r129;
	add.s64 	%rd135, %rd134, %rd4;
	cvta.to.global.u64 	%rd136, %rd141;
	shl.b64 	%rd137, %rd135, 3;
	add.s64 	%rd138, %rd136, %rd137;
	st.global.f64 	[%rd138], %fd8;
	mad.lo.s32 	%r131, %r1, 208, %r98;
	add.s32 	%r133, %r131, %r97;
	ld.shared.f64 	%fd134, [%r133];
	cvta.to.global.u64 	%rd139, %rd142;
	add.s64 	%rd140, %rd139, %rd137;
	st.global.f64 	[%rd140], %fd134;
	setp.ne.s32 	%p41, %r140, %r50;
	add.s16 	%rs16, %rs16, 1;
	add.s16 	%rs15, %rs15, 1;
	@%p41 bra 	$L__BB26_14;
$L__BB26_67:
	ret;

}
	// .globl	_Z10deviceQRv1ILi27EEviiPKdPdS2_S2_S2_
.visible .entry _Z10deviceQRv1ILi27EEviiPKdPdS2_S2_S2_(
	.param .u32 _Z10deviceQRv1ILi27EEviiPKdPdS2_S2_S2__param_0,
	.param .u32 _Z10deviceQRv1ILi27EEviiPKdPdS2_S2_S2__param_1,
	.param .u64 .ptr .align 1 _Z10deviceQRv1ILi27EEviiPKdPdS2_S2_S2__param_2,
	.param .u64 .ptr .align 1 _Z10deviceQRv1ILi27EEviiPKdPdS2_S2_S2__param_3,
	.param .u64 .ptr .align 1 _Z10deviceQRv1ILi27EEviiPKdPdS2_S2_S2__param_4,
	.param .u64 .ptr .align 1 _Z10deviceQRv1ILi27EEviiPKdPdS2_S2_S2__param_5,
	.param .u64 .ptr .align 1 _Z10deviceQRv1ILi27EEviiPKdPdS2_S2_S2__param_6
)
{
	.reg .pred 	%p<42>;
	.reg .b16 	%rs<17>;
	.reg .b32 	%r<149>;
	.reg .b64 	%rd<143>;
	.reg .b64 	%fd<135>;
	// demoted variable
	.shared .align 8 .b8 _ZZ10deviceQRv1ILi27EEviiPKdPdS2_S2_S2_E4s_Qn[5832];
	// demoted variable
	.shared .align 8 .b8 _ZZ10deviceQRv1ILi27EEviiPKdPdS2_S2_S2_E4s_Rn[5832];
	// demoted variable
	.shared .align 8 .b8 _ZZ10deviceQRv1ILi27EEviiPKdPdS2_S2_S2_E4s_Vn[5832];
	ld.param.u32 	%r50, [_Z10deviceQRv1ILi27EEviiPKdPdS2_S2_S2__param_1];
	ld.param.u64 	%rd7, [_Z10deviceQRv1ILi27EEviiPKdPdS2_S2_S2__param_2];
	ld.param.u64 	%rd8, [_Z10deviceQRv1ILi27EEviiPKdPdS2_S2_S2__param_5];
	ld.param.u64 	%rd9, [_Z10deviceQRv1ILi27EEviiPKdPdS2_S2_S2__param_6];
	cvta.to.global.u64 	%rd1, %rd7;
	cvta.to.global.u64 	%rd2, %rd9;
	cvta.to.global.u64 	%rd3, %rd8;
	mov.u32 	%r51, %ctaid.x;
	mov.u32 	%r1, %tid.x;
	mul.lo.s32 	%r52, %r50, %r51;
	mul.lo.s32 	%r53, %r52, %r50;
	cvt.s64.s32 	%rd4, %r53;
	setp.lt.s32 	%p1, %r50, 1;
	@%p1 bra 	$L__BB27_67;
	mov.u32 	%r55, _ZZ10deviceQRv1ILi27EEviiPKdPdS2_S2_S2_E4s_Vn;
	mad.lo.s32 	%r2, %r1, 216, %r55;
	add.s32 	%r56, %r50, -1;
	and.b32  	%r3, %r50, 15;
	setp.lt.u32 	%p2, %r56, 15;
	mov.b32 	%r134, 0;
	@%p2 bra 	$L__BB27_4;
	and.b32  	%r134, %r50, 2147483632;
	mov.b32 	%r139, 0;
$L__BB27_3:
	.pragma "nounroll";
	mad.lo.s32 	%r58, %r139, %r50, %r1;
	cvt.u64.u32 	%rd10, %r58;
	add.s64 	%rd11, %rd10, %rd4;
	shl.b64 	%rd12, %rd11, 3;
	add.s64 	%rd13, %rd1, %rd12;
	ld.global.f64 	%fd9, [%rd13];
	shl.b32 	%r59, %r139, 3;
	add.s32 	%r60, %r2, %r59;
	st.shared.f64 	[%r60], %fd9;
	add.s32 	%r61, %r58, %r50;
	cvt.u64.u32 	%rd14, %r61;
	add.s64 	%rd15, %rd14, %rd4;
	shl.b64 	%rd16, %rd15, 3;
	add.s64 	%rd17, %rd1, %rd16;
	ld.global.f64 	%fd10, [%rd17];
	st.shared.f64 	[%r60+8], %fd10;
	add.s32 	%r62, %r61, %r50;
	cvt.u64.u32 	%rd18, %r62;
	add.s64 	%rd19, %rd18, %rd4;
	shl.b64 	%rd20, %rd19, 3;
	add.s64 	%rd21, %rd1, %rd20;
	ld.global.f64 	%fd11, [%rd21];
	st.shared.f64 	[%r60+16], %fd11;
	add.s32 	%r63, %r62, %r50;
	cvt.u64.u32 	%rd22, %r63;
	add.s64 	%rd23, %rd22, %rd4;
	shl.b64 	%rd24, %rd23, 3;
	add.s64 	%rd25, %rd1, %rd24;
	ld.global.f64 	%fd12, [%rd25];
	st.shared.f64 	[%r60+24], %fd12;
	add.s32 	%r64, %r63, %r50;
	cvt.u64.u32 	%rd26, %r64;
	add.s64 	%rd27, %rd26, %rd4;
	shl.b64 	%rd28, %rd27, 3;
	add.s64 	%rd29, %rd1, %rd28;
	ld.global.f64 	%fd13, [%rd29];
	st.shared.f64 	[%r60+32], %fd13;
	add.s32 	%r65, %r64, %r50;
	cvt.u64.u32 	%rd30, %r65;
	add.s64 	%rd31, %rd30, %rd4;
	shl.b64 	%rd32, %rd31, 3;
	add.s64 	%rd33, %rd1, %rd32;
	ld.global.f64 	%fd14, [%rd33];
	st.shared.f64 	[%r60+40], %fd14;
	add.s32 	%r66, %r65, %r50;
	cvt.u64.u32 	%rd34, %r66;
	add.s64 	%rd35, %rd34, %rd4;
	shl.b64 	%rd36, %rd35, 3;
	add.s64 	%rd37, %rd1, %rd36;
	ld.global.f64 	%fd15, [%rd37];
	st.shared.f64 	[%r60+48], %fd15;
	add.s32 	%r67, %r66, %r50;
	cvt.u64.u32 	%rd38, %r67;
	add.s64 	%rd39, %rd38, %rd4;
	shl.b64 	%rd40, %rd39, 3;
	add.s64 	%rd41, %rd1, %rd40;
	ld.global.f64 	%fd16, [%rd41];
	st.shared.f64 	[%r60+56], %fd16;
	add.s32 	%r68, %r67, %r50;
	cvt.u64.u32 	%rd42, %r68;
	add.s64 	%rd43, %rd42, %rd4;
	shl.b64 	%rd44, %rd43, 3;
	add.s64 	%rd45, %rd1, %rd44;
	ld.global.f64 	%fd17, [%rd45];
	st.shared.f64 	[%r60+64], %fd17;
	add.s32 	%r69, %r68, %r50;
	cvt.u64.u32 	%rd46, %r69;
	add.s64 	%rd47, %rd46, %rd4;
	shl.b64 	%rd48, %rd47, 3;
	add.s64 	%rd49, %rd1, %rd48;
	ld.global.f64 	%fd18, [%rd49];
	st.shared.f64 	[%r60+72], %fd18;
	add.s32 	%r70, %r69, %r50;
	cvt.u64.u32 	%rd50, %r70;
	add.s64 	%rd51, %rd50, %rd4;
	shl.b64 	%rd52, %rd51, 3;
	add.s64 	%rd53, %rd1, %rd52;
	ld.global.f64 	%fd19, [%rd53];
	st.shared.f64 	[%r60+80], %fd19;
	add.s32 	%r71, %r70, %r50;
	cvt.u64.u32 	%rd54, %r71;
	add.s64 	%rd55, %rd54, %rd4;
	shl.b64 	%rd56, %rd55, 3;
	add.s64 	%rd57, %rd1, %rd56;
	ld.global.f64 	%fd20, [%rd57];
	st.shared.f64 	[%r60+88], %fd20;
	add.s32 	%r72, %r71, %r50;
	cvt.u64.u32 	%rd58, %r72;
	add.s64 	%rd59, %rd58, %rd4;
	shl.b64 	%rd60, %rd59, 3;
	add.s64 	%rd61, %rd1, %rd60;
	ld.global.f64 	%fd21, [%rd61];
	st.shared.f64 	[%r60+96], %fd21;
	add.s32 	%r73, %r72, %r50;
	cvt.u64.u32 	%rd62, %r73;
	add.s64 	%rd63, %rd62, %rd4;
	shl.b64 	%rd64, %rd63, 3;
	add.s64 	%rd65, %rd1, %rd64;
	ld.global.f64 	%fd22, [%rd65];
	st.shared.f64 	[%r60+104], %fd22;
	add.s32 	%r74, %r73, %r50;
	cvt.u64.u32 	%rd66, %r74;
	add.s64 	%rd67, %rd66, %rd4;
	shl.b64 	%rd68, %rd67, 3;
	add.s64 	%rd69, %rd1, %rd68;
	ld.global.f64 	%fd23, [%rd69];
	st.shared.f64 	[%r60+112], %fd23;
	add.s32 	%r75, %r74, %r50;
	cvt.u64.u32 	%rd70, %r75;
	add.s64 	%rd71, %rd70, %rd4;
	shl.b64 	%rd72, %rd71, 3;
	add.s64 	%rd73, %rd1, %rd72;
	ld.global.f64 	%fd24, [%rd73];
	st.shared.f64 	[%r60+120], %fd24;
	add.s32 	%r139, %r139, 16;
	setp.eq.s32 	%p3, %r139, %r134;
	@%p3 bra 	$L__BB27_4;
	bra.uni 	$L__BB27_3;
$L__BB27_4:
	setp.eq.s32 	%p4, %r3, 0;
	@%p4 bra 	$L__BB27_13;
	and.b32  	%r6, %r50, 7;
	setp.lt.u32 	%p5, %r3, 8;
	@%p5 bra 	$L__BB27_7;
	mad.lo.s32 	%r76, %r134, %r50, %r1;
	cvt.u64.u32 	%rd74, %r76;
	add.s64 	%rd75, %rd74, %rd4;
	shl.b64 	%rd76, %rd75, 3;
	add.s64 	%rd77, %rd1, %rd76;
	ld.global.f64 	%fd25, [%rd77];
	shl.b32 	%r77, %r134, 3;
	add.s32 	%r78, %r2, %r77;
	st.shared.f64 	[%r78], %fd25;
	add.s32 	%r79, %r76, %r50;
	cvt.u64.u32 	%rd78, %r79;
	add.s64 	%rd79, %rd78, %rd4;
	shl.b64 	%rd80, %rd79, 3;
	add.s64 	%rd81, %rd1, %rd80;
	ld.global.f64 	%fd26, [%rd81];
	st.shared.f64 	[%r78+8], %fd26;
	add.s32 	%r80, %r79, %r50;
	cvt.u64.u32 	%rd82, %r80;
	add.s64 	%rd83, %rd82, %rd4;
	shl.b64 	%rd84, %rd83, 3;
	add.s64 	%rd85, %rd1, %rd84;
	ld.global.f64 	%fd27, [%rd85];
	st.shared.f64 	[%r78+16], %fd27;
	add.s32 	%r81, %r80, %r50;
	cvt.u64.u32 	%rd86, %r81;
	add.s64 	%rd87, %rd86, %rd4;
	shl.b64 	%rd88, %rd87, 3;
	add.s64 	%rd89, %rd1, %rd88;
	ld.global.f64 	%fd28, [%rd89];
	st.shared.f64 	[%r78+24], %fd28;
	add.s32 	%r82, %r81, %r50;
	cvt.u64.u32 	%rd90, %r82;
	add.s64 	%rd91, %rd90, %rd4;
	shl.b64 	%rd92, %rd91, 3;
	add.s64 	%rd93, %rd1, %rd92;
	ld.global.f64 	%fd29, [%rd93];
	st.shared.f64 	[%r78+32], %fd29;
	add.s32 	%r83, %r82, %r50;
	cvt.u64.u32 	%rd94, %r83;
	add.s64 	%rd95, %rd94, %rd4;
	shl.b64 	%rd96, %rd95, 3;
	add.s64 	%rd97, %rd1, %rd96;
	ld.global.f64 	%fd30, [%rd97];
	st.shared.f64 	[%r78+40], %fd30;
	add.s32 	%r84, %r83, %r50;
	cvt.u64.u32 	%rd98, %r84;
	add.s64 	%rd99, %rd98, %rd4;
	shl.b64 	%rd100, %rd99, 3;
	add.s64 	%rd101, %rd1, %rd100;
	ld.global.f64 	%fd31, [%rd101];
	st.shared.f64 	[%r78+48], %fd31;
	add.s32 	%r85, %r84, %r50;
	cvt.u64.u32 	%rd102, %r85;
	add.s64 	%rd103, %rd102, %rd4;
	shl.b64 	%rd104, %rd103, 3;
	add.s64 	%rd105, %rd1, %rd104;
	ld.global.f64 	%fd32, [%rd105];
	st.shared.f64 	[%r78+56], %fd32;
	add.s32 	%r134, %r134, 8;
$L__BB27_7:
	setp.eq.s32 	%p6, %r6, 0;
	@%p6 bra 	$L__BB27_13;
	and.b32  	%r9, %r50, 3;
	setp.lt.u32 	%p7, %r6, 4;
	@%p7 bra 	$L__BB27_10;
	mad.lo.s32 	%r86, %r134, %r50, %r1;
	cvt.u64.u32 	%rd106, %r86;
	add.s64 	%rd107, %rd106, %rd4;
	shl.b64 	%rd108, %rd107, 3;
	add.s64 	%rd109, %rd1, %rd108;
	ld.global.f64 	%fd33, [%rd109];
	shl.b32 	%r87, %r134, 3;
	add.s32 	%r88, %r2, %r87;
	st.shared.f64 	[%r88], %fd33;
	add.s32 	%r89, %r86, %r50;
	cvt.u64.u32 	%rd110, %r89;
	add.s64 	%rd111, %rd110, %rd4;
	shl.b64 	%rd112, %rd111, 3;
	add.s64 	%rd113, %rd1, %rd112;
	ld.global.f64 	%fd34, [%rd113];
	st.shared.f64 	[%r88+8], %fd34;
	add.s32 	%r90, %r89, %r50;
	cvt.u64.u32 	%rd114, %r90;
	add.s64 	%rd115, %rd114, %rd4;
	shl.b64 	%rd116, %rd115, 3;
	add.s64 	%rd117, %rd1, %rd116;
	ld.global.f64 	%fd35, [%rd117];
	st.shared.f64 	[%r88+16], %fd35;
	add.s32 	%r91, %r90, %r50;
	cvt.u64.u32 	%rd118, %r91;
	add.s64 	%rd119, %rd118, %rd4;
	shl.b64 	%rd120, %rd119, 3;
	add.s64 	%rd121, %rd1, %rd120;
	ld.global.f64 	%fd36, [%rd121];
	st.shared.f64 	[%r88+24], %fd36;
	add.s32 	%r134, %r134, 4;
$L__BB27_10:
	setp.eq.s32 	%p8, %r9, 0;
	@%p8 bra 	$L__BB27_13;
	mov.b32 	%r138, 0;
$L__BB27_12:
	.pragma "nounroll";
	mad.lo.s32 	%r93, %r134, %r50, %r1;
	cvt.u64.u32 	%rd122, %r93;
	add.s64 	%rd123, %rd122, %rd4;
	shl.b64 	%rd124, %rd123, 3;
	add.s64 	%rd125, %rd1, %rd124;
	ld.global.f64 	%fd37, [%rd125];
	shl.b32 	%r94, %r134, 3;
	add.s32 	%r95, %r2, %r94;
	st.shared.f64 	[%r95], %fd37;
	add.s32 	%r134, %r134, 1;
	add.s32 	%r138, %r138, 1;
	setp.ne.s32 	%p9, %r138, %r9;
	@%p9 bra 	$L__BB27_12;
$L__BB27_13:
	add.s32 	%r16, %r50, -2;
	cvt.u16.u32 	%rs1, %r50;
	neg.s32 	%r17, %r50;
	mov.b32 	%r140, 0;
	mov.b16 	%rs15, 0;
	mov.u16 	%rs16, %rs15;
$L__BB27_14:
	mov.u32 	%r20, %r140;
	setp.ne.s32 	%p10, %r1, 0;
	not.b32 	%r21, %r20;
	add.s32 	%r22, %r50, %r21;
	bar.sync 	0;
	@%p10 bra 	$L__BB27_16;
	mov.b64 	%rd126, 0;
	st.global.u64 	[%rd3], %rd126;
	st.global.u64 	[%rd2], %rd126;
$L__BB27_16:
	setp.ne.s32 	%p11, %r1, 0;
	bar.sync 	0;
	shl.b32 	%r97, %r20, 3;
	add.s32 	%r23, %r2, %r97;
	ld.shared.f64 	%fd38, [%r23];
	mul.f64 	%fd39, %fd38, %fd38;
	atom.global.add.f64 	%fd40, [%rd3], %fd39;
	bar.sync 	0;
	mov.u32 	%r98, _ZZ10deviceQRv1ILi27EEviiPKdPdS2_S2_S2_E4s_Rn;
	mad.lo.s32 	%r24, %r20, 216, %r98;
	add.s32 	%r25, %r24, %r97;
	@%p11 bra 	$L__BB27_18;
	ld.global.f64 	%fd41, [%rd3];
	sqrt.rn.f64 	%fd42, %fd41;
	st.shared.f64 	[%r25], %fd42;
$L__BB27_18:
	bar.sync 	0;
	ld.shared.f64 	%fd43, [%r23];
	ld.shared.f64 	%fd44, [%r25];
	div.rn.f64 	%fd45, %fd43, %fd44;
	mov.u32 	%r99, _ZZ10deviceQRv1ILi27EEviiPKdPdS2_S2_S2_E4s_Qn;
	mad.lo.s32 	%r100, %r1, 216, %r99;
	add.s32 	%r26, %r100, %r97;
	st.shared.f64 	[%r26], %fd45;
	bar.sync 	0;
	add.s32 	%r140, %r20, 1;
	setp.ge.s32 	%p12, %r140, %r50;
	@%p12 bra 	$L__BB27_54;
	and.b32  	%r28, %r22, 3;
	setp.eq.s32 	%p13, %r28, 0;
	mov.u32 	%r141, %r140;
	@%p13 bra 	$L__BB27_35;
	setp.ne.s32 	%p14, %r1, 0;
	ld.shared.f64 	%fd46, [%r26];
	ld.shared.f64 	%fd47, [%r23+8];
	mul.f64 	%fd1, %fd46, %fd47;
	bar.sync 	0;
	@%p14 bra 	$L__BB27_22;
	mov.b64 	%rd127, 0;
	st.global.u64 	[%rd2], %rd127;
$L__BB27_22:
	bar.sync 	0;
	atom.global.add.f64 	%fd48, [%rd2], %fd1;
	bar.sync 	0;
	@%p14 bra 	$L__BB27_24;
	ld.global.f64 	%fd49, [%rd2];
	st.shared.f64 	[%r25+8], %fd49;
$L__BB27_24:
	add.s32 	%r141, %r20, 2;
	setp.eq.s32 	%p16, %r28, 1;
	@%p16 bra 	$L__BB27_35;
	ld.shared.f64 	%fd50, [%r26];
	ld.shared.f64 	%fd51, [%r23+16];
	mul.f64 	%fd2, %fd50, %fd51;
	bar.sync 	0;
	@%p14 bra 	$L__BB27_27;
	mov.b64 	%rd128, 0;
	st.global.u64 	[%rd2], %rd128;
$L__BB27_27:
	bar.sync 	0;
	atom.global.add.f64 	%fd52, [%rd2], %fd2;
	bar.sync 	0;
	@%p14 bra 	$L__BB27_29;
	ld.global.f64 	%fd53, [%rd2];
	st.shared.f64 	[%r25+16], %fd53;
$L__BB27_29:
	add.s32 	%r141, %r20, 3;
	setp.eq.s32 	%p19, %r28, 2;
	@%p19 bra 	$L__BB27_35;
	ld.shared.f64 	%fd54, [%r26];
	ld.shared.f64 	%fd55, [%r23+24];
	mul.f64 	%fd3, %fd54, %fd55;
	bar.sync 	0;
	@%p14 bra 	$L__BB27_32;
	mov.b64 	%rd129, 0;
	st.global.u64 	[%rd2], %rd129;
$L__BB27_32:
	bar.sync 	0;
	atom.global.add.f64 	%fd56, [%rd2], %fd3;
	bar.sync 	0;
	@%p14 bra 	$L__BB27_34;
	ld.global.f64 	%fd57, [%rd2];
	st.shared.f64 	[%r25+24], %fd57;
$L__BB27_34:
	add.s32 	%r141, %r20, 4;
$L__BB27_35:
	sub.s32 	%r102, %r16, %r20;
	setp.lt.u32 	%p22, %r102, 3;
	@%p22 bra 	$L__BB27_54;
	add.s32 	%r144, %r17, %r141;
	shl.b32 	%r103, %r141, 3;
	mov.u32 	%r104, _ZZ10deviceQRv1ILi27EEviiPKdPdS2_S2_S2_E4s_Vn;
	mad.lo.s32 	%r105, %r1, 216, %r104;
	add.s32 	%r106, %r105, %r103;
	add.s32 	%r143, %r106, 16;
	mad.lo.s32 	%r107, %r20, 216, %r103;
	add.s32 	%r109, %r98, %r107;
	add.s32 	%r142, %r109, 16;
$L__BB27_37:
	setp.ne.s32 	%p23, %r1, 0;
	ld.shared.f64 	%fd58, [%r26];
	ld.shared.f64 	%fd59, [%r143+-16];
	mul.f64 	%fd4, %fd58, %fd59;
	bar.sync 	0;
	@%p23 bra 	$L__BB27_39;
	mov.b64 	%rd130, 0;
	st.global.u64 	[%rd2], %rd130;
$L__BB27_39:
	bar.sync 	0;
	atom.global.add.f64 	%fd60, [%rd2], %fd4;
	bar.sync 	0;
	@%p23 bra 	$L__BB27_41;
	ld.global.f64 	%fd61, [%rd2];
	st.shared.f64 	[%r142+-16], %fd61;
$L__BB27_41:
	ld.shared.f64 	%fd62, [%r26];
	ld.shared.f64 	%fd63, [%r143+-8];
	mul.f64 	%fd5, %fd62, %fd63;
	bar.sync 	0;
	@%p23 bra 	$L__BB27_43;
	mov.b64 	%rd131, 0;
	st.global.u64 	[%rd2], %rd131;
$L__BB27_43:
	bar.sync 	0;
	atom.global.add.f64 	%fd64, [%rd2], %fd5;
	bar.sync 	0;
	@%p23 bra 	$L__BB27_45;
	ld.global.f64 	%fd65, [%rd2];
	st.shared.f64 	[%r142+-8], %fd65;
$L__BB27_45:
	ld.shared.f64 	%fd66, [%r26];
	ld.shared.f64 	%fd67, [%r143];
	mul.f64 	%fd6, %fd66, %fd67;
	bar.sync 	0;
	@%p23 bra 	$L__BB27_47;
	mov.b64 	%rd132, 0;
	st.global.u64 	[%rd2], %rd132;
$L__BB27_47:
	bar.sync 	0;
	atom.global.add.f64 	%fd68, [%rd2], %fd6;
	bar.sync 	0;
	@%p23 bra 	$L__BB27_49;
	ld.global.f64 	%fd69, [%rd2];
	st.shared.f64 	[%r142], %fd69;
$L__BB27_49:
	ld.shared.f64 	%fd70, [%r26];
	ld.shared.f64 	%fd71, [%r143+8];
	mul.f64 	%fd7, %fd70, %fd71;
	bar.sync 	0;
	@%p23 bra 	$L__BB27_51;
	mov.b64 	%rd133, 0;
	st.global.u64 	[%rd2], %rd133;
$L__BB27_51:
	bar.sync 	0;
	atom.global.add.f64 	%fd72, [%rd2], %fd7;
	bar.sync 	0;
	@%p23 bra 	$L__BB27_53;
	ld.global.f64 	%fd73, [%rd2];
	st.shared.f64 	[%r142+8], %fd73;
$L__BB27_53:
	add.s32 	%r144, %r144, 4;
	add.s32 	%r143, %r143, 32;
	add.s32 	%r142, %r142, 32;
	setp.ne.s32 	%p31, %r144, 0;
	@%p31 bra 	$L__BB27_37;
$L__BB27_54:
	setp.ge.s32 	%p32, %r140, %r50;
	bar.sync 	0;
	ld.shared.f64 	%fd8, [%r26];
	@%p32 bra 	$L__BB27_66;
	sub.s32 	%r110, %r16, %r20;
	setp.lt.u32 	%p33, %r110, 7;
	mov.u32 	%r146, %r140;
	@%p33 bra 	$L__BB27_58;
	mov.u32 	%r146, %r140;
$L__BB27_57:
	.pragma "nounroll";
	shl.b32 	%r111, %r146, 3;
	add.s32 	%r112, %r2, %r111;
	ld.shared.f64 	%fd74, [%r112];
	add.s32 	%r113, %r24, %r111;
	ld.shared.f64 	%fd75, [%r113];
	mul.f64 	%fd76, %fd75, %fd8;
	sub.f64 	%fd77, %fd74, %fd76;
	st.shared.f64 	[%r112], %fd77;
	ld.shared.f64 	%fd78, [%r112+8];
	ld.shared.f64 	%fd79, [%r113+8];
	mul.f64 	%fd80, %fd79, %fd8;
	sub.f64 	%fd81, %fd78, %fd80;
	st.shared.f64 	[%r112+8], %fd81;
	ld.shared.f64 	%fd82, [%r112+16];
	ld.shared.f64 	%fd83, [%r113+16];
	mul.f64 	%fd84, %fd83, %fd8;
	sub.f64 	%fd85, %fd82, %fd84;
	st.shared.f64 	[%r112+16], %fd85;
	ld.shared.f64 	%fd86, [%r112+24];
	ld.shared.f64 	%fd87, [%r113+24];
	mul.f64 	%fd88, %fd87, %fd8;
	sub.f64 	%fd89, %fd86, %fd88;
	st.shared.f64 	[%r112+24], %fd89;
	ld.shared.f64 	%fd90, [%r112+32];
	ld.shared.f64 	%fd91, [%r113+32];
	mul.f64 	%fd92, %fd91, %fd8;
	sub.f64 	%fd93, %fd90, %fd92;
	st.shared.f64 	[%r112+32], %fd93;
	ld.shared.f64 	%fd94, [%r112+40];
	ld.shared.f64 	%fd95, [%r113+40];
	mul.f64 	%fd96, %fd95, %fd8;
	sub.f64 	%fd97, %fd94, %fd96;
	st.shared.f64 	[%r112+40], %fd97;
	ld.shared.f64 	%fd98, [%r112+48];
	ld.shared.f64 	%fd99, [%r113+48];
	mul.f64 	%fd100, %fd99, %fd8;
	sub.f64 	%fd101, %fd98, %fd100;
	st.shared.f64 	[%r112+48], %fd101;
	ld.shared.f64 	%fd102, [%r112+56];
	ld.shared.f64 	%fd103, [%r113+56];
	mul.f64 	%fd104, %fd103, %fd8;
	sub.f64 	%fd105, %fd102, %fd104;
	st.shared.f64 	[%r112+56], %fd105;
	add.s32 	%r146, %r146, 8;
	add.s32 	%r114, %r146, %r21;
	and.b32  	%r115, %r22, -8;
	setp.ne.s32 	%p34, %r114, %r115;
	@%p34 bra 	$L__BB27_57;
$L__BB27_58:
	and.b32  	%r116, %r22, 7;
	setp.eq.s32 	%p35, %r116, 0;
	@%p35 bra 	$L__BB27_66;
	not.b16 	%rs10, %rs16;
	add.s16 	%rs11, %rs10, %rs1;
	cvt.u32.u16 	%r117, %rs11;
	and.b32  	%r45, %r117, 7;
	add.s32 	%r118, %r45, -1;
	setp.lt.u32 	%p36, %r118, 3;
	@%p36 bra 	$L__BB27_61;
	shl.b32 	%r119, %r146, 3;
	add.s32 	%r120, %r2, %r119;
	ld.shared.f64 	%fd106, [%r120];
	add.s32 	%r121, %r24, %r119;
	ld.shared.f64 	%fd107, [%r121];
	mul.f64 	%fd108, %fd107, %fd8;
	sub.f64 	%fd109, %fd106, %fd108;
	st.shared.f64 	[%r120], %fd109;
	ld.shared.f64 	%fd110, [%r120+8];
	ld.shared.f64 	%fd111, [%r121+8];
	mul.f64 	%fd112, %fd111, %fd8;
	sub.f64 	%fd113, %fd110, %fd112;
	st.shared.f64 	[%r120+8], %fd113;
	ld.shared.f64 	%fd114, [%r120+16];
	ld.shared.f64 	%fd115, [%r121+16];
	mul.f64 	%fd116, %fd115, %fd8;
	sub.f64 	%fd117, %fd114, %fd116;
	st.shared.f64 	[%r120+16], %fd117;
	ld.shared.f64 	%fd118, [%r120+24];
	ld.shared.f64 	%fd119, [%r121+24];
	mul.f64 	%fd120, %fd119, %fd8;
	sub.f64 	%fd121, %fd118, %fd120;
	st.shared.f64 	[%r120+24], %fd121;
	add.s32 	%r146, %r146, 4;
$L__BB27_61:
	and.b32  	%r122, %r45, 3;
	setp.eq.s32 	%p37, %r122, 0;
	@%p37 bra 	$L__BB27_66;
	xor.b16  	%rs12, %rs15, 3;
	add.s16 	%rs5, %rs12, %rs1;
	and.b16  	%rs13, %rs5, 3;
	setp.eq.s16 	%p38, %rs13, 1;
	@%p38 bra 	$L__BB27_64;
	shl.b32 	%r123, %r146, 3;
	add.s32 	%r124, %r2, %r123;
	ld.shared.f64 	%fd122, [%r124];
	add.s32 	%r125, %r24, %r123;
	ld.shared.f64 	%fd123, [%r125];
	mul.f64 	%fd124, %fd123, %fd8;
	sub.f64 	%fd125, %fd122, %fd124;
	st.shared.f64 	[%r124], %fd125;
	ld.shared.f64 	%fd126, [%r124+8];
	ld.shared.f64 	%fd127, [%r125+8];
	mul.f64 	%fd128, %fd127, %fd8;
	sub.f64 	%fd129, %fd126, %fd128;
	st.shared.f64 	[%r124+8], %fd129;
	add.s32 	%r146, %r146, 2;
$L__BB27_64:
	and.b16  	%rs14, %rs5, 1;
	setp.eq.b16 	%p39, %rs14, 1;
	not.pred 	%p40, %p39;
	@%p40 bra 	$L__BB27_66;
	shl.b32 	%r126, %r146, 3;
	add.s32 	%r127, %r2, %r126;
	ld.shared.f64 	%fd130, [%r127];
	add.s32 	%r128, %r24, %r126;
	ld.shared.f64 	%fd131, [%r128];
	mul.f64 	%fd132, %fd131, %fd8;
	sub.f64 	%fd133, %fd130, %fd132;
	st.shared.f64 	[%r127], %fd133;
$L__BB27_66:
	ld.param.u64 	%rd142, [_Z10deviceQRv1ILi27EEviiPKdPdS2_S2_S2__param_4];
	ld.param.u64 	%rd141, [_Z10deviceQRv1ILi27EEviiPKdPdS2_S2_S2__param_3];
	mad.lo.s32 	%r129, %r20, %r50, %r1;
	cvt.u64.u32 	%rd134, %r129;
	add.s64 	%rd135, %rd134, %rd4;
	cvta.to.global.u64 	%rd136, %rd141;
	shl.b64 	%rd137, %rd135, 3;
	add.s64 	%rd138, %rd136, %rd137;
	st.global.f64 	[%rd138], %fd8;
	mad.lo.s32 	%r131, %r1, 216, %r98;
	add.s32 	%r133, %r131, %r97;
	ld.shared.f64 	%fd134, [%r133];
	cvta.to.global.u64 	%rd139, %rd142;
	add.s64 	%rd140, %rd139, %rd137;
	st.global.f64 	[%rd140], %fd134;
	setp.ne.s32 	%p41, %r140, %r50;
	add.s16 	%rs16, %rs16, 1;
	add.s16 	%rs15, %rs15, 1;
	@%p41 bra 	$L__BB27_14;
$L__BB27_67:
	ret;

}
	// .globl	_Z10deviceQRv1ILi28EEviiPKdPdS2_S2_S2_
.visible .entry _Z10deviceQRv1ILi28EEviiPKdPdS2_S2_S2_(
	.param .u32 _Z10deviceQRv1ILi28EEviiPKdPdS2_S2_S2__param_0,
	.param .u32 _Z10deviceQRv1ILi28EEviiPKdPdS2_S2_S2__param_1,
	.param .u64 .ptr .align 1 _Z10deviceQRv1ILi28EEviiPKdPdS2_S2_S2__param_2,
	.param .u64 .ptr .align 1 _Z10deviceQRv1ILi28EEviiPKdPdS2_S2_S2__param_3,
	.param .u64 .ptr .align 1 _Z10deviceQRv1ILi28EEviiPKdPdS2_S2_S2__param_4,
	.param .u64 .ptr .align 1 _Z10deviceQRv1ILi28EEviiPKdPdS2_S2_S2__param_5,
	.param .u64 .ptr .align 1 _Z10deviceQRv1ILi28EEviiPKdPdS2_S2_S2__param_6
)
{
	.reg .pred 	%p<42>;
	.reg .b16 	%rs<17>;
	.reg .b32 	%r<149>;
	.reg .b64 	%rd<143>;
	.reg .b64 	%fd<135>;
	// demoted variable
	.shared .align 8 .b8 _ZZ10deviceQRv1ILi28EEviiPKdPdS2_S2_S2_E4s_Qn[6272];
	// demoted variable
	.shared .align 8 .b8 _ZZ10deviceQRv1ILi28EEviiPKdPdS2_S2_S2_E4s_Rn[6272];
	// demoted variable
	.shared .align 8 .b8 _ZZ10deviceQRv1ILi28EEviiPKdPdS2_S2_S2_E4s_Vn[6272];
	ld.param.u32 	%r50, [_Z10deviceQRv1ILi28EEviiPKdPdS2_S2_S2__param_1];
	ld.param.u64 	%rd7, [_Z10deviceQRv1ILi28EEviiPKdPdS2_S2_S2__param_2];
	ld.param.u64 	%rd8, [_Z10deviceQRv1ILi28EEviiPKdPdS2_S2_S2__param_5];
	ld.param.u64 	%rd9, [_Z10deviceQRv1ILi28EEviiPKdPdS2_S2_S2__param_6];
	cvta.to.global.u64 	%rd1, %rd7;
	cvta.to.global.u64 	%rd2, %rd9;
	cvta.to.global.u64 	%rd3, %rd8;
	mov.u32 	%r51, %ctaid.x;
	mov.u32 	%r1, %tid.x;
	mul.lo.s32 	%r52, %r50, %r51;
	mul.lo.s32 	%r53, %r52, %r50;
	cvt.s64.s32 	%rd4, %r53;
	setp.lt.s32 	%p1, %r50, 1;
	@%p1 bra 	$L__BB28_67;
	mov.u32 	%r55, _ZZ10deviceQRv1ILi28EEviiPKdPdS2_S2_S2_E4s_Vn;
	mad.lo.s32 	%r2, %r1, 224, %r55;
	add.s32 	%r56, %r50, -1;
	and.b32  	%r3, %r50, 15;
	setp.lt.u32 	%p2, %r56, 15;
	mov.b32 	%r134, 0;
	@%p2 bra 	$L__BB28_4;
	and.b32  	%r134, %r50, 2147483632;
	mov.b32 	%r139, 0;
$L__BB28_3:
	.pragma "nounroll";
	mad.lo.s32 	%r58, %r139, %r50, %r1;
	cvt.u64.u32 	%rd10, %r58;
	add.s64 	%rd11, %rd10, %rd4;
	shl.b64 	%rd12, %rd11, 3;
	add.s64 	%rd13, %rd1, %rd12;
	ld.global.f64 	%fd9, [%rd13];
	shl.b32 	%r59, %r139, 3;
	add.s32 	%r60, %r2, %r59;
	st.shared.f64 	[%r60], %fd9;
	add.s32 	%r61, %r58, %r50;
	cvt.u64.u32 	%rd14, %r61;
	add.s64 	%rd15, %rd14, %rd4;
	shl.b64 	%rd16, %rd15, 3;
	add.s64 	%rd17, %rd1, %rd16;
	ld.global.f64 	%fd10, [%rd17];
	st.shared.f64 	[%r60+8], %fd10;
	add.s32 	%r62, %r61, %r50;
	cvt.u64.u32 	%rd18, %r62;
	add.s64 	%rd19, %rd18, %rd4;
	shl.b64 	%rd20, %rd19, 3;
	add.s64 	%rd21, %rd1, %rd20;
	ld.global.f64 	%fd11, [%rd21];
	st.shared.f64 	[%r60+16], %fd11;
	add.s32 	%r63, %r62, %r50;
	cvt.u64.u32 	%rd22, %r63;
	add.s64 	%rd23, %rd22, %rd4;
	shl.b64 	%rd24, %rd23, 3;
	add.s64 	%rd25, %rd1, %rd24;
	ld.global.f64 	%fd12, [%rd25];
	st.shared.f64 	[%r60+24], %fd12;
	add.s32 	%r64, %r63, %r50;
	cvt.u64.u32 	%rd26, %r64;
	add.s64 	%rd27, %rd26, %rd4;
	shl.b64 	%rd28, %rd27, 3;
	add.s64 	%rd29, %rd1, %rd28;
	ld.global.f64 	%fd13, [%rd29];
	st.shared.f64 	[%r60+32], %fd13;
	add.s32 	%r65, %r64, %r50;
	cvt.u64.u32 	%rd30, %r65;
	add.s64 	%rd31, %rd30, %rd4;
	shl.b64 	%rd32, %rd31, 3;
	add.s64 	%rd33, %rd1, %rd32;
	ld.global.f64 	%fd14, [%rd33];
	st.shared.f64 	[%r60+40], %fd14;
	add.s32 	%r66, %r65, %r50;
	cvt.u64.u32 	%rd34, %r66;
	add.s64 	%rd35, %rd34, %rd4;
	shl.b64 	%rd36, %rd35, 3;
	add.s64 	%rd37, %rd1, %rd36;
	ld.global.f64 	%fd15, [%rd37];
	st.shared.f64 	[%r60+48], %fd15;
	add.s32 	%r67, %r66, %r50;
	cvt.u64.u32 	%rd38, %r67;
	add.s64 	%rd39, %rd38, %rd4;
	shl.b64 	%rd40, %rd39, 3;
	add.s64 	%rd41, %rd1, %rd40;
	ld.global.f64 	%fd16, [%rd41];
	st.shared.f64 	[%r60+56], %fd16;
	add.s32 	%r68, %r67, %r50;
	cvt.u64.u32 	%rd42, %r68;
	add.s64 	%rd43, %rd42, %rd4;
	shl.b64 	%rd44, %rd43, 3;
	add.s64 	%rd45, %rd1, %rd44;
	ld.global.f64 	%fd17, [%rd45];
	st.shared.f64 	[%r60+64], %fd17;
	add.s32 	%r69, %r68, %r50;
	cvt.u64.u32 	%rd46, %r69;
	add.s64 	%rd47, %rd46, %rd4;
	shl.b64 	%rd48, %rd47, 3;
	add.s64 	%rd49, %rd1, %rd48;
	ld.global.f64 	%fd18, [%rd49];
	st.shared.f64 	[%r60+72], %fd18;
	add.s32 	%r70, %r69, %r50;
	cvt.u64.u32 	%rd50, %r70;
	add.s64 	%rd51, %rd50, %rd4;
	shl.b64 	%rd52, %rd51, 3;
	add.s64 	%rd53, %rd1, %rd52;
	ld.global.f64 	%fd19, [%rd53];
	st.shared.f64 	[%r60+80], %fd19;
	add.s32 	%r71, %r70, %r50;
	cvt.u64.u32 	%rd54, %r71;
	add.s64 	%rd55, %rd54, %rd4;
	shl.b64 	%rd56, %rd55, 3;
	add.s64 	%rd57, %rd1, %rd56;
	ld.global.f64 	%fd20, [%rd57];
	st.shared.f64 	[%r60+88], %fd20;
	add.s32 	%r72, %r71, %r50;
	cvt.u64.u32 	%rd58, %r72;
	add.s64 	%rd59, %rd58, %rd4;
	shl.b64 	%rd60, %rd59, 3;
	add.s64 	%rd61, %rd1, %rd60;
	ld.global.f64 	%fd21, [%rd61];
	st.shared.f64 	[%r60+96], %fd21;
	add.s32 	%r73, %r72, %r50;
	cvt.u64.u32 	%rd62, %r73;
	add.s64 	%rd63, %rd62, %rd4;
	shl.b64 	%rd64, %rd63, 3;
	add.s64 	%rd65, %rd1, %rd64;
	ld.global.f64 	%fd22, [%rd65];
	st.shared.f64 	[%r60+104], %fd22;
	add.s32 	%r74, %r73, %r50;
	cvt.u64.u32 	%rd66, %r74;
	add.s64 	%rd67, %rd66, %rd4;
	shl.b64 	%rd68, %rd67, 3;
	add.s64 	%rd69, %rd1, %rd68;
	ld.global.f64 	%fd23, [%rd69];
	st.shared.f64 	[%r60+112], %fd23;
	add.s32 	%r75, %r74, %r50;
	cvt.u64.u32 	%rd70, %r75;
	add.s64 	%rd71, %rd70, %rd4;
	shl.b64 	%rd72, %rd71, 3;
	add.s64 	%rd73, %rd1, %rd72;
	ld.global.f64 	%fd24, [%rd73];
	st.shared.f64 	[%r60+120], %fd24;
	add.s32 	%r139, %r139, 16;
	setp.eq.s32 	%p3, %r139, %r134;
	@%p3 bra 	$L__BB28_4;
	bra.uni 	$L__BB28_3;
$L__BB28_4:
	setp.eq.s32 	%p4, %r3, 0;
	@%p4 bra 	$L__BB28_13;
	and.b32  	%r6, %r50, 7;
	setp.lt.u32 	%p5, %r3, 8;
	@%p5 bra 	$L__BB28_7;
	mad.lo.s32 	%r76, %r134, %r50, %r1;
	cvt.u64.u32 	%rd74, %r76;
	add.s64 	%rd75, %rd74, %rd4;
	shl.b64 	%rd76, %rd75, 3;
	add.s64 	%rd77, %rd1, %rd76;
	ld.global.f64 	%fd25, [%rd77];
	shl.b32 	%r77, %r134, 3;
	add.s32 	%r78, %r2, %r77;
	st.shared.f64 	[%r78], %fd25;
	add.s32 	%r79, %r76, %r50;
	cvt.u64.u32 	%rd78, %r79;
	add.s64 	%rd79, %rd78, %rd4;
	shl.b64 	%rd80, %rd79, 3;
	add.s64 	%rd81, %rd1, %rd80;
	ld.global.f64 	%fd26, [%rd81];
	st.shared.f64 	[%r78+8], %fd26;
	add.s32 	%r80, %r79, %r50;
	cvt.u64.u32 	%rd82, %r80;
	add.s64 	%rd83, %rd82, %rd4;
	shl.b64 	%rd84, %rd83, 3;
	add.s64 	%rd85, %rd1, %rd84;
	ld.global.f64 	%fd27, [%rd85];
	st.shared.f64 	[%r78+16], %fd27;
	add.s32 	%r81, %r80, %r50;
	cvt.u64.u32 	%rd86, %r81;
	add.s64 	%rd87, %rd86, %rd4;
	shl.b64 	%rd88, %rd87, 3;
	add.s64 	%rd89, %rd1, %rd88;
	ld.global.f64 	%fd28, [%rd89];
	st.shared.f64 	[%r78+24], %fd28;
	add.s32 	%r82, %r81, %r50;
	cvt.u64.u32 	%rd90, %r82;
	add.s64 	%rd91, %rd90, %rd4;
	shl.b64 	%rd92, %rd91, 3;
	add.s64 	%rd93, %rd1, %rd92;
	ld.global.f64 	%fd29, [%rd93];
	st.shared.f64 	[%r78+32], %fd29;
	add.s32 	%r83, %r82, %r50;
	cvt.u64.u32 	%rd94, %r83;
	add.s64 	%rd95, %rd94, %rd4;
	shl.b64 	%rd96, %rd95, 3;
	add.s64 	%rd97, %rd1, %rd96;
	ld.global.f64 	%fd30, [%rd97];
	st.shared.f64 	[%r78+40], %fd30;
	add.s32 	%r84, %r83, %r50;
	cvt.u64.u32 	%rd98, %r84;
	add.s64 	%rd99, %rd98, %rd4;
	shl.b64 	%rd100, %rd99, 3;
	add.s64 	%rd101, %rd1, %rd100;
	ld.global.f64 	%fd31, [%rd101];
	st.shared.f64 	[%r78+48], %fd31;
	add.s32 	%r85, %r84, %r50;
	cvt.u64.u32 	%rd102, %r85;
	add.s64 	%rd103, %rd102, %rd4;
	shl.b64 	%rd104, %rd103, 3;
	add.s64 	%rd105, %rd1, %rd104;
	ld.global.f64 	%fd32, [%rd105];
	st.shared.f64 	[%r78+56], %fd32;
	add.s32 	%r134, %r134, 8;
$L__BB28_7:
	setp.eq.s32 	%p6, %r6, 0;
	@%p6 bra 	$L__BB28_13;
	and.b32  	%r9, %r50, 3;
	setp.lt.u32 	%p7, %r6, 4;
	@%p7 bra 	$L__BB28_10;
	mad.lo.s32 	%r86, %r134, %r50, %r1;
	cvt.u64.u32 	%rd106, %r86;
	add.s64 	%rd107, %rd106, %rd4;
	shl.b64 	%rd108, %rd107, 3;
	add.s64 	%rd109, %rd1, %rd108;
	ld.global.f64 	%fd33, [%rd109];
	shl.b32 	%r87, %r134, 3;
	add.s32 	%r88, %r2, %r87;
	st.shared.f64 	[%r88], %fd33;
	add.s32 	%r89, %r86, %r50;
	cvt.u64.u32 	%rd110, %r89;
	add.s64 	%rd111, %rd110, %rd4;
	shl.b64 	%rd112, %rd111, 3;
	add.s64 	%rd113, %rd1, %rd112;
	ld.global.f64 	%fd34, [%rd113];
	st.shared.f64 	[%r88+8], %fd34;
	add.s32 	%r90, %r89, %r50;
	cvt.u64.u32 	%rd114, %r90;
	add.s64 	%rd115, %rd114, %rd4;
	shl.b64 	%rd116, %rd115, 3;
	add.s64 	%rd117, %rd1, %rd116;
	ld.global.f64 	%fd35, [%rd117];
	st.shared.f64 	[%r88+16], %fd35;
	add.s32 	%r91, %r90, %r50;
	cvt.u64.u32 	%rd118, %r91;
	add.s64 	%rd119, %rd118, %rd4;
	shl.b64 	%rd120, %rd119, 3;
	add.s64 	%rd121, %rd1, %rd120;
	ld.global.f64 	%fd36, [%rd121];
	st.shared.f64 	[%r88+24], %fd36;
	add.s32 	%r134, %r134, 4;
$L__BB28_10:
	setp.eq.s32 	%p8, %r9, 0;
	@%p8 bra 	$L__BB28_13;
	mov.b32 	%r138, 0;
$L__BB28_12:
	.pragma "nounroll";
	mad.lo.s32 	%r93, %r134, %r50, %r1;
	cvt.u64.u32 	%rd122, %r93;
	add.s64 	%rd123, %rd122, %rd4;
	shl.b64 	%rd124, %rd123, 3;
	add.s64 	%rd125, %rd1, %rd124;
	ld.global.f64 	%fd37, [%rd125];
	shl.b32 	%r94, %r134, 3;
	add.s32 	%r95, %r2, %r94;
	st.shared.f64 	[%r95], %fd37;
	add.s32 	%r134, %r134, 1;
	add.s32 	%r138, %r138, 1;
	setp.ne.s32 	%p9, %r138, %r9;
	@%p9 bra 	$L__BB28_12;
$L__BB28_13:
	add.s32 	%r16, %r50, -2;
	cvt.u16.u32 	%rs1, %r50;
	neg.s32 	%r17, %r50;
	mov.b32 	%r140, 0;
	mov.b16 	%rs15, 0;
	mov.u16 	%rs16, %rs15;
$L__BB28_14:
	mov.u32 	%r20, %r140;
	setp.ne.s32 	%p10, %r1, 0;
	not.b32 	%r21, %r20;
	add.s32 	%r22, %r50, %r21;
	bar.sync 	0;
	@%p10 bra 	$L__BB28_16;
	mov.b64 	%rd126, 0;
	st.global.u64 	[%rd3], %rd126;
	st.global.u64 	[%rd2], %rd126;
$L__BB28_16:
	setp.ne.s32 	%p11, %r1, 0;
	bar.sync 	0;
	shl.b32 	%r97, %r20, 3;
	add.s32 	%r23, %r2, %r97;
	ld.shared.f64 	%fd38, [%r23];
	mul.f64 	%fd39, %fd38, %fd38;
	atom.global.add.f64 	%fd40, [%rd3], %fd39;
	bar.sync 	0;
	mov.u32 	%r98, _ZZ10deviceQRv1ILi28EEviiPKdPdS2_S2_S2_E4s_Rn;
	mad.lo.s32 	%r24, %r20, 224, %r98;
	add.s32 	%r25, %r24, %r97;
	@%p11 bra 	$L__BB28_18;
	ld.global.f64 	%fd41, [%rd3];
	sqrt.rn.f64 	%fd42, %fd41;
	st.shared.f64 	[%r25], %fd42;
$L__BB28_18:
	bar.sync 	0;
	ld.shared.f64 	%fd43, [%r23];
	ld.shared.f64 	%fd44, [%r25];
	div.rn.f64 	%fd45, %fd43, %fd44;
	mov.u32 	%r99, _ZZ10deviceQRv1ILi28EEviiPKdPdS2_S2_S2_E4s_Qn;
	mad.lo.s32 	%r100, %r1, 224, %r99;
	add.s32 	%r26, %r100, %r97;
	st.shared.f64 	[%r26], %fd45;
	bar.sync 	0;
	add.s32 	%r140, %r20, 1;
	setp.ge.s32 	%p12, %r140, %r50;
	@%p12 bra 	$L__BB28_54;
	and.b32  	%r28, %r22, 3;
	setp.eq.s32 	%p13, %r28, 0;
	mov.u32 	%r141, %r140;
	@%p13 bra 	$L__BB28_35;
	setp.ne.s32 	%p14, %r1, 0;
	ld.shared.f64 	%fd46, [%r26];
	ld.shared.f64 	%fd47, [%r23+8];
	mul.f64 	%fd1, %fd46, %fd47;
	bar.sync 	0;
	@%p14 bra 	$L__BB28_22;
	mov.b64 	%rd127, 0;
	st.global.u64 	[%rd2], %rd127;
$L__BB28_22:
	bar.sync 	0;
	atom.global.add.f64 	%fd48, [%rd2], %fd1;
	bar.sync 	0;
	@%p14 bra 	$L__BB28_24;
	ld.global.f64 	%fd49, [%rd2];
	st.shared.f64 	[%r25+8], %fd49;
$L__BB28_24:
	add.s32 	%r141, %r20, 2;
	setp.eq.s32 	%p16, %r28, 1;
	@%p16 bra 	$L__BB28_35;
	ld.shared.f64 	%fd50, [%r26];
	ld.shared.f64 	%fd51, [%r23+16];
	mul.f64 	%fd2, %fd50, %fd51;
	bar.sync 	0;
	@%p14 bra 	$L__BB28_27;
	mov.b64 	%rd128, 0;
	st.global.u64 	[%rd2], %rd128;
$L__BB28_27:
	bar.sync 	0;
	atom.global.add.f64 	%fd52, [%rd2], %fd2;
	bar.sync 	0;
	@%p14 bra 	$L__BB28_29;
	ld.global.f64 	%fd53, [%rd2];
	st.shared.f64 	[%r25+16], %fd53;
$L__BB28_29:
	add.s32 	%r141, %r20, 3;
	setp.eq.s32 	%p19, %r28, 2;
	@%p19 bra 	$L__BB28_35;
	ld.shared.f64 	%fd54, [%r26];
	ld.shared.f64 	%fd55, [%r23+24];
	mul.f64 	%fd3, %fd54, %fd55;
	bar.sync 	0;
	@%p14 bra 	$L__BB28_32;
	mov.b64 	%rd129, 0;
	st.global.u64 	[%rd2], %rd129;
$L__BB28_32:
	bar.sync 	0;
	atom.global.add.f64 	%fd56, [%rd2], %fd3;
	bar.sync 	0;
	@%p14 bra 	$L__BB28_34;
	ld.global.f64 	%fd57, [%rd2];
	st.shared.f64 	[%r25+24], %fd57;
$L__BB28_34:
	add.s32 	%r141, %r20, 4;
$L__BB28_35:
	sub.s32 	%r102, %r16, %r20;
	setp.lt.u32 	%p22, %r102, 3;
	@%p22 bra 	$L__BB28_54;
	add.s32 	%r144, %r17, %r141;
	shl.b32 	%r103, %r141, 3;
	mov.u32 	%r104, _ZZ10deviceQRv1ILi28EEviiPKdPdS2_S2_S2_E4s_Vn;
	mad.lo.s32 	%r105, %r1, 224, %r104;
	add.s32 	%r106, %r105, %r103;
	add.s32 	%r143, %r106, 16;
	mad.lo.s32 	%r107, %r20, 224, %r103;
	add.s32 	%r109, %r98, %r107;
	add.s32 	%r142, %r109, 16;
$L__BB28_37:
	setp.ne.s32 	%p23, %r1, 0;
	ld.shared.f64 	%fd58, [%r26];
	ld.shared.f64 	%fd59, [%r143+-16];
	mul.f64 	%fd4, %fd58, %fd59;
	bar.sync 	0;
	@%p23 bra 	$L__BB28_39;
	mov.b64 	%rd130, 0;
	st.global.u64 	[%rd2], %rd130;
$L__BB28_39:
	bar.sync 	0;
	atom.global.add.f64 	%fd60, [%rd2], %fd4;
	bar.sync 	0;
	@%p23 bra 	$L__BB28_41;
	ld.global.f64 	%fd61, [%rd2];
	st.shared.f64 	[%r142+-16], %fd61;
$L__BB28_41:
	ld.shared.f64 	%fd62, [%r26];
	ld.shared.f64 	%fd63, [%r143+-8];
	mul.f64 	%fd5, %fd62, %fd63;
	bar.sync 	0;
	@%p23 bra 	$L__BB28_43;
	mov.b64 	%rd131, 0;
	st.global.u64 	[%rd2], %rd131;
$L__BB28_43:
	bar.sync 	0;
	atom.global.add.f64 	%fd64, [%rd2], %fd5;
	bar.sync 	0;
	@%p23 bra 	$L__BB28_45;
	ld.global.f64 	%fd65, [%rd2];
	st.shared.f64 	[%r142+-8], %fd65;
$L__BB28_45:
	ld.shared.f64 	%fd66, [%r26];
	ld.shared.f64 	%fd67, [%r143];
	mul.f64 	%fd6, %fd66, %fd67;
	bar.sync 	0;
	@%p23 bra 	$L__BB28_47;
	mov.b64 	%rd132, 0;
	st.global.u64 	[%rd2], %rd132;
$L__BB28_47:
	bar.sync 	0;
	atom.global.add.f64 	%fd68, [%rd2], %fd6;
	bar.sync 	0;
	@%p23 bra 	$L__BB28_49;
	ld.global.f64 	%fd69, [%rd2];
	st.shared.f64 	[%r142], %fd69;
$L__BB28_49:
	ld.shared.f64 	%fd70, [%r26];
	ld.shared.f64 	%fd71, [%r143+8];
	mul.f64 	%fd7, %fd70, %fd71;
	bar.sync 	0;
	@%p23 bra 	$L__BB28_51;
	mov.b64 	%rd133, 0;
	st.global.u64 	[%rd2], %rd133;
$L__BB28_51:
	bar.sync 	0;
	atom.global.add.f64 	%fd72, [%rd2], %fd7;
	bar.sync 	0;
	@%p23 bra 	$L__BB28_53;
	ld.global.f64 	%fd73, [%rd2];
	st.shared.f64 	[%r142+8], %fd73;
$L__BB28_53:
	add.s32 	%r144, %r144, 4;
	add.s32 	%r143, %r143, 32;
	add.s32 	%r142, %r142, 32;
	setp.ne.s32 	%p31, %r144, 0;
	@%p31 bra 	$L__BB28_37;
$L__BB28_54:
	setp.ge.s32 	%p32, %r140, %r50;
	bar.sync 	0;
	ld.shared.f64 	%fd8, [%r26];
	@%p32 bra 	$L__BB28_66;
	sub.s32 	%r110, %r16, %r20;
	setp.lt.u32 	%p33, %r110, 7;
	mov.u32 	%r146, %r140;
	@%p33 bra 	$L__BB28_58;
	mov.u32 	%r146, %r140;
$L__BB28_57:
	.pragma "nounroll";
	shl.b32 	%r111, %r146, 3;
	add.s32 	%r112, %r2, %r111;
	ld.shared.f64 	%fd74, [%r112];
	add.s32 	%r113, %r24, %r111;
	ld.shared.f64 	%fd75, [%r113];
	mul.f64 	%fd76, %fd75, %fd8;
	sub.f64 	%fd77, %fd74, %fd76;
	st.shared.f64 	[%r112], %fd77;
	ld.shared.f64 	%fd78, [%r112+8];
	ld.shared.f64 	%fd79, [%r113+8];
	mul.f64 	%fd80, %fd79, %fd8;
	sub.f64 	%fd81, %fd78, %fd80;
	st.shared.f64 	[%r112+8], %fd81;
	ld.shared.f64 	%fd82, [%r112+16];
	ld.shared.f64 	%fd83, [%r113+16];
	mul.f64 	%fd84, %fd83, %fd8;
	sub.f64 	%fd85, %fd82, %fd84;
	st.shared.f64 	[%r112+16], %fd85;
	ld.shared.f64 	%fd86, [%r112+24];
	ld.shared.f64 	%fd87, [%r113+24];
	mul.f64 	%fd88, %fd87, %fd8;
	sub.f64 	%fd89, %fd86, %fd88;
	st.shared.f64 	[%r112+24], %fd89;
	ld.shared.f64 	%fd90, [%r112+32];
	ld.shared.f64 	%fd91, [%r113+32];
	mul.f64 	%fd92, %fd91, %fd8;
	sub.f64 	%fd93, %fd90, %fd92;
	st.shared.f64 	[%r112+32], %fd93;
	ld.shared.f64 	%fd94, [%r112+40];
	ld.shared.f64 	%fd95, [%r113+40];
	mul.f64 	%fd96, %fd95, %fd8;
	sub.f64 	%fd97, %fd94, %fd96;
	st.shared.f64 	[%r112+40], %fd97;
	ld.shared.f64 	%fd98, [%r112+48];
	ld.shared.f64 	%fd99, [%r113+48];
	mul.f64 	%fd100, %fd99, %fd8;
	sub.f64 	%fd101, %fd98, %fd100;
	st.shared.f64 	[%r112+48], %fd101;
	ld.shared.f64 	%fd102, [%r112+56];
	ld.shared.f64 	%fd103, [%r113+56];
	mul.f64 	%fd104, %fd103, %fd8;
	sub.f64 	%fd105, %fd102, %fd104;
	st.shared.f64 	[%r112+56], %fd105;
	add.s32 	%r146, %r146, 8;
	add.s32 	%r114, %r146, %r21;
	and.b32  	%r115, %r22, -8;
	setp.ne.s32 	%p34, %r114, %r115;
	@%p34 bra 	$L__BB28_57;
$L__BB28_58:
	and.b32  	%r116, %r22, 7;
	setp.eq.s32 	%p35, %r116, 0;
	@%p35 bra 	$L__BB28_66;
	not.b16 	%rs10, %rs16;
	add.s16 	%rs11, %rs10, %rs1;
	cvt.u32.u16 	%r117, %rs11;
	and.b32  	%r45, %r117, 7;
	add.s32 	%r118, %r45, -1;
	setp.lt.u32 	%p36, %r118, 3;
	@%p36 bra 	$L__BB28_61;
	shl.b32 	%r119, %r146, 3;
	add.s32 	%r120, %r2, %r119;
	ld.shared.f64 	%fd106, [%r120];
	add.s32 	%r121, %r24, %r119;
	ld.shared.f64 	%fd107, [%r121];
	mul.f64 	%fd108, %fd107, %fd8;
	sub.f64 	%fd109, %fd106, %fd108;
	st.shared.f64 	[%r120], %fd109;
	ld.shared.f64 	%fd110, [%r120+8];
	ld.shared.f64 	%fd111, [%r121+8];
	mul.f64 	%fd112, %fd111, %fd8;
	sub.f64 	%fd113, %fd110, %fd112;
	st.shared.f64 	[%r120+8], %fd113;
	ld.shared.f64 	%fd114, [%r120+16];
	ld.shared.f64 	%fd115, [%r121+16];
	mul.f64 	%fd116, %fd115, %fd8;
	sub.f64 	%fd117, %fd114, %fd116;
	st.shared.f64 	[%r120+16], %fd117;
	ld.shared.f64 	%fd118, [%r120+24];
	ld.shared.f64 	%fd119, [%r121+24];
	mul.f64 	%fd120, %fd119, %fd8;
	sub.f64 	%fd121, %fd118, %fd120;
	st.shared.f64 	[%r120+24], %fd121;
	add.s32 	%r146, %r146, 4;
$L__BB28_61:
	and.b32  	%r122, %r45, 3;
	setp.eq.s32 	%p37, %r122, 0;
	@%p37 bra 	$L__BB28_66;
	xor.b16  	%rs12, %rs15, 3;
	add.s16 	%rs5, %rs12, %rs1;
	and.b16  	%rs13, %rs5, 3;
	setp.eq.s16 	%p38, %rs13, 1;
	@%p38 bra 	$L__BB28_64;
	shl.b32 	%r123, %r146, 3;
	add.s32 	%r124, %r2, %r123;
	ld.shared.f64 	%fd122, [%r124];
	add.s32 	%r125, %r24, %r123;
	ld.shared.f64 	%fd123, [%r125];
	mul.f64 	%fd124, %fd123, %fd8;
	sub.f64 	%fd125, %fd122, %fd124;
	st.shared.f64 	[%r124], %fd125;
	ld.shared.f64 	%fd126, [%r124+8];
	ld.shared.f64 	%fd127, [%r125+8];
	mul.f64 	%fd128, %fd127, %fd8;
	sub.f64 	%fd129, %fd126, %fd128;
	st.shared.f64 	[%r124+8], %fd129;
	add.s32 	%r146, %r146, 2;
$L__BB28_64:
	and.b16  	%rs14, %rs5, 1;
	setp.eq.b16 	%p39, %rs14, 1;
	not.pred 	%p40, %p39;
	@%p40 bra 	$L__BB28_66;
	shl.b32 	%r126, %r146, 3;
	add.s32 	%r127, %r2, %r126;
	ld.shared.f64 	%fd130, [%r127];
	add.s32 	%r128, %r24, %r126;
	ld.shared.f64 	%fd131, [%r128];
	mul.f64 	%fd132, %fd131, %fd8;
	sub.f64 	%fd133, %fd130, %fd132;
	st.shared.f64 	[%r127], %fd133;
$L__BB28_66:
	ld.param.u64 	%rd142, [_Z10deviceQRv1ILi28EEviiPKdPdS2_S2_S2__param_4];
	ld.param.u64 	%rd141, [_Z10deviceQRv1ILi28EEviiPKdPdS2_S2_S2__param_3];
	mad.lo.s32 	%r129, %r20, %r50, %r1;
	cvt.u64.u32 	%rd134, %r129;
	add.s64 	%rd135, %rd134, %rd4;
	cvta.to.global.u64 	%rd136, %rd141;
	shl.b64 	%rd137, %rd135, 3;
	add.s64 	%rd138, %rd136, %rd137;
	st.global.f64 	[%rd138], %fd8;
	mad.lo.s32 	%r131, %r1, 224, %r98;
	add.s32 	%r133, %r131, %r97;
	ld.shared.f64 	%fd134, [%r133];
	cvta.to.global.u64 	%rd139, %rd142;
	add.s64 	%rd140, %rd139, %rd137;
	st.global.f64 	[%rd140], %fd134;
	setp.ne.s32 	%p41, %r140, %r50;
	add.s16 	%rs16, %rs16, 1;
	add.s16 	%rs15, %rs15, 1;
	@%p41 bra 	$L__BB28_14;
$L__BB28_67:
	ret;

}
	// .globl	_Z10deviceQRv1ILi29EEviiPKdPdS2_S2_S2_
.visible .entry _Z10deviceQRv1ILi29EEviiPKdPdS2_S2_S2_(
	.param .u32 _Z10deviceQRv1ILi29EEviiPKdPdS2_S2_S2__param_0,
	.param .u32 _Z10deviceQRv1ILi29EEviiPKdPdS2_S2_S2__param_1,
	.param .u64 .ptr .align 1 _Z10deviceQRv1ILi29EEviiPKdPdS2_S2_S2__param_2,
	.param .u64 .ptr .align 1 _Z10deviceQRv1ILi29EEviiPKdPdS2_S2_S2__param_3,
	.param .u64 .ptr .align 1 _Z10deviceQRv1ILi29EEviiPKdPdS2_S2_S2__param_4,
	.param .u64 .ptr .align 1 _Z10deviceQRv1ILi29EEviiPKdPdS2_S2_S2__param_5,
	.param .u64 .ptr .align 1 _Z10deviceQRv1ILi29EEviiPKdPdS2_S2_S2__param_6
)
{
	.reg .pred 	%p<42>;
	.reg .b16 	%rs<17>;
	.reg .b32 	%r<149>;
	.reg .b64 	%rd<143>;
	.reg .b64 	%fd<135>;
	// demoted variable
	.shared .align 8 .b8 _ZZ10deviceQRv1ILi29EEviiPKdPdS2_S2_S2_E4s_Qn[6728];
	// demoted variable
	.shared .align 8 .b8 _ZZ10deviceQRv1ILi29EEviiPKdPdS2_S2_S2_E4s_Rn[6728];
	// demoted variable
	.shared .align 8 .b8 _ZZ10deviceQRv1ILi29EEviiPKdPdS2_S2_S2_E4s_Vn[6728];
	ld.param.u32 	%r50, [_Z10deviceQRv1ILi29EEviiPKdPdS2_S2_S2__param_1];
	ld.param.u64 	%rd7, [_Z10deviceQRv1ILi29EEviiPKdPdS2_S2_S2__param_2];
	ld.param.u64 	%rd8, [_Z10deviceQRv1ILi29EEviiPKdPdS2_S2_S2__param_5];
	ld.param.u64 	%rd9, [_Z10deviceQRv1ILi29EEviiPKdPdS2_S2_S2__param_6];
	cvta.to.global.u64 	%rd1, %rd7;
	cvta.to.global.u64 	%rd2, %rd9;
	cvta.to.global.u64 	%rd3, %rd8;
	mov.u32 	%r51, %ctaid.x;
	mov.u32 	%r1, %tid.x;
	mul.lo.s32 	%r52, %r50, %r51;
	mul.lo.s32 	%r53, %r52, %r50;
	cvt.s64.s32 	%rd4, %r53;
	setp.lt.s32 	%p1, %r50, 1;
	@%p1 bra 	$L__BB29_67;
	mov.u32 	%r55, _ZZ10deviceQRv1ILi29EEviiPKdPdS2_S2_S2_E4s_Vn;
	mad.lo.s32 	%r2, %r1, 232, %r55;
	add.s32 	%r56, %r50, -1;
	and.b32  	%r3, %r50, 15;
	setp.lt.u32 	%p2, %r56, 15;
	mov.b32 	%r134, 0;
	@%p2 bra 	$L__BB29_4;
	and.b32  	%r134, %r50, 2147483632;
	mov.b32 	%r139, 0;
$L__BB29_3:
	.pragma "nounroll";
	mad.lo.s32 	%r58, %r139, %r50, %r1;
	cvt.u64.u32 	%rd10, %r58;
	add.s64 	%rd11, %rd10, %rd4;
	shl.b64 	%rd12, %rd11, 3;
	add.s64 	%rd13, %rd1, %rd12;
	ld.global.f64 	%fd9, [%rd13];
	shl.b32 	%r59, %r139, 3;
	add.s32 	%r60, %r2, %r59;
	st.shared.f64 	[%r60], %fd9;
	add.s32 	%r61, %r58, %r50;
	cvt.u64.u32 	%rd14, %r61;
	add.s64 	%rd15, %rd14, %rd4;
	shl.b64 	%rd16, %rd15, 3;
	add.s64 	%rd17, %rd1, %rd16;
	ld.global.f64 	%fd10, [%rd17];
	st.shared.f64 	[%r60+8], %fd10;
	add.s32 	%r62, %r61, %r50;
	cvt.u64.u32 	%rd18, %r62;
	add.s64 	%rd19, %rd18, %rd4;
	shl.b64 	%rd20, %rd19, 3;
	add.s64 	%rd21, %rd1, %rd20;
	ld.global.f64 	%fd11, [%rd21];
	st.shared.f64 	[%r60+16], %fd11;
	add.s32 	%r63, %r62, %r50;
	cvt.u64.u32 	%rd22, %r63;
	add.s64 	%rd23, %rd22, %rd4;
	shl.b64 	%rd24, %rd23, 3;
	add.s64 	%rd25, %rd1, %rd24;
	ld.global.f64 	%fd12, [%rd25];
	st.shared.f64 	[%r60+24], %fd12;
	add.s32 	%r64, %r63, %r50;
	cvt.u64.u32 	%rd26, %r64;
	add.s64 	%rd27, %rd26, %rd4;
	shl.b64 	%rd28, %rd27, 3;
	add.s64 	%rd29, %rd1, %rd28;
	ld.global.f64 	%fd13, [%rd29];
	st.shared.f64 	[%r60+32], %fd13;
	add.s32 	%r65, %r64, %r50;
	cvt.u64.u32 	%rd30, %r65;
	add.s64 	%rd31, %rd30, %rd4;
	shl.b64 	%rd32, %rd31, 3;
	add.s64 	%rd33, %rd1, %rd32;
	ld.global.f64 	%fd14, [%rd33];
	st.shared.f64 	[%r60+40], %fd14;
	add.s32 	%r66, %r65, %r50;
	cvt.u64.u32 	%rd34, %r66;
	add.s64 	%rd35, %rd34, %rd4;
	shl.b64 	%rd36, %rd35, 3;
	add.s64 	%rd37, %rd1, %rd36;
	ld.global.f64 	%fd15, [%rd37];
	st.shared.f64 	[%r60+48], %fd15;
	add.s32 	%r67, %r66, %r50;
	cvt.u64.u32 	%rd38, %r67;
	add.s64 	%rd39, %rd38, %rd4;
	shl.b64 	%rd40, %rd39, 3;
	add.s64 	%rd41, %rd1, %rd40;
	ld.global.f64 	%fd16, [%rd41];
	st.shared.f64 	[%r60+56], %fd16;
	add.s32 	%r68, %r67, %r50;
	cvt.u64.u32 	%rd42, %r68;
	add.s64 	%rd43, %rd42, %rd4;
	shl.b64 	%rd44, %rd43, 3;
	add.s64 	%rd45, %rd1, %rd44;
	ld.global.f64 	%fd17, [%rd45];
	st.shared.f64 	[%r60+64], %fd17;
	add.s32 	%r69, %r68, %r50;
	cvt.u64.u32 	%rd46, %r69;
	add.s64 	%rd47, %rd46, %rd4;
	shl.b64 	%rd48, %rd47, 3;
	add.s64 	%rd49, %rd1, %rd48;
	ld.global.f64 	%fd18, [%rd49];
	st.shared.f64 	[%r60+72], %fd18;
	add.s32 	%r70, %r69, %r50;
	cvt.u64.u32 	%rd50, %r70;
	add.s64 	%rd51, %rd50, %rd4;
	shl.b64 	%rd52, %rd51, 3;
	add.s64 	%rd53, %rd1, %rd52;
	ld.global.f64 	%fd19, [%rd53];
	st.shared.f64 	[%r60+80], %fd19;
	add.s32 	%r71, %r70, %r50;
	cvt.u64.u32 	%rd54, %r71;
	add.s64 	%rd55, %rd54, %rd4;
	shl.b64 	%rd56, %rd55, 3;
	add.s64 	%rd57, %rd1, %rd56;
	ld.global.f64 	%fd20, [%rd57];
	st.shared.f64 	[%r60+88], %fd20;
	add.s32 	%r72, %r71, %r50;
	cvt.u64.u32 	%rd58, %r72;
	add.s64 	%rd59, %rd58, %rd4;
	shl.b64 	%rd60, %rd59, 3;
	add.s64 	%rd61, %rd1, %rd60;
	ld.global.f64 	%fd21, [%rd61];
	st.shared.f64 	[%r60+96], %fd21;
	add.s32 	%r73, %r72, %r50;
	cvt.u64.u32 	%rd62, %r73;
	add.s64 	%rd63, %rd62, %rd4;
	shl.b64 	%rd64, %rd63, 3;
	add.s64 	%rd65, %rd1, %rd64;
	ld.global.f64 	%fd22, [%rd65];
	st.shared.f64 	[%r60+104], %fd22;
	add.s32 	%r74, %r73, %r50;
	cvt.u64.u32 	%rd66, %r74;
	add.s64 	%rd67, %rd66, %rd4;
	shl.b64 	%rd68, %rd67, 3;
	add.s64 	%rd69, %rd1, %rd68;
	ld.global.f64 	%fd23, [%rd69];
	st.shared.f64 	[%r60+112], %fd23;
	add.s32 	%r75, %r74, %r50;
	cvt.u64.u32 	%rd70, %r75;
	add.s64 	%rd71, %rd70, %rd4;
	shl.b64 	%rd72, %rd71, 3;
	add.s64 	%rd73, %rd1, %rd72;
	ld.global.f64 	%fd24, [%rd73];
	st.shared.f64 	[%r60+120], %fd24;
	add.s32 	%r139, %r139, 16;
	setp.eq.s32 	%p3, %r139, %r134;
	@%p3 bra 	$L__BB29_4;
	bra.uni 	$L__BB29_3;
$L__BB29_4:
	setp.eq.s32 	%p4, %r3, 0;
	@%p4 bra 	$L__BB29_13;
	and.b32  	%r6, %r50, 7;
	setp.lt.u32 	%p5, %r3, 8;
	@%p5 bra 	$L__BB29_7;
	mad.lo.s32 	%r76, %r134, %r50, %r1;
	cvt.u64.u32 	%rd74, %r76;
	add.s64 	%rd75, %rd74, %rd4;
	shl.b64 	%rd76, %rd75, 3;
	add.s64 	%rd77, %rd1, %rd76;
	ld.global.f64 	%fd25, [%rd77];
	shl.b32 	%r77, %r134, 3;
	add.s32 	%r78, %r2, %r77;
	st.shared.f64 	[%r78], %fd25;
	add.s32 	%r79, %r76, %r50;
	cvt.u64.u32 	%rd78, %r79;
	add.s64 	%rd79, %rd78, %rd4;
	shl.b64 	%rd80, %rd79, 3;
	add.s64 	%rd81, %rd1, %rd80;
	ld.global.f64 	%fd26, [%rd81];
	st.shared.f64 	[%r78+8], %fd26;
	add.s32 	%r80, %r79, %r50;
	cvt.u64.u32 	%rd82, %r80;
	add.s64 	%rd83, %rd82, %rd4;
	shl.b64 	%rd84, %rd83, 3;
	add.s64 	%rd85, %rd1, %rd84;
	ld.global.f64 	%fd27, [%rd85];
	st.shared.f64 	[%r78+16], %fd27;
	add.s32 	%r81, %r80, %r50;
	cvt.u64.u32 	%rd86, %r81;
	add.s64 	%rd87, %rd86, %rd4;
	shl.b64 	%rd88, %rd87, 3;
	add.s64 	%rd89, %rd1, %rd88;
	ld.global.f64 	%fd28, [%rd89];
	st.shared.f64 	[%r78+24], %fd28;
	add.s32 	%r82, %r81, %r50;
	cvt.u64.u32 	%rd90, %r82;
	add.s64 	%rd91, %rd90, %rd4;
	shl.b64 	%rd92, %rd91, 3;
	add.s64 	%rd93, %rd1, %rd92;
	ld.global.f64 	%fd29, [%rd93];
	st.shared.f64 	[%r78+32], %fd29;
	add.s32 	%r83, %r82, %r50;
	cvt.u64.u32 	%rd94, %r83;
	add.s64 	%rd95, %rd94, %rd4;
	shl.b64 	%rd96, %rd95, 3;
	add.s64 	%rd97, %rd1, %rd96;
	ld.global.f64 	%fd30, [%rd97];
	st.shared.f64 	[%r78+40], %fd30;
	add.s32 	%r84, %r83, %r50;
	cvt.u64.u32 	%rd98, %r84;
	add.s64 	%rd99, %rd98, %rd4;
	shl.b64 	%rd100, %rd99, 3;
	add.s64 	%rd101, %rd1, %rd100;
	ld.global.f64 	%fd31, [%rd101];
	st.shared.f64 	[%r78+48], %fd31;
	add.s32 	%r85, %r84, %r50;
	cvt.u64.u32 	%rd102, %r85;
	add.s64 	%rd103, %rd102, %rd4;
	shl.b64 	%rd104, %rd103, 3;
	add.s64 	%rd105, %rd1, %rd104;
	ld.global.f64 	%fd32, [%rd105];
	st.shared.f64 	[%r78+56], %fd32;
	add.s32 	%r134, %r134, 8;
$L__BB29_7:
	setp.eq.s32 	%p6, %r6, 0;
	@%p6 bra 	$L__BB29_13;
	and.b32  	%r9, %r50, 3;
	setp.lt.u32 	%p7, %r6, 4;
	@%p7 bra 	$L__BB29_10;
	mad.lo.s32 	%r86, %r134, %r50, %r1;
	cvt.u64.u32 	%rd106, %r86;
	add.s64 	%rd107, %rd106, %rd4;
	shl.b64 	%rd108, %rd107, 3;
	add.s64 	%rd109, %rd1, %rd108;
	ld.global.f64 	%fd33, [%rd109];
	shl.b32 	%r87, %r134, 3;
	add.s32 	%r88, %r2, %r87;
	st.shared.f64 	[%r88], %fd33;
	add.s32 	%r89, %r86, %r50;
	cvt.u64.u32 	%rd110, %r89;
	add.s64 	%rd111, %rd110, %rd4;
	shl.b64 	%rd112, %rd111, 3;
	add.s64 	%rd113, %rd1, %rd112;
	ld.global.f64 	%fd34, [%rd113];
	st.shared.f64 	[%r88+8], %fd34;
	add.s32 	%r90, %r89, %r50;
	cvt.u64.u32 	%rd114, %r90;
	add.s64 	%rd115, %rd114, %rd4;
	shl.b64 	%rd116, %rd115, 3;
	add.s64 	%rd117, %rd1, %rd116;
	ld.global.f64 	%fd35, [%rd117];
	st.shared.f64 	[%r88+16], %fd35;
	add.s32 	%r91, %r90, %r50;
	cvt.u64.u32 	%rd118, %r91;
	add.s64 	%rd119, %rd118, %rd4;
	shl.b64 	%rd120, %rd119, 3;
	add.s64 	%rd121, %rd1, %rd120;
	ld.global.f64 	%fd36, [%rd121];
	st.shared.f64 	[%r88+24], %fd36;
	add.s32 	%r134, %r134, 4;
$L__BB29_10:
	setp.eq.s32 	%p8, %r9, 0;
	@%p8 bra 	$L__BB29_13;
	mov.b32 	%r138, 0;
$L__BB29_12:
	.pragma "nounroll";
	mad.lo.s32 	%r93, %r134, %r50, %r1;
	cvt.u64.u32 	%rd122, %r93;
	add.s64 	%rd123, %rd122, %rd4;
	shl.b64 	%rd124, %rd123, 3;
	add.s64 	%rd125, %rd1, %rd124;
	ld.global.f64 	%fd37, [%rd125];
	shl.b32 	%r94, %r134, 3;
	add.s32 	%r95, %r2, %r94;
	st.shared.f64 	[%r95], %fd37;
	add.s32 	%r134, %r134, 1;
	add.s32 	%r138, %r138, 1;
	setp.ne.s32 	%p9, %r138, %r9;
	@%p9 bra 	$L__BB29_12;
$L__BB29_13:
	add.s32 	%r16, %r50, -2;
	cvt.u16.u32 	%rs1, %r50;
	neg.s32 	%r17, %r50;
	mov.b32 	%r140, 0;
	mov.b16 	%rs15, 0;
	mov.u16 	%rs16, %rs15;
$L__BB29_14:
	mov.u32 	%r20, %r140;
	setp.ne.s32 	%p10, %r1, 0;
	not.b32 	%r21, %r20;
	add.s32 	%r22, %r50, %r21;
	bar.sync 	0;
	@%p10 bra 	$L__BB29_16;
	mov.b64 	%rd126, 0;
	st.global.u64 	[%rd3], %rd126;
	st.global.u64 	[%rd2], %rd126;
$L__BB29_16:
	setp.ne.s32 	%p11, %r1, 0;
	bar.sync 	0;
	shl.b32 	%r97, %r20, 3;
	add.s32 	%r23, %r2, %r97;
	ld.shared.f64 	%fd38, [%r23];
	mul.f64 	%fd39, %fd38, %fd38;
	atom.global.add.f64 	%fd40, [%rd3], %fd39;
	bar.sync 	0;
	mov.u32 	%r98, _ZZ10deviceQRv1ILi29EEviiPKdPdS2_S2_S2_E4s_Rn;
	mad.lo.s32 	%r24, %r20, 232, %r98;
	add.s32 	%r25, %r24, %r97;
	@%p11 bra 	$L__BB29_18;
	ld.global.f64 	%fd41, [%rd3];
	sqrt.rn.f64 	%fd42, %fd41;
	st.shared.f64 	[%r25], %fd42;
$L__BB29_18:
	bar.sync 	0;
	ld.shared.f64 	%fd43, [%r23];
	ld.shared.f64 	%fd44, [%r25];
	div.rn.f64 	%fd45, %fd43, %fd44;
	mov.u32 	%r99, _ZZ10deviceQRv1ILi29EEviiPKdPdS2_S2_S2_E4s_Qn;
	mad.lo.s32 	%r100, %r1, 232, %r99;
	add.s32 	%r26, %r100, %r97;
	st.shared.f64 	[%r26], %fd45;
	bar.sync 	0;
	add.s32 	%r140, %r20, 1;
	setp.ge.s32 	%p12, %r140, %r50;
	@%p12 bra 	$L__BB29_54;
	and.b32  	%r28, %r22, 3;
	setp.eq.s32 	%p13, %r28, 0;
	mov.u32 	%r141, %r140;
	@%p13 bra 	$L__BB29_35;
	setp.ne.s32 	%p14, %r1, 0;
	ld.shared.f64 	%fd46, [%r26];
	ld.shared.f64 	%fd47, [%r23+8];
	mul.f64 	%fd1, %fd46, %fd47;
	bar.sync 	0;
	@%p14 bra 	$L__BB29_22;
	mov.b64 	%rd127, 0;
	st.global.u64 	[%rd2], %rd127;
$L__BB29_22:
	bar.sync 	0;
	atom.global.add.f64 	%fd48, [%rd2], %fd1;
	bar.sync 	0;
	@%p14 bra 	$L__BB29_24;
	ld.global.f64 	%fd49, [%rd2];
	st.shared.f64 	[%r25+8], %fd49;
$L__BB29_24:
	add.s32 	%r141, %r20, 2;
	setp.eq.s32 	%p16, %r28, 1;
	@%p16 bra 	$L__BB29_35;
	ld.shared.f64 	%fd50, [%r26];
	ld.shared.f64 	%fd51, [%r23+16];
	mul.f64 	%fd2, %fd50, %fd51;
	bar.sync 	0;
	@%p14 bra 	$L__BB29_27;
	mov.b64 	%rd128, 0;
	st.global.u64 	[%rd2], %rd128;
$L__BB29_27:
	bar.sync 	0;
	atom.global.add.f64 	%fd52, [%rd2], %fd2;
	bar.sync 	0;
	@%p14 bra 	$L__BB29_29;
	ld.global.f64 	%fd53, [%rd2];
	st.shared.f64 	[%r25+16], %fd53;
$L__BB29_29:
	add.s32 	%r141, %r20, 3;
	setp.eq.s32 	%p19, %r28, 2;
	@%p19 bra 	$L__BB29_35;
	ld.shared.f64 	%fd54, [%r26];
	ld.shared.f64 	%fd55, [%r23+24];
	mul.f64 	%fd3, %fd54, %fd55;
	bar.sync 	0;
	@%p14 bra 	$L__BB29_32;
	mov.b64 	%rd129, 0;
	st.global.u64 	[%rd2], %rd129;
$L__BB29_32:
	bar.sync 	0;
	atom.global.add.f64 	%fd56, [%rd2], %fd3;
	bar.sync 	0;
	@%p14 bra 	$L__BB29_34;
	ld.global.f64 	%fd57, [%rd2];
	st.shared.f64 	[%r25+24], %fd57;
$L__BB29_34:
	add.s32 	%r141, %r20, 4;
$L__BB29_35:
	sub.s32 	%r102, %r16, %r20;
	setp.lt.u32 	%p22, %r102, 3;
	@%p22 bra 	$L__BB29_54;
	add.s32 	%r144, %r17, %r141;
	shl.b32 	%r103, %r141, 3;
	mov.u32 	%r104, _ZZ10deviceQRv1ILi29EEviiPKdPdS2_S2_S2_E4s_Vn;
	mad.lo.s32 	%r105, %r1, 232, %r104;
	add.s32 	%r106, %r105, %r103;
	add.s32 	%r143, %r106, 16;
	mad.lo.s32 	%r107, %r20, 232, %r103;
	add.s32 	%r109, %r98, %r107;
	add.s32 	%r142, %r109, 16;
$L__BB29_37:
	setp.ne.s32 	%p23, %r1, 0;
	ld.shared.f64 	%fd58, [%r26];
	ld.shared.f64 	%fd59, [%r143+-16];
	mul.f64 	%fd4, %fd58, %fd59;
	bar.sync 	0;
	@%p23 bra 	$L__BB29_39;
	mov.b64 	%rd130, 0;
	st.global.u64 	[%rd2], %rd130;
$L__BB29_39:
	bar.sync 	0;
	atom.global.add.f64 	%fd60, [%rd2], %fd4;
	bar.sync 	0;
	@%p23 bra 	$L__BB29_41;
	ld.global.f64 	%fd61, [%rd2];
	st.shared.f64 	[%r142+-16], %fd61;
$L__BB29_41:
	ld.shared.f64 	%fd62, [%r26];
	ld.shared.f64 	%fd63, [%r143+-8];
	mul.f64 	%fd5, %fd62, %fd63;
	bar.sync 	0;
	@%p23 bra 	$L__BB29_43;
	mov.b64 	%rd131, 0;
	st.global.u64 	[%rd2], %rd131;
$L__BB29_43:
	bar.sync 	0;
	atom.global.add.f64 	%fd64, [%rd2], %fd5;
	bar.sync 	0;
	@%p23 bra 	$L__BB29_45;
	ld.global.f64 	%fd65, [%rd2];
	st.shared.f64 	[%r142+-8], %fd65;
$L__BB29_45:
	ld.shared.f64 	%fd66, [%r26];
	ld.shared.f64 	%fd67, [%r143];
	mul.f64 	%fd6, %fd66, %fd67;
	bar.sync 	0;
	@%p23 bra 	$L__BB29_47;
	mov.b64 	%rd132, 0;
	st.global.u64 	[%rd2], %rd132;
$L__BB29_47:
	bar.sync 	0;
	atom.global.add.f64 	%fd68, [%rd2], %fd6;
	bar.sync 	0;
	@%p23 bra 	$L__BB29_49;
	ld.global.f64 	%fd69, [%rd2];
	st.shared.f64 	[%r142], %fd69;
$L__BB29_49:
	ld.shared.f64 	%fd70, [%r26];
	ld.shared.f64 	%fd71, [%r143+8];
	mul.f64 	%fd7, %fd70, %fd71;
	bar.sync 	0;
	@%p23 bra 	$L__BB29_51;
	mov.b64 	%rd133, 0;
	st.global.u64 	[%rd2], %rd133;
$L__BB29_51:
	bar.sync 	0;
	atom.global.add.f64 	%fd72, [%rd2], %fd7;
	bar.sync 	0;
	@%p23 bra 	$L__BB29_53;
	ld.global.f64 	%fd73, [%rd2];
	st.shared.f64 	[%r142+8], %fd73;
$L__BB29_53:
	add.s32 	%r144, %r144, 4;
	add.s32 	%r143, %r143, 32;
	add.s32 	%r142, %r142, 32;
	setp.ne.s32 	%p31, %r144, 0;
	@%p31 bra 	$L__BB29_37;
$L__BB29_54:
	setp.ge.s32 	%p32, %r140, %r50;
	bar.sync 	0;
	ld.shared.f64 	%fd8, [%r26];
	@%p32 bra 	$L__BB29_66;
	sub.s32 	%r110, %r16, %r20;
	setp.lt.u32 	%p33, %r110, 7;
	mov.u32 	%r146, %r140;
	@%p33 bra 	$L__BB29_58;
	mov.u32 	%r146, %r140;
$L__BB29_57:
	.pragma "nounroll";
	shl.b32 	%r111, %r146, 3;
	add.s32 	%r112, %r2, %r111;
	ld.shared.f64 	%fd74, [%r112];
	add.s32 	%r113, %r24, %r111;
	ld.shared.f64 	%fd75, [%r113];
	mul.f64 	%fd76, %fd75, %fd8;
	sub.f64 	%fd77, %fd74, %fd76;
	st.shared.f64 	[%r112], %fd77;
	ld.shared.f64 	%fd78, [%r112+8];
	ld.shared.f64 	%fd79, [%r113+8];
	mul.f64 	%fd80, %fd79, %fd8;
	sub.f64 	%fd81, %fd78, %fd80;
	st.shared.f64 	[%r112+8], %fd81;
	ld.shared.f64 	%fd82, [%r112+16];
	ld.shared.f64 	%fd83, [%r113+16];
	mul.f64 	%fd84, %fd83, %fd8;
	sub.f64 	%fd85, %fd82, %fd84;
	st.shared.f64 	[%r112+16], %fd85;
	ld.shared.f64 	%fd86, [%r112+24];
	ld.shared.f64 	%fd87, [%r113+24];
	mul.f64 	%fd88, %fd87, %fd8;
	sub.f64 	%fd89, %fd86, %fd88;
	st.shared.f64 	[%r112+24], %fd89;
	ld.shared.f64 	%fd90, [%r112+32];
	ld.shared.f64 	%fd91, [%r113+32];
	mul.f64 	%fd92, %fd91, %fd8;
	sub.f64 	%fd93, %fd90, %fd92;
	st.shared.f64 	[%r112+32], %fd93;
	ld.shared.f64 	%fd94, [%r112+40];
	ld.shared.f64 	%fd95, [%r113+40];
	mul.f64 	%fd96, %fd95, %fd8;
	sub.f64 	%fd97, %fd94, %fd96;
	st.shared.f64 	[%r112+40], %fd97;
	ld.shared.f64 	%fd98, [%r112+48];
	ld.shared.f64 	%fd99, [%r113+48];
	mul.f64 	%fd100, %fd99, %fd8;
	sub.f64 	%fd101, %fd98, %fd100;
	st.shared.f64 	[%r112+48], %fd101;
	ld.shared.f64 	%fd102, [%r112+56];
	ld.shared.f64 	%fd103, [%r113+56];
	mul.f64 	%fd104, %fd103, %fd8;
	sub.f64 	%fd105, %fd102, %fd104;
	st.shared.f64 	[%r112+56], %fd105;
	add.s32 	%r146, %r146, 8;
	add.s32 	%r114, %r146, %r21;
	and.b32  	%r115, %r22, -8;
	setp.ne.s32 	%p34, %r114, %r115;
	@%p34 bra 	$L__BB29_57;
$L__BB29_58:
	and.b32  	%r116, %r22, 7;
	setp.eq.s32 	%p35, %r116, 0;
	@%p35 bra 	$L__BB29_66;
	not.b16 	%rs10, %rs16;
	add.s16 	%rs11, %rs10, %rs1;
	cvt.u32.u16 	%r117, %rs11;
	and.b32  	%r45, %r117, 7;
	add.s32 	%r118, %r45, -1;
	setp.lt.u32 	%p36, %r118, 3;
	@%p36 bra 	$L__BB29_61;
	shl.b32 	%r119, %r146, 3;
	add.s32 	%r120, %r2, %r119;
	ld.shared.f64 	%fd106, [%r120];
	add.s32 	%r121, %r24, %r119;
	ld.shared.f64 	%fd107, [%r121];
	mul.f64 	%fd108, %fd107, %fd8;
	sub.f64 	%fd109, %fd106, %fd108;
	st.shared.f64 	[%r120], %fd109;
	ld.shared.f64 	%fd110, [%r120+8];
	ld.shared.f64 	%fd111, [%r121+8];
	mul.f64 	%fd112, %fd111, %fd8;
	sub.f64 	%fd113, %fd110, %fd112;
	st.shared.f64 	[%r120+8], %fd113;
	ld.shared.f64 	%fd114, [%r120+16];
	ld.shared.f64 	%fd115, [%r121+16];
	mul.f64 	%fd116, %fd115, %fd8;
	sub.f64 	%fd117, %fd114, %fd116;
	st.shared.f64 	[%r120+16], %fd117;
	ld.shared.f64 	%fd118, [%r120+24];
	ld.shared.f64 	%fd119, [%r121+24];
	mul.f64 	%fd120, %fd119, %fd8;
	sub.f64 	%fd121, %fd118, %fd120;
	st.shared.f64 	[%r120+24], %fd121;
	add.s32 	%r146, %r146, 4;
$L__BB29_61:
	and.b32  	%r122, %r45, 3;
	setp.eq.s32 	%p37, %r122, 0;
	@%p37 bra 	$L__BB29_66;
	xor.b16  	%rs12, %rs15, 3;
	add.s16 	%rs5, %rs12, %rs1;
	and.b16  	%rs13, %rs5, 3;
	setp.eq.s16 	%p38, %rs13, 1;
	@%p38 bra 	$L__BB29_64;
	shl.b32 	%r123, %r146, 3;
	add.s32 	%r124, %r2, %r123;
	ld.shared.f64 	%fd122, [%r124];
	add.s32 	%r125, %r24, %r123;
	ld.shared.f64 	%fd123, [%r125];
	mul.f64 	%fd124, %fd123, %fd8;
	sub.f64 	%fd125, %fd122, %fd124;
	st.shared.f64 	[%r124], %fd125;
	ld.shared.f64 	%fd126, [%r124+8];
	ld.shared.f64 	%fd127, [%r125+8];
	mul.f64 	%fd128, %fd127, %fd8;
	sub.f64 	%fd129, %fd126, %fd128;
	st.shared.f64 	[%r124+8], %fd129;
	add.s32 	%r146, %r146, 2;
$L__BB29_64:
	and.b16  	%rs14, %rs5, 1;
	setp.eq.b16 	%p39, %rs14, 1;
	not.pred 	%p40, %p39;
	@%p40 bra 	$L__BB29_66;
	shl.b32 	%r126, %r146, 3;
	add.s32 	%r127, %r2, %r126;
	ld.shared.f64 	%fd130, [%r127];
	add.s32 	%r128, %r24, %r126;
	ld.shared.f64 	%fd131, [%r128];
	mul.f64 	%fd132, %fd131, %fd8;
	sub.f64 	%fd133, %fd130, %fd132;
	st.shared.f64 	[%r127], %fd133;
$L__BB29_66:
	ld.param.u64 	%rd142, [_Z10deviceQRv1ILi29EEviiPKdPdS2_S2_S2__param_4];
	ld.param.u64 	%rd141, [_Z10deviceQRv1ILi29EEviiPKdPdS2_S2_S2__param_3];
	mad.lo.s32 	%r129, %r20, %r50, %r1;
	cvt.u64.u32 	%rd134, %r129;
	add.s64 	%rd135, %rd134, %rd4;
	cvta.to.global.u64 	%rd136, %rd141;
	shl.b64 	%rd137, %rd135, 3;
	add.s64 	%rd138, %rd136, %rd137;
	st.global.f64 	[%rd138], %fd8;
	mad.lo.s32 	%r131, %r1, 232, %r98;
	add.s32 	%r133, %r131, %r97;
	ld.shared.f64 	%fd134, [%r133];
	cvta.to.global.u64 	%rd139, %rd142;
	add.s64 	%rd140, %rd139, %rd137;
	st.global.f64 	[%rd140], %fd134;
	setp.ne.s32 	%p41, %r140, %r50;
	add.s16 	%rs16, %rs16, 1;
	add.s16 	%rs15, %rs15, 1;
	@%p41 bra 	$L__BB29_14;
$L__BB29_67:
	ret;

}
	// .globl	_Z10deviceQRv1ILi30EEviiPKdPdS2_S2_S2_
.visible .entry _Z10deviceQRv1ILi30EEviiPKdPdS2_S2_S2_(
	.param .u32 _Z10deviceQRv1ILi30EEviiPKdPdS2_S2_S2__param_0,
	.param .u32 _Z10deviceQRv1ILi30EEviiPKdPdS2_S2_S2__param_1,
	.param .u64 .ptr .align 1 _Z10deviceQRv1ILi30EEviiPKdPdS2_S2_S2__param_2,
	.param .u64 .ptr .align 1 _Z10deviceQRv1ILi30EEviiPKdPdS2_S2_S2__param_3,
	.param .u64 .ptr .align 1 _Z10deviceQRv1ILi30EEviiPKdPdS2_S2_S2__param_4,
	.param .u64 .ptr .align 1 _Z10deviceQRv1ILi30EEviiPKdPdS2_S2_S2__param_5,
	.param .u64 .ptr .align 1 _Z10deviceQRv1ILi30EEviiPKdPdS2_S2_S2__param_6
)
{
	.reg .pred 	%p<42>;
	.reg .b16 	%rs<17>;
	.reg .b32 	%r<149>;
	.reg .b64 	%rd<143>;
	.reg .b64 	%fd<135>;
	// demoted variable
	.shared .align 8 .b8 _ZZ10deviceQRv1ILi30EEviiPKdPdS2_S2_S2_E4s_Qn[7200];
	// demoted variable
	.shared .align 8 .b8 _ZZ10deviceQRv1ILi30EEviiPKdPdS2_S2_S2_E4s_Rn[7200];
	// demoted variable
	.shared .align 8 .b8 _ZZ10deviceQRv1ILi30EEviiPKdPdS2_S2_S2_E4s_Vn[7200];
	ld.param.u32 	%r50, [_Z10deviceQRv1ILi30EEviiPKdPdS2_S2_S2__param_1];
	ld.param.u64 	%rd7, [_Z10deviceQRv1ILi30EEviiPKdPdS2_S2_S2__param_2];
	ld.param.u64 	%rd8, [_Z10deviceQRv1ILi30EEviiPKdPdS2_S2_S2__param_5];
	ld.param.u64 	%rd9, [_Z10deviceQRv1ILi30EEviiPKdPdS2_S2_S2__param_6];
	cvta.to.global.u64 	%rd1, %rd7;
	cvta.to.global.u64 	%rd2, %rd9;
	cvta.to.global.u64 	%rd3, %rd8;
	mov.u32 	%r51, %ctaid.x;
	mov.u32 	%r1, %tid.x;
	mul.lo.s32 	%r52, %r50, %r51;
	mul.lo.s32 	%r53, %r52, %r50;
	cvt.s64.s32 	%rd4, %r53;
	setp.lt.s32 	%p1, %r50, 1;
	@%p1 bra 	$L__BB30_67;
	mov.u32 	%r55, _ZZ10deviceQRv1ILi30EEviiPKdPdS2_S2_S2_E4s_Vn;
	mad.lo.s32 	%r2, %r1, 240, %r55;
	add.s32 	%r56, %r50, -1;
	and.b32  	%r3, %r50, 15;
	setp.lt.u32 	%p2, %r56, 15;
	mov.b32 	%r134, 0;
	@%p2 bra 	$L__BB30_4;
	and.b32  	%r134, %r50, 2147483632;
	mov.b32 	%r139, 0;
$L__BB30_3:
	.pragma "nounroll";
	mad.lo.s32 	%r58, %r139, %r50, %r1;
	cvt.u64.u32 	%rd10, %r58;
	add.s64 	%rd11, %rd10, %rd4;
	shl.b64 	%rd12, %rd11, 3;
	add.s64 	%rd13, %rd1, %rd12;
	ld.global.f64 	%fd9, [%rd13];
	shl.b32 	%r59, %r139, 3;
	add.s32 	%r60, %r2, %r59;
	st.shared.f64 	[%r60], %fd9;
	add.s32 	%r61, %r58, %r50;
	cvt.u64.u32 	%rd14, %r61;
	add.s64 	%rd15, %rd14, %rd4;
	shl.b64 	%rd16, %rd15, 3;
	add.s64 	%rd17, %rd1, %rd16;
	ld.global.f64 	%fd10, [%rd17];
	st.shared.f64 	[%r60+8], %fd10;
	add.s32 	%r62, %r61, %r50;
	cvt.u64.u32 	%rd18, %r62;
	add.s64 	%rd19, %rd18, %rd4;
	shl.b64 	%rd20, %rd19, 3;
	add.s64 	%rd21, %rd1, %rd20;
	ld.global.f64 	%fd11, [%rd21];
	st.shared.f64 	[%r60+16], %fd11;
	add.s32 	%r63, %r62, %r50;
	cvt.u64.u32 	%rd22, %r63;
	add.s64 	%rd23, %rd22, %rd4;
	shl.b64 	%rd24, %rd23, 3;
	add.s64 	%rd25, %rd1, %rd24;
	ld.global.f64 	%fd12, [%rd25];
	st.shared.f64 	[%r60+24], %fd12;
	add.s32 	%r64, %r63, %r50;
	cvt.u64.u32 	%rd26, %r64;
	add.s64 	%rd27, %rd26, %rd4;
	shl.b64 	%rd28, %rd27, 3;
	add.s64 	%rd29, %rd1, %rd28;
	ld.global.f64 	%fd13, [%rd29];
	st.shared.f64 	[%r60+32], %fd13;
	add.s32 	%r65, %r64, %r50;
	cvt.u64.u32 	%rd30, %r65;
	add.s64 	%rd31, %rd30, %rd4;
	shl.b64 	%rd32, %rd31, 3;
	add.s64 	%rd33, %rd1, %rd32;
	ld.global.f64 	%fd14, [%rd33];
	st.shared.f64 	[%r60+40], %fd14;
	add.s32 	%r66, %r65, %r50;
	cvt.u64.u32 	%rd34, %r66;
	add.s64 	%rd35, %rd34, %rd4;
	shl.b64 	%rd36, %rd35, 3;
	add.s64 	%rd37, %rd1, %rd36;
	ld.global.f64 	%fd15, [%rd37];
	st.shared.f64 	[%r60+48], %fd15;
	add.s32 	%r67, %r66, %r50;
	cvt.u64.u32 	%rd38, %r67;
	add.s64 	%rd39, %rd38, %rd4;
	shl.b64 	%rd40, %rd39, 3;
	add.s64 	%rd41, %rd1, %rd40;
	ld.global.f64 	%fd16, [%rd41];
	st.shared.f64 	[%r60+56], %fd16;
	add.s32 	%r68, %r67, %r50;
	cvt.u64.u32 	%rd42, %r68;
	add.s64 	%rd43, %rd42, %rd4;
	shl.b64 	%rd44, %rd43, 3;
	add.s64 	%rd45, %rd1, %rd44;
	ld.global.f64 	%fd17, [%rd45];
	st.shared.f64 	[%r60+64], %fd17;
	add.s32 	%r69, %r68, %r50;
	cvt.u64.u32 	%rd46, %r69;
	add.s64 	%rd47, %rd46, %rd4;
	shl.b64 	%rd48, %rd47, 3;
	add.s64 	%rd49, %rd1, %rd48;
	ld.global.f64 	%fd18, [%rd49];
	st.shared.f64 	[%r60+72], %fd18;
	add.s32 	%r70, %r69, %r50;
	cvt.u64.u32 	%rd50, %r70;
	add.s64 	%rd51, %rd50, %rd4;
	shl.b64 	%rd52, %rd51, 3;
	add.s64 	%rd53, %rd1, %rd52;
	ld.global.f64 	%fd19, [%rd53];
	st.shared.f64 	[%r60+80], %fd19;
	add.s32 	%r71, %r70, %r50;
	cvt.u64.u32 	%rd54, %r71;
	add.s64 	%rd55, %rd54, %rd4;
	shl.b64 	%rd56, %rd55, 3;
	add.s64 	%rd57, %rd1, %rd56;
	ld.global.f64 	%fd20, [%rd57];
	st.shared.f64 	[%r60+88], %fd20;
	add.s32 	%r72, %r71, %r50;
	cvt.u64.u32 	%rd58, %r72;
	add.s64 	%rd59, %rd58, %rd4;
	shl.b64 	%rd60, %rd59, 3;
	add.s64 	%rd61, %rd1, %rd60;
	ld.global.f64 	%fd21, [%rd61];
	st.shared.f64 	[%r60+96], %fd21;
	add.s32 	%r73, %r72, %r50;
	cvt.u64.u32 	%rd62, %r73;
	add.s64 	%rd63, %rd62, %rd4;
	shl.b64 	%rd64, %rd63, 3;
	add.s64 	%rd65, %rd1, %rd64;
	ld.global.f64 	%fd22, [%rd65];
	st.shared.f64 	[%r60+104], %fd22;
	add.s32 	%r74, %r73, %r50;
	cvt.u64.u32 	%rd66, %r74;
	add.s64 	%rd67, %rd66, %rd4;
	shl.b64 	%rd68, %rd67, 3;
	add.s64 	%rd69, %rd1, %rd68;
	ld.global.f64 	%fd23, [%rd69];
	st.shared.f64 	[%r60+112], %fd23;
	add.s32 	%r75, %r74, %r50;
	cvt.u64.u32 	%rd70, %r75;
	add.s64 	%rd71, %rd70, %rd4;
	shl.b64 	%rd72, %rd71, 3;
	add.s64 	%rd73, %rd1, %rd72;
	ld.global.f64 	%fd24, [%rd73];
	st.shared.f64 	[%r60+120], %fd24;
	add.s32 	%r139, %r139, 16;
	setp.eq.s32 	%p3, %r139, %r134;
	@%p3 bra 	$L__BB30_4;
	bra.uni 	$L__BB30_3;
$L__BB30_4:
	setp.eq.s32 	%p4, %r3, 0;
	@%p4 bra 	$L__BB30_13;
	and.b32  	%r6, %r50, 7;
	setp.lt.u32 	%p5, %r3, 8;
	@%p5 bra 	$L__BB30_7;
	mad.lo.s32 	%r76, %r134, %r50, %r1;
	cvt.u64.u32 	%rd74, %r76;
	add.s64 	%rd75, %rd74, %rd4;
	shl.b64 	%rd76, %rd75, 3;
	add.s64 	%rd77, %rd1, %rd76;
	ld.global.f64 	%fd25, [%rd77];
	shl.b32 	%r77, %r134, 3;
	add.s32 	%r78, %r2, %r77;
	st.shared.f64 	[%r78], %fd25;
	add.s32 	%r79, %r76, %r50;
	cvt.u64.u32 	%rd78, %r79;
	add.s64 	%rd79, %rd78, %rd4;
	shl.b64 	%rd80, %rd79, 3;
	add.s64 	%rd81, %rd1, %rd80;
	ld.global.f64 	%fd26, [%rd81];
	st.shared.f64 	[%r78+8], %fd26;
	add.s32 	%r80, %r79, %r50;
	cvt.u64.u32 	%rd82, %r80;
	add.s64 	%rd83, %rd82, %rd4;
	shl.b64 	%rd84, %rd83, 3;
	add.s64 	%rd85, %rd1, %rd84;
	ld.global.f64 	%fd27, [%rd85];
	st.shared.f64 	[%r78+16], %fd27;
	add.s32 	%r81, %r80, %r50;
	cvt.u64.u32 	%rd86, %r81;
	add.s64 	%rd87, %rd86, %rd4;
	shl.b64 	%rd88, %rd87, 3;
	add.s64 	%rd89, %rd1, %rd88;
	ld.global.f64 	%fd28, [%rd89];
	st.shared.f64 	[%r78+24], %fd28;
	add.s32 	%r82, %r81, %r50;
	cvt.u64.u32 	%rd90, %r82;
	add.s64 	%rd91, %rd90, %rd4;
	shl.b64 	%rd92, %rd91, 3;
	add.s64 	%rd93, %rd1, %rd92;
	ld.global.f64 	%fd29, [%rd93];
	st.shared.f64 	[%r78+32], %fd29;
	add.s32 	%r83, %r82, %r50;
	cvt.u64.u32 	%rd94, %r83;
	add.s64 	%rd95, %rd94, %rd4;
	shl.b64 	%rd96, %rd95, 3;
	add.s64 	%rd97, %rd1, %rd96;
	ld.global.f64 	%fd30, [%rd97];
	st.shared.f64 	[%r78+40], %fd30;
	add.s32 	%r84, %r83, %r50;
	cvt.u64.u32 	%rd98, %r84;
	add.s64 	%rd99, %rd98, %rd4;
	shl.b64 	%rd100, %rd99, 3;
	add.s64 	%rd101, %rd1, %rd100;
	ld.global.f64 	%fd31, [%rd101];
	st.shared.f64 	[%r78+48], %fd31;
	add.s32 	%r85, %r84, %r50;
	cvt.u64.u32 	%rd102, %r85;
	add.s64 	%rd103, %rd102, %rd4;
	shl.b64 	%rd104, %rd103, 3;
	add.s64 	%rd105, %rd1, %rd104;
	ld.global.f64 	%fd32, [%rd105];
	st.shared.f64 	[%r78+56], %fd32;
	add.s32 	%r134, %r134, 8;
$L__BB30_7:
	setp.eq.s32 	%p6, %r6, 0;
	@%p6 bra 	$L__BB30_13;
	and.b32  	%r9, %r50, 3;
	setp.lt.u32 	%p7, %r6, 4;
	@%p7 bra 	$L__BB30_10;
	mad.lo.s32 	%r86, %r134, %r50, %r1;
	cvt.u64.u32 	%rd106, %r86;
	add.s64 	%rd107, %rd106, %rd4;
	shl.b64 	%rd108, %rd107, 3;
	add.s64 	%rd109, %rd1, %rd108;
	ld.global.f64 	%fd33, [%rd109];
	shl.b32 	%r87, %r134, 3;
	add.s32 	%r88, %r2, %r87;
	st.shared.f64 	[%r88], %fd33;
	add.s32 	%r89, %r86, %r50;
	cvt.u64.u32 	%rd110, %r89;
	add.s64 	%rd111, %rd110, %rd4;
	shl.b64 	%rd112, %rd111, 3;
	add.s64 	%rd113, %rd1, %rd112;
	ld.global.f64 	%fd34, [%rd113];
	st.shared.f64 	[%r88+8], %fd34;
	add.s32 	%r90, %r89, %r50;
	cvt.u64.u32 	%rd114, %r90;
	add.s64 	%rd115, %rd114, %rd4;
	shl.b64 	%rd116, %rd115, 3;
	add.s64 	%rd117, %rd1, %rd116;
	ld.global.f64 	%fd35, [%rd117];
	st.shared.f64 	[%r88+16], %fd35;
	add.s32 	%r91, %r90, %r50;
	cvt.u64.u32 	%rd118, %r91;
	add.s64 	%rd119, %rd118, %rd4;
	shl.b64 	%rd120, %rd119, 3;
	add.s64 	%rd121, %rd1, %rd120;
	ld.global.f64 	%fd36, [%rd121];
	st.shared.f64 	[%r88+24], %fd36;
	add.s32 	%r134, %r134, 4;
$L__BB30_10:
	setp.eq.s32 	%p8, %r9, 0;
	@%p8 bra 	$L__BB30_13;
	mov.b32 	%r138, 0;
$L__BB30_12:
	.pragma "nounroll";
	mad.lo.s32 	%r93, %r134, %r50, %r1;
	cvt.u64.u32 	%rd122, %r93;
	add.s64 	%rd123, %rd122, %rd4;
	shl.b64 	%rd124, %rd123, 3;
	add.s64 	%rd125, %rd1, %rd124;
	ld.global.f64 	%fd37, [%rd125];
	shl.b32 	%r94, %r134, 3;
	add.s32 	%r95, %r2, %r94;
	st.shared.f64 	[%r95], %fd37;
	add.s32 	%r134, %r134, 1;
	add.s32 	%r138, %r138, 1;
	setp.ne.s32 	%p9, %r138, %r9;
	@%p9 bra 	$L__BB30_12;
$L__BB30_13:
	add.s32 	%r16, %r50, -2;
	cvt.u16.u32 	%rs1, %r50;
	neg.s32 	%r17, %r50;
	mov.b32 	%r140, 0;
	mov.b16 	%rs15, 0;
	mov.u16 	%rs16, %rs15;
$L__BB30_14:
	mov.u32 	%r20, %r140;
	setp.ne.s32 	%p10, %r1, 0;
	not.b32 	%r21, %r20;
	add.s32 	%r22, %r50, %r21;
	bar.sync 	0;
	@%p10 bra 	$L__BB30_16;
	mov.b64 	%rd126, 0;
	st.global.u64 	[%rd3], %rd126;
	st.global.u64 	[%rd2], %rd126;
$L__BB30_16:
	setp.ne.s32 	%p11, %r1, 0;
	bar.sync 	0;
	shl.b32 	%r97, %r20, 3;
	add.s32 	%r23, %r2, %r97;
	ld.shared.f64 	%fd38, [%r23];
	mul.f64 	%fd39, %fd38, %fd38;
	atom.global.add.f64 	%fd40, [%rd3], %fd39;
	bar.sync 	0;
	mov.u32 	%r98, _ZZ10deviceQRv1ILi30EEviiPKdPdS2_S2_S2_E4s_Rn;
	mad.lo.s32 	%r24, %r20, 240, %r98;
	add.s32 	%r25, %r24, %r97;
	@%p11 bra 	$L__BB30_18;
	ld.global.f64 	%fd41, [%rd3];
	sqrt.rn.f64 	%fd42, %fd41;
	st.shared.f64 	[%r25], %fd42;
$L__BB30_18:
	bar.sync 	0;
	ld.shared.f64 	%fd43, [%r23];
	ld.shared.f64 	%fd44, [%r25];
	div.rn.f64 	%fd45, %fd43, %fd44;
	mov.u32 	%r99, _ZZ10deviceQRv1ILi30EEviiPKdPdS2_S2_S2_E4s_Qn;
	mad.lo.s32 	%r100, %r1, 240, %r99;
	add.s32 	%r26, %r100, %r97;
	st.shared.f64 	[%r26], %fd45;
	bar.sync 	0;
	add.s32 	%r140, %r20, 1;
	setp.ge.s32 	%p12, %r140, %r50;
	@%p12 bra 	$L__BB30_54;
	and.b32  	%r28, %r22, 3;
	setp.eq.s32 	%p13, %r28, 0;
	mov.u32 	%r141, %r140;
	@%p13 bra 	$L__BB30_35;
	setp.ne.s32 	%p14, %r1, 0;
	ld.shared.f64 	%fd46, [%r26];
	ld.shared.f64 	%fd47, [%r23+8];
	mul.f64 	%fd1, %fd46, %fd47;
	bar.sync 	0;
	@%p14 bra 	$L__BB30_22;
	mov.b64 	%rd127, 0;
	st.global.u64 	[%rd2], %rd127;
$L__BB30_22:
	bar.sync 	0;
	atom.global.add.f64 	%fd48, [%rd2], %fd1;
	bar.sync 	0;
	@%p14 bra 	$L__BB30_24;
	ld.global.f64 	%fd49, [%rd2];
	st.shared.f64 	[%r25+8], %fd49;
$L__BB30_24:
	add.s32 	%r141, %r20, 2;
	setp.eq.s32 	%p16, %r28, 1;
	@%p16 bra 	$L__BB30_35;
	ld.shared.f64 	%fd50, [%r26];
	ld.shared.f64 	%fd51, [%r23+16];
	mul.f64 	%fd2, %fd50, %fd51;
	bar.sync 	0;
	@%p14 bra 	$L__BB30_27;
	mov.b64 	%rd128, 0;
	st.global.u64 	[%rd2], %rd128;
$L__BB30_27:
	bar.sync 	0;
	atom.global.add.f64 	%fd52, [%rd2], %fd2;
	bar.sync 	0;
	@%p14 bra 	$L__BB30_29;
	ld.global.f64 	%fd53, [%rd2];
	st.shared.f64 	[%r25+16], %fd53;
$L__BB30_29:
	add.s32 	%r141, %r20, 3;
	setp.eq.s32 	%p19, %r28, 2;
	@%p19 bra 	$L__BB30_35;
	ld.shared.f64 	%fd54, [%r26];
	ld.shared.f64 	%fd55, [%r23+24];
	mul.f64 	%fd3, %fd54, %fd55;
	bar.sync 	0;
	@%p14 bra 	$L__BB30_32;
	mov.b64 	%rd129, 0;
	st.global.u64 	[%rd2], %rd129;
$L__BB30_32:
	bar.sync 	0;
	atom.global.add.f64 	%fd56, [%rd2], %fd3;
	bar.sync 	0;
	@%p14 bra 	$L__BB30_34;
	ld.global.f64 	%fd57, [%rd2];
	st.shared.f64 	[%r25+24], %fd57;
$L__BB30_34:
	add.s32 	%r141, %r20, 4;
$L__BB30_35:
	sub.s32 	%r102, %r16, %r20;
	setp.lt.u32 	%p22, %r102, 3;
	@%p22 bra 	$L__BB30_54;
	add.s32 	%r144, %r17, %r141;
	shl.b32 	%r103, %r141, 3;
	mov.u32 	%r104, _ZZ10deviceQRv1ILi30EEviiPKdPdS2_S2_S2_E4s_Vn;
	mad.lo.s32 	%r105, %r1, 240, %r104;
	add.s32 	%r106, %r105, %r103;
	add.s32 	%r143, %r106, 16;
	mad.lo.s32 	%r107, %r20, 240, %r103;
	add.s32 	%r109, %r98, %r107;
	add.s32 	%r142, %r109, 16;
$L__BB30_37:
	setp.ne.s32 	%p23, %r1, 0;
	ld.shared.f64 	%fd58, [%r26];
	ld.shared.f64 	%fd59, [%r143+-16];
	mul.f64 	%fd4, %fd58, %fd59;
	bar.sync 	0;
	@%p23 bra 	$L__BB30_39;
	mov.b64 	%rd130, 0;
	st.global.u64 	[%rd2], %rd130;
$L__BB30_39:
	bar.sync 	0;
	atom.global.add.f64 	%fd60, [%rd2], %fd4;
	bar.sync 	0;
	@%p23 bra 	$L__BB30_41;
	ld.global.f64 	%fd61, [%rd2];
	st.shared.f64 	[%r142+-16], %fd61;
$L__BB30_41:
	ld.shared.f64 	%fd62, [%r26];
	ld.shared.f64 	%fd63, [%r143+-8];
	mul.f64 	%fd5, %fd62, %fd63;
	bar.sync 	0;
	@%p23 bra 	$L__BB30_43;
	mov.b64 	%rd131, 0;
	st.global.u64 	[%rd2], %rd131;
$L__BB30_43:
	bar.sync 	0;
	atom.global.add.f64 	%fd64, [%rd2], %fd5;
	bar.sync 	0;
	@%p23 bra 	$L__BB30_45;
	ld.global.f64 	%fd65, [%rd2];
	st.shared.f64 	[%r142+-8], %fd65;
$L__BB30_45:
	ld.shared.f64 	%fd66, [%r26];
	ld.shared.f64 	%fd67, [%r143];
	mul.f64 	%fd6, %fd66, %fd67;
	bar.sync 	0;
	@%p23 bra 	$L__BB30_47;
	mov.b64 	%rd132, 0;
	st.global.u64 	[%rd2], %rd132;
$L__BB30_47:
	bar.sync 	0;
	atom.global.add.f64 	%fd68, [%rd2], %fd6;
	bar.sync 	0;
	@%p23 bra 	$L__BB30_49;
	ld.global.f64 	%fd69, [%rd2];
	st.shared.f64 	[%r142], %fd69;
$L__BB30_49:
	ld.shared.f64 	%fd70, [%r26];
	ld.shared.f64 	%fd71, [%r143+8];
	mul.f64 	%fd7, %fd70, %fd71;
	bar.sync 	0;
	@%p23 bra 	$L__BB30_51;
	mov.b64 	%rd133, 0;
	st.global.u64 	[%rd2], %rd133;
$L__BB30_51:
	bar.sync 	0;
	atom.global.add.f64 	%fd72, [%rd2], %fd7;
	bar.sync 	0;
	@%p23 bra 	$L__BB30_53;
	ld.global.f64 	%fd73, [%rd2];
	st.shared.f64 	[%r142+8], %fd73;
$L__BB30_53:
	add.s32 	%r144, %r144, 4;
	add.s32 	%r143, %r143, 32;
	add.s32 	%r142, %r142, 32;
	setp.ne.s32 	%p31, %r144, 0;
	@%p31 bra 	$L__BB30_37;
$L__BB30_54:
	setp.ge.s32 	%p32, %r140, %r50;
	bar.sync 	0;
	ld.shared.f64 	%fd8, [%r26];
	@%p32 bra 	$L__BB30_66;
	sub.s32 	%r110, %r16, %r20;
	setp.lt.u32 	%p33, %r110, 7;
	mov.u32 	%r146, %r140;
	@%p33 bra 	$L__BB30_58;
	mov.u32 	%r146, %r140;
$L__BB30_57:
	.pragma "nounroll";
	shl.b32 	%r111, %r146, 3;
	add.s32 	%r112, %r2, %r111;
	ld.shared.f64 	%fd74, [%r112];
	add.s32 	%r113, %r24, %r111;
	ld.shared.f64 	%fd75, [%r113];
	mul.f64 	%fd76, %fd75, %fd8;
	sub.f64 	%fd77, %fd74, %fd76;
	st.shared.f64 	[%r112], %fd77;
	ld.shared.f64 	%fd78, [%r112+8];
	ld.shared.f64 	%fd79, [%r113+8];
	mul.f64 	%fd80, %fd79, %fd8;
	sub.f64 	%fd81, %fd78, %fd80;
	st.shared.f64 	[%r112+8], %fd81;
	ld.shared.f64 	%fd82, [%r112+16];
	ld.shared.f64 	%fd83, [%r113+16];
	mul.f64 	%fd84, %fd83, %fd8;
	sub.f64 	%fd85, %fd82, %fd84;
	st.shared.f64 	[%r112+16], %fd85;
	ld.shared.f64 	%fd86, [%r112+24];
	ld.shared.f64 	%fd87, [%r113+24];
	mul.f64 	%fd88, %fd87, %fd8;
	sub.f64 	%fd89, %fd86, %fd88;
	st.shared.f64 	[%r112+24], %fd89;
	ld.shared.f64 	%fd90, [%r112+32];
	ld.shared.f64 	%fd91, [%r113+32];
	mul.f64 	%fd92, %fd91, %fd8;
	sub.f64 	%fd93, %fd90, %fd92;
	st.shared.f64 	[%r112+32], %fd93;
	ld.shared.f64 	%fd94, [%r112+40];
	ld.shared.f64 	%fd95, [%r113+40];
	mul.f64 	%fd96, %fd95, %fd8;
	sub.f64 	%fd97, %fd94, %fd96;
	st.shared.f64 	[%r112+40], %fd97;
	ld.shared.f64 	%fd98, [%r112+48];
	ld.shared.f64 	%fd99, [%r113+48];
	mul.f64 	%fd100, %fd99, %fd8;
	sub.f64 	%fd101, %fd98, %fd100;
	st.shared.f64 	[%r112+48], %fd101;
	ld.shared.f64 	%fd102, [%r112+56];
	ld.shared.f64 	%fd103, [%r113+56];
	mul.f64 	%fd104, %fd103, %fd8;
	sub.f64 	%fd105, %fd102, %fd104;
	st.shared.f64 	[%r112+56], %fd105;
	add.s32 	%r146, %r146, 8;
	add.s32 	%r114, %r146, %r21;
	and.b32  	%r115, %r22, -8;
	setp.ne.s32 	%p34, %r114, %r115;
	@%p34 bra 	$L__BB30_57;
$L__BB30_58:
	and.b32  	%r116, %r22, 7;
	setp.eq.s32 	%p35, %r116, 0;
	@%p35 bra 	$L__BB30_66;
	not.b16 	%rs10, %rs16;
	add.s16 	%rs11, %rs10, %rs1;
	cvt.u32.u16 	%r117, %rs11;
	and.b32  	%r45, %r117, 7;
	add.s32 	%r118, %r45, -1;
	setp.lt.u32 	%p36, %r118, 3;
	@%p36 bra 	$L__BB30_61;
	shl.b32 	%r119, %r146, 3;
	add.s32 	%r120, %r2, %r119;
	ld.shared.f64 	%fd106, [%r120];
	add.s32 	%r121, %r24, %r119;
	ld.shared.f64 	%fd107, [%r121];
	mul.f64 	%fd108, %fd107, %fd8;
	sub.f64 	%fd109, %fd106, %fd108;
	st.shared.f64 	[%r120], %fd109;
	ld.shared.f64 	%fd110, [%r120+8];
	ld.shared.f64 	%fd111, [%r121+8];
	mul.f64 	%fd112, %fd111, %fd8;
	sub.f64 	%fd113, %fd110, %fd112;
	st.shared.f64 	[%r120+8], %fd113;
	ld.shared.f64 	%fd114, [%r120+16];
	ld.shared.f64 	%fd115, [%r121+16];
	mul.f64 	%fd116, %fd115, %fd8;
	sub.f64 	%fd117, %fd114, %fd116;
	st.shared.f64 	[%r120+16], %fd117;
	ld.shared.f64 	%fd118, [%r120+24];
	ld.shared.f64 	%fd119, [%r121+24];
	mul.f64 	%fd120, %fd119, %fd8;
	sub.f64 	%fd121, %fd118, %fd120;
	st.shared.f64 	[%r120+24], %fd121;
	add.s32 	%r146, %r146, 4;
$L__BB30_61:
	and.b32  	%r122, %r45, 3;
	setp.eq.s32 	%p37, %r122, 0;
	@%p37 bra 	$L__BB30_66;
	xor.b16  	%rs12, %rs15, 3;
	add.s16 	%rs5, %rs12, %rs1;
	and.b16  	%rs13, %rs5, 3;
	setp.eq.s16 	%p38, %rs13, 1;
	@%p38 bra 	$L__BB30_64;
	shl.b32 	%r123, %r146, 3;
	add.s32 	%r124, %r2, %r123;
	ld.shared.f64 	%fd122, [%r124];
	add.s32 	%r125, %r24, %r123;
	ld.shared.f64 	%fd123, [%r125];
	mul.f64 	%fd124, %fd123, %fd8;
	sub.f64 	%fd125, %fd122, %fd124;
	st.shared.f64 	[%r124], %fd125;
	ld.shared.f64 	%fd126, [%r124+8];
	ld.shared.f64 	%fd127, [%r125+8];
	mul.f64 	%fd128, %fd127, %fd8;
	sub.f64 	%fd129, %fd126, %fd128;
	st.shared.f64 	[%r124+8], %fd129;
	add.s32 	%r146, %r146, 2;
$L__BB30_64:
	and.b16  	%rs14, %rs5, 1;
	setp.eq.b16 	%p39, %rs14, 1;
	not.pred 	%p40, %p39;
	@%p40 bra 	$L__BB30_66;
	shl.b32 	%r126, %r146, 3;
	add.s32 	%r127, %r2, %r126;
	ld.shared.f64 	%fd130, [%r127];
	add.s32 	%r128, %r24, %r126;
	ld.shared.f64 	%fd131, [%r128];
	mul.f64 	%fd132, %fd131, %fd8;
	sub.f64 	%fd133, %fd130, %fd132;
	st.shared.f64 	[%r127], %fd133;
$L__BB30_66:
	ld.param.u64 	%rd142, [_Z10deviceQRv1ILi30EEviiPKdPdS2_S2_S2__param_4];
	ld.param.u64 	%rd141, [_Z10deviceQRv1ILi30EEviiPKdPdS2_S2_S2__param_3];
	mad.lo.s32 	%r129, %r20, %r50, %r1;
	cvt.u64.u32 	%rd134, %r129;
	add.s64 	%rd135, %rd134, %rd4;
	cvta.to.global.u64 	%rd136, %rd141;
	shl.b64 	%rd137, %rd135, 3;
	add.s64 	%rd138, %rd136, %rd137;
	st.global.f64 	[%rd138], %fd8;
	mad.lo.s32 	%r131, %r1, 240, %r98;
	add.s32 	%r133, %r131, %r97;
	ld.shared.f64 	%fd134, [%r133];
	cvta.to.global.u64 	%rd139, %rd142;
	add.s64 	%rd140, %rd139, %rd137;
	st.global.f64 	[%rd140], %fd134;
	setp.ne.s32 	%p41, %r140, %r50;
	add.s16 	%rs16, %rs16, 1;
	add.s16 	%rs15, %rs15, 1;
	@%p41 bra 	$L__BB30_14;
$L__BB30_67:
	ret;

}
	// .globl	_Z10deviceQRv1ILi31EEviiPKdPdS2_S2_S2_
.visible .entry _Z10deviceQRv1ILi31EEviiPKdPdS2_S2_S2_(
	.param .u32 _Z10deviceQRv1ILi31EEviiPKdPdS2_S2_S2__param_0,
	.param .u32 _Z10deviceQRv1ILi31EEviiPKdPdS2_S2_S2__param_1,
	.param .u64 .ptr .align 1 _Z10deviceQRv1ILi31EEviiPKdPdS2_S2_S2__param_2,
	.param .u64 .ptr .align 1 _Z10deviceQRv1ILi31EEviiPKdPdS2_S2_S2__param_3,
	.param .u64 .ptr .align 1 _Z10deviceQRv1ILi31EEviiPKdPdS2_S2_S2__param_4,
	.param .u64 .ptr .align 1 _Z10deviceQRv1ILi31EEviiPKdPdS2_S2_S2__param_5,
	.param .u64 .ptr .align 1 _Z10deviceQRv1ILi31EEviiPKdPdS2_S2_S2__param_6
)
{
	.reg .pred 	%p<42>;
	.reg .b16 	%rs<17>;
	.reg .b32 	%r<149>;
	.reg .b64 	%rd<143>;
	.reg .b64 	%fd<135>;
	// demoted variable
	.shared .align 8 .b8 _ZZ10deviceQRv1ILi31EEviiPKdPdS2_S2_S2_E4s_Qn[7688];
	// demoted variable
	.shared .align 8 .b8 _ZZ10deviceQRv1ILi31EEviiPKdPdS2_S2_S2_E4s_Rn[7688];
	// demoted variable
	.shared .align 8 .b8 _ZZ10deviceQRv1ILi31EEviiPKdPdS2_S2_S2_E4s_Vn[7688];
	ld.param.u32 	%r50, [_Z10deviceQRv1ILi31EEviiPKdPdS2_S2_S2__param_1];
	ld.param.u64 	%rd7, [_Z10deviceQRv1ILi31EEviiPKdPdS2_S2_S2__param_2];
	ld.param.u64 	%rd8, [_Z10deviceQRv1ILi31EEviiPKdPdS2_S2_S2__param_5];
	ld.param.u64 	%rd9, [_Z10deviceQRv1ILi31EEviiPKdPdS2_S2_S2__param_6];
	cvta.to.global.u64 	%rd1, %rd7;
	cvta.to.global.u64 	%rd2, %rd9;
	cvta.to.global.u64 	%rd3, %rd8;
	mov.u32 	%r51, %ctaid.x;
	mov.u32 	%r1, %tid.x;
	mul.lo.s32 	%r52, %r50, %r51;
	mul.lo.s32 	%r53, %r52, %r50;
	cvt.s64.s32 	%rd4, %r53;
	setp.lt.s32 	%p1, %r50, 1;
	@%p1 bra 	$L__BB31_67;
	mov.u32 	%r55, _ZZ10deviceQRv1ILi31EEviiPKdPdS2_S2_S2_E4s_Vn;
	mad.lo.s32 	%r2, %r1, 248, %r55;
	add.s32 	%r56, %r50, -1;
	and.b32  	%r3, %r50, 15;
	setp.lt.u32 	%p2, %r56, 15;
	mov.b32 	%r134, 0;
	@%p2 bra 	$L__BB31_4;
	and.b32  	%r134, %r50, 2147483632;
	mov.b32 	%r139, 0;
$L__BB31_3:
	.pragma "nounroll";
	mad.lo.s32 	%r58, %r139, %r50, %r1;
	cvt.u64.u32 	%rd10, %r58;
	add.s64 	%rd11, %rd10, %rd4;
	shl.b64 	%rd12, %rd11, 3;
	add.s64 	%rd13, %rd1, %rd12;
	ld.global.f64 	%fd9, [%rd13];
	shl.b32 	%r59, %r139, 3;
	add.s32 	%r60, %r2, %r59;
	st.shared.f64 	[%r60], %fd9;
	add.s32 	%r61, %r58, %r50;
	cvt.u64.u32 	%rd14, %r61;
	add.s64 	%rd15, %rd14, %rd4;
	shl.b64 	%rd16, %rd15, 3;
	add.s64 	%rd17, %rd1, %rd16;
	ld.global.f64 	%fd10, [%rd17];
	st.shared.f64 	[%r60+8], %fd10;
	add.s32 	%r62, %r61, %r50;
	cvt.u64.u32 	%rd18, %r62;
	add.s64 	%rd19, %rd18, %rd4;
	shl.b64 	%rd20, %rd19, 3;
	add.s64 	%rd21, %rd1, %rd20;
	ld.global.f64 	%fd11, [%rd21];
	st.shared.f64 	[%r60+16], %fd11;
	add.s32 	%r63, %r62, %r50;
	cvt.u64.u32 	%rd22, %r63;
	add.s64 	%rd23, %rd22, %rd4;
	shl.b64 	%rd24, %rd23, 3;
	add.s64 	%rd25, %rd1, %rd24;
	ld.global.f64 	%fd12, [%rd25];
	st.shared.f64 	[%r60+24], %fd12;
	add.s32 	%r64, %r63, %r50;
	cvt.u64.u32 	%rd26, %r64;
	add.s64 	%rd27, %rd26, %rd4;
	shl.b64 	%rd28, %rd27, 3;
	add.s64 	%rd29, %rd1, %rd28;
	ld.global.f64 	%fd13, [%rd29];
	st.shared.f64 	[%r60+32], %fd13;
	add.s32 	%r65, %r64, %r50;
	cvt.u64.u32 	%rd30, %r65;
	add.s64 	%rd31, %rd30, %rd4;
	shl.b64 	%rd32, %rd31, 3;
	add.s64 	%rd33, %rd1, %rd32;
	ld.global.f64 	%fd14, [%rd33];
	st.shared.f64 	[%r60+40], %fd14;
	add.s32 	%r66, %r65, %r50;
	cvt.u64.u32 	%rd34, %r66;
	add.s64 	%rd35, %rd34, %rd4;
	shl.b64 	%rd36, %rd35, 3;
	add.s64 	%rd37, %rd1, %rd36;
	ld.global.f64 	%fd15, [%rd37];
	st.shared.f64 	[%r60+48], %fd15;
	add.s32 	%r67, %r66, %r50;
	cvt.u64.u32 	%rd38, %r67;
	add.s64 	%rd39, %rd38, %rd4;
	shl.b64 	%rd40, %rd39, 3;
	add.s64 	%rd41, %rd1, %rd40;
	ld.global.f64 	%fd16, [%rd41];
	st.shared.f64 	[%r60+56], %fd16;
	add.s32 	%r68, %r67, %r50;
	cvt.u64.u32 	%rd42, %r68;
	add.s64 	%rd43, %rd42, %rd4;
	shl.b64 	%rd44, %rd43, 3;
	add.s64 	%rd45, %rd1, %rd44;
	ld.global.f64 	%fd17, [%rd45];
	st.shared.f64 	[%r60+64], %fd17;
	add.s32 	%r69, %r68, %r50;
	cvt.u64.u32 	%rd46, %r69;
	add.s64 	%rd47, %rd46, %rd4;
	shl.b64 	%rd48, %rd47, 3;
	add.s64 	%rd49, %rd1, %rd48;
	ld.global.f64 	%fd18, [%rd49];
	st.shared.f64 	[%r60+72], %fd18;
	add.s32 	%r70, %r69, %r50;
	cvt.u64.u32 	%rd50, %r70;
	add.s64 	%rd51, %rd50, %rd4;
	shl.b64 	%rd52, %rd51, 3;
	add.s64 	%rd53, %rd1, %rd52;
	ld.global.f64 	%fd19, [%rd53];
	st.shared.f64 	[%r60+80], %fd19;
	add.s32 	%r71, %r70, %r50;
	cvt.u64.u32 	%rd54, %r71;
	add.s64 	%rd55, %rd54, %rd4;
	shl.b64 	%rd56, %rd55, 3;
	add.s64 	%rd57, %rd1, %rd56;
	ld.global.f64 	%fd20, [%rd57];
	st.shared.f64 	[%r60+88], %fd20;
	add.s32 	%r72, %r71, %r50;
	cvt.u64.u32 	%rd58, %r72;
	add.s64 	%rd59, %rd58, %rd4;
	shl.b64 	%rd60, %rd59, 3;
	add.s64 	%rd61, %rd1, %rd60;
	ld.global.f64 	%fd21, [%rd61];
	st.shared.f64 	[%r60+96], %fd21;
	add.s32 	%r73, %r72, %r50;
	cvt.u64.u32 	%rd62, %r73;
	add.s64 	%rd63, %rd62, %rd4;
	shl.b64 	%rd64, %rd63, 3;
	add.s64 	%rd65, %rd1, %rd64;
	ld.global.f64 	%fd22, [%rd65];
	st.shared.f64 	[%r60+104], %fd22;
	add.s32 	%r74, %r73, %r50;
	cvt.u64.u32 	%rd66, %r74;
	add.s64 	%rd67, %rd66, %rd4;
	shl.b64 	%rd68, %rd67, 3;
	add.s64 	%rd69, %rd1, %rd68;
	ld.global.f64 	%fd23, [%rd69];
	st.shared.f64 	[%r60+112], %fd23;
	add.s32 	%r75, %r74, %r50;
	cvt.u64.u32 	%rd70, %r75;
	add.s64 	%rd71, %rd70, %rd4;
	shl.b64 	%rd72, %rd71, 3;
	add.s64 	%rd73, %rd1, %rd72;
	ld.global.f64 	%fd24, [%rd73];
	st.shared.f64 	[%r60+120], %fd24;
	add.s32 	%r139, %r139, 16;
	setp.eq.s32 	%p3, %r139, %r134;
	@%p3 bra 	$L__BB31_4;
	bra.uni 	$L__BB31_3;
$L__BB31_4:
	setp.eq.s32 	%p4, %r3, 0;
	@%p4 bra 	$L__BB31_13;
	and.b32  	%r6, %r50, 7;
	setp.lt.u32 	%p5, %r3, 8;
	@%p5 bra 	$L__BB31_7;
	mad.lo.s32 	%r76, %r134, %r50, %r1;
	cvt.u64.u32 	%rd74, %r76;
	add.s64 	%rd75, %rd74, %rd4;
	shl.b64 	%rd76, %rd75, 3;
	add.s64 	%rd77, %rd1, %rd76;
	ld.global.f64 	%fd25, [%rd77];
	shl.b32 	%r77, %r134, 3;
	add.s32 	%r78, %r2, %r77;
	st.shared.f64 	[%r78], %fd25;
	add.s32 	%r79, %r76, %r50;
	cvt.u64.u32 	%rd78, %r79;
	add.s64 	%rd79, %rd78, %rd4;
	shl.b64 	%rd80, %rd79, 3;
	add.s64 	%rd81, %rd1, %rd80;
	ld.global.f64 	%fd26, [%rd81];
	st.shared.f64 	[%r78+8], %fd26;
	add.s32 	%r80, %r79, %r50;
	cvt.u64.u32 	%rd82, %r80;
	add.s64 	%rd83, %rd82, %rd4;
	shl.b64 	%rd84, %rd83, 3;
	add.s64 	%rd85, %rd1, %rd84;
	ld.global.f64 	%fd27, [%rd85];
	st.shared.f64 	[%r78+16], %fd27;
	add.s32 	%r81, %r80, %r50;
	cvt.u64.u32 	%rd86, %r81;
	add.s64 	%rd87, %rd86, %rd4;
	shl.b64 	%rd88, %rd87, 3;
	add.s64 	%rd89, %rd1, %rd88;
	ld.global.f64 	%fd28, [%rd89];
	st.shared.f64 	[%r78+24], %fd28;
	add.s32 	%r82, %r81, %r50;
	cvt.u64.u32 	%rd90, %r82;
	add.s64 	%rd91, %rd90, %rd4;
	shl.b64 	%rd92, %rd91, 3;
	add.s64 	%rd93, %rd1, %rd92;
	ld.global.f64 	%fd29, [%rd93];
	st.shared.f64 	[%r78+32], %fd29;
	add.s32 	%r83, %r82, %r50;
	cvt.u64.u32 	%rd94, %r83;
	add.s64 	%rd95, %rd94, %rd4;
	shl.b64 	%rd96, %rd95, 3;
	add.s64 	%rd97, %rd1, %rd96;
	ld.global.f64 	%fd30, [%rd97];
	st.shared.f64 	[%r78+40], %fd30;
	add.s32 	%r84, %r83, %r50;
	cvt.u64.u32 	%rd98, %r84;
	add.s64 	%rd99, %rd98, %rd4;
	shl.b64 	%rd100, %rd99, 3;
	add.s64 	%rd101, %rd1, %rd100;
	ld.global.f64 	%fd31, [%rd101];
	st.shared.f64 	[%r78+48], %fd31;
	add.s32 	%r85, %r84, %r50;
	cvt.u64.u32 	%rd102, %r85;
	add.s64 	%rd103, %rd102, %rd4;
	shl.b64 	%rd104, %rd103, 3;
	add.s64 	%rd105, %rd1, %rd104;
	ld.global.f64 	%fd32, [%rd105];
	st.shared.f64 	[%r78+56], %fd32;
	add.s32 	%r134, %r134, 8;
$L__BB31_7:
	setp.eq.s32 	%p6, %r6, 0;
	@%p6 bra 	$L__BB31_13;
	and.b32  	%r9, %r50, 3;
	setp.lt.u32 	%p7, %r6, 4;
	@%p7 bra 	$L__BB31_10;
	mad.lo.s32 	%r86, %r134, %r50, %r1;
	cvt.u64.u32 	%rd106, %r86;
	add.s64 	%rd107, %rd106, %rd4;
	shl.b64 	%rd108, %rd107, 3;
	add.s64 	%rd109, %rd1, %rd108;
	ld.global.f64 	%fd33, [%rd109];
	shl.b32 	%r87, %r134, 3;
	add.s32 	%r88, %r2, %r87;
	st.shared.f64 	[%r88], %fd33;
	add.s32 	%r89, %r86, %r50;
	cvt.u64.u32 	%rd110, %r89;
	add.s64 	%rd111, %rd110, %rd4;
	shl.b64 	%rd112, %rd111, 3;
	add.s64 	%rd113, %rd1, %rd112;
	ld.global.f64 	%fd34, [%rd113];
	st.shared.f64 	[%r88+8], %fd34;
	add.s32 	%r90, %r89, %r50;
	cvt.u64.u32 	%rd114, %r90;
	add.s64 	%rd115, %rd114, %rd4;
	shl.b64 	%rd116, %rd115, 3;
	add.s64 	%rd117, %rd1, %rd116;
	ld.global.f64 	%fd35, [%rd117];
	st.shared.f64 	[%r88+16], %fd35;
	add.s32 	%r91, %r90, %r50;
	cvt.u64.u32 	%rd118, %r91;
	add.s64 	%rd119, %rd118, %rd4;
	shl.b64 	%rd120, %rd119, 3;
	add.s64 	%rd121, %rd1, %rd120;
	ld.global.f64 	%fd36, [%rd121];
	st.shared.f64 	[%r88+24], %fd36;
	add.s32 	%r134, %r134, 4;
$L__BB31_10:
	setp.eq.s32 	%p8, %r9, 0;
	@%p8 bra 	$L__BB31_13;
	mov.b32 	%r138, 0;
$L__BB31_12:
	.pragma "nounroll";
	mad.lo.s32 	%r93, %r134, %r50, %r1;
	cvt.u64.u32 	%rd122, %r93;
	add.s64 	%rd123, %rd122, %rd4;
	shl.b64 	%rd124, %rd123, 3;
	add.s64 	%rd125, %rd1, %rd124;
	ld.global.f64 	%fd37, [%rd125];
	shl.b32 	%r94, %r134, 3;
	add.s32 	%r95, %r2, %r94;
	st.shared.f64 	[%r95], %fd37;
	add.s32 	%r134, %r134, 1;
	add.s32 	%r138, %r138, 1;
	setp.ne.s32 	%p9, %r138, %r9;
	@%p9 bra 	$L__BB31_12;
$L__BB31_13:
	add.s32 	%r16, %r50, -2;
	cvt.u16.u32 	%rs1, %r50;
	neg.s32 	%r17, %r50;
	mov.b32 	%r140, 0;
	mov.b16 	%rs15, 0;
	mov.u16 	%rs16, %rs15;
$L__BB31_14:
	mov.u32 	%r20, %r140;
	setp.ne.s32 	%p10, %r1, 0;
	not.b32 	%r21, %r20;
	add.s32 	%r22, %r50, %r21;
	bar.sync 	0;
	@%p10 bra 	$L__BB31_16;
	mov.b64 	%rd126, 0;
	st.global.u64 	[%rd3], %rd126;
	st.global.u64 	[%rd2], %rd126;
$L__BB31_16:
	setp.ne.s32 	%p11, %r1, 0;
	bar.sync 	0;
	shl.b32 	%r97, %r20, 3;
	add.s32 	%r23, %r2, %r97;
	ld.shared.f64 	%fd38, [%r23];
	mul.f64 	%fd39, %fd38, %fd38;
	atom.global.add.f64 	%fd40, [%rd3], %fd39;
	bar.sync 	0;
	mov.u32 	%r98, _ZZ10deviceQRv1ILi31EEviiPKdPdS2_S2_S2_E4s_Rn;
	mad.lo.s32 	%r24, %r20, 248, %r98;
	add.s32 	%r25, %r24, %r97;
	@%p11 bra 	$L__BB31_18;
	ld.global.f64 	%fd41, [%rd3];
	sqrt.rn.f64 	%fd42, %fd41;
	st.shared.f64 	[%r25], %fd42;
$L__BB31_18:
	bar.sync 	0;
	ld.shared.f64 	%fd43, [%r23];
	ld.shared.f64 	%fd44, [%r25];
	div.rn.f64 	%fd45, %fd43, %fd44;
	mov.u32 	%r99, _ZZ10deviceQRv1ILi31EEviiPKdPdS2_S2_S2_E4s_Qn;
	mad.lo.s32 	%r100, %r1, 248, %r99;
	add.s32 	%r26, %r100, %r97;
	st.shared.f64 	[%r26], %fd45;
	bar.sync 	0;
	add.s32 	%r140, %r20, 1;
	setp.ge.s32 	%p12, %r140, %r50;
	@%p12 bra 	$L__BB31_54;
	and.b32  	%r28, %r22, 3;
	setp.eq.s32 	%p13, %r28, 0;
	mov.u32 	%r141, %r140;
	@%p13 bra 	$L__BB31_35;
	setp.ne.s32 	%p14, %r1, 0;
	ld.shared.f64 	%fd46, [%r26];
	ld.shared.f64 	%fd47, [%r23+8];
	mul.f64 	%fd1, %fd46, %fd47;
	bar.sync 	0;
	@%p14 bra 	$L__BB31_22;
	mov.b64 	%rd127, 0;
	st.global.u64 	[%rd2], %rd127;
$L__BB31_22:
	bar.sync 	0;
	atom.global.add.f64 	%fd48, [%rd2], %fd1;
	bar.sync 	0;
	@%p14 bra 	$L__BB31_24;
	ld.global.f64 	%fd49, [%rd2];
	st.shared.f64 	[%r25+8], %fd49;
$L__BB31_24:
	add.s32 	%r141, %r20, 2;
	setp.eq.s32 	%p16, %r28, 1;
	@%p16 bra 	$L__BB31_35;
	ld.shared.f64 	%fd50, [%r26];
	ld.shared.f64 	%fd51, [%r23+16];
	mul.f64 	%fd2, %fd50, %fd51;
	bar.sync 	0;
	@%p14 bra 	$L__BB31_27;
	mov.b64 	%rd128, 0;
	st.global.u64 	[%rd2], %rd128;
$L__BB31_27:
	bar.sync 	0;
	atom.global.add.f64 	%fd52, [%rd2], %fd2;
	bar.sync 	0;
	@%p14 bra 	$L__BB31_29;
	ld.global.f64 	%fd53, [%rd2];
	st.shared.f64 	[%r25+16], %fd53;
$L__BB31_29:
	add.s32 	%r141, %r20, 3;
	setp.eq.s32 	%p19, %r28, 2;
	@%p19 bra 	$L__BB31_35;
	ld.shared.f64 	%fd54, [%r26];
	ld.shared.f64 	%fd55, [%r23+24];
	mul.f64 	%fd3, %fd54, %fd55;
	bar.sync 	0;
	@%p14 bra 	$L__BB31_32;
	mov.b64 	%rd129, 0;
	st.global.u64 	[%rd2], %rd129;
$L__BB31_32:
	bar.sync 	0;
	atom.global.add.f64 	%fd56, [%rd2], %fd3;
	bar.sync 	0;
	@%p14 bra 	$L__BB31_34;
	ld.global.f64 	%fd57, [%rd2];
	st.shared.f64 	[%r25+24], %fd57;
$L__BB31_34:
	add.s32 	%r141, %r20, 4;
$L__BB31_35:
	sub.s32 	%r102, %r16, %r20;
	setp.lt.u32 	%p22, %r102, 3;
	@%p22 bra 	$L__BB31_54;
	add.s32 	%r144, %r17, %r141;
	shl.b32 	%r103, %r141, 3;
	mov.u32 	%r104, _ZZ10deviceQRv1ILi31EEviiPKdPdS2_S2_S2_E4s_Vn;
	mad.lo.s32 	%r105, %r1, 248, %r104;
	add.s32 	%r106, %r105, %r103;
	add.s32 	%r143, %r106, 16;
	mad.lo.s32 	%r107, %r20, 248, %r103;
	add.s32 	%r109, %r98, %r107;
	add.s32 	%r142, %r109, 16;
$L__BB31_37:
	setp.ne.s32 	%p23, %r1, 0;
	ld.shared.f64 	%fd58, [%r26];
	ld.shared.f64 	%fd59, [%r143+-16];
	mul.f64 	%fd4, %fd58, %fd59;
	bar.sync 	0;
	@%p23 bra 	$L__BB31_39;
	mov.b64 	%rd130, 0;
	st.global.u64 	[%rd2], %rd130;
$L__BB31_39:
	bar.sync 	0;
	atom.global.add.f64 	%fd60, [%rd2], %fd4;
	bar.sync 	0;
	@%p23 bra 	$L__BB31_41;
	ld.global.f64 	%fd61, [%rd2];
	st.shared.f64 	[%r142+-16], %fd61;
$L__BB31_41:
	ld.shared.f64 	%fd62, [%r26];
	ld.shared.f64 	%fd63, [%r143+-8];
	mul.f64 	%fd5, %fd62, %fd63;
	bar.sync 	0;
	@%p23 bra 	$L__BB31_43;
	mov.b64 	%rd131, 0;
	st.global.u64 	[%rd2], %rd131;
$L__BB31_43:
	bar.sync 	0;
	atom.global.add.f64 	%fd64, [%rd2], %fd5;
	bar.sync 	0;
	@%p23 bra 	$L__BB31_45;
	ld.global.f64 	%fd65, [%rd2];
	st.shared.f64 	[%r142+-8], %fd65;
$L__BB31_45:
	ld.shared.f64 	%fd66, [%r26];
	ld.shared.f64 	%fd67, [%r143];
	mul.f64 	%fd6, %fd66, %fd67;
	bar.sync 	0;
	@%p23 bra 	$L__BB31_47;
	mov.b64 	%rd132, 0;
	st.global.u64 	[%rd2], %rd132;
$L__BB31_47:
	bar.sync 	0;
	atom.global.add.f64 	%fd68, [%rd2], %fd6;
	bar.sync 	0;
	@%p23 bra 	$L__BB31_49;
	ld.global.f64 	%fd69, [%rd2];
	st.shared.f64 	[%r142], %fd69;
$L__BB31_49:
	ld.shared.f64 	%fd70, [%r26];
	ld.shared.f64 	%fd71, [%r143+8];
	mul.f64 	%fd7, %fd70, %fd71;
	bar.sync 	0;
	@%p23 bra 	$L__BB31_51;
	mov.b64 	%rd133, 0;
	st.global.u64 	[%rd2], %rd133;
$L__BB31_51:
	bar.sync 	0;
	atom.global.add.f64 	%fd72, [%rd2], %fd7;
	bar.sync 	0;
	@%p23 bra 	$L__BB31_53;
	ld.global.f64 	%fd73, [%rd2];
	st.shared.f64 	[%r142+8], %fd73;
$L__BB31_53:
	add.s32 	%r144, %r144, 4;
	add.s32 	%r143, %r143, 32;
	add.s32 	%r142, %r142, 32;
	setp.ne.s32 	%p31, %r144, 0;
	@%p31 bra 	$L__BB31_37;
$L__BB31_54:
	setp.ge.s32 	%p32, %r140, %r50;
	bar.sync 	0;
	ld.shared.f64 	%fd8, [%r26];
	@%p32 bra 	$L__BB31_66;
	sub.s32 	%r110, %r16, %r20;
	setp.lt.u32 	%p33, %r110, 7;
	mov.u32 	%r146, %r140;
	@%p33 bra 	$L__BB31_58;
	mov.u32 	%r146, %r140;
$L__BB31_57:
	.pragma "nounroll";
	shl.b32 	%r111, %r146, 3;
	add.s32 	%r112, %r2, %r111;
	ld.shared.f64 	%fd74, [%r112];
	add.s32 	%r113, %r24, %r111;
	ld.shared.f64 	%fd75, [%r113];
	mul.f64 	%fd76, %fd75, %fd8;
	sub.f64 	%fd77, %fd74, %fd76;
	st.shared.f64 	[%r112], %fd77;
	ld.shared.f64 	%fd78, [%r112+8];
	ld.shared.f64 	%fd79, [%r113+8];
	mul.f64 	%fd80, %fd79, %fd8;
	sub.f64 	%fd81, %fd78, %fd80;
	st.shared.f64 	[%r112+8], %fd81;
	ld.shared.f64 	%fd82, [%r112+16];
	ld.shared.f64 	%fd83, [%r113+16];
	mul.f64 	%fd84, %fd83, %fd8;
	sub.f64 	%fd85, %fd82, %fd84;
	st.shared.f64 	[%r112+16], %fd85;
	ld.shared.f64 	%fd86, [%r112+24];
	ld.shared.f64 	%fd87, [%r113+24];
	mul.f64 	%fd88, %fd87, %fd8;
	sub.f64 	%fd89, %fd86, %fd88;
	st.shared.f64 	[%r112+24], %fd89;
	ld.shared.f64 	%fd90, [%r112+32];
	ld.shared.f64 	%fd91, [%r113+32];
	mul.f64 	%fd92, %fd91, %fd8;
	sub.f64 	%fd93, %fd90, %fd92;
	st.shared.f64 	[%r112+32], %fd93;
	ld.shared.f64 	%fd94, [%r112+40];
	ld.shared.f64 	%fd95, [%r113+40];
	mul.f64 	%fd96, %fd95, %fd8;
	sub.f64 	%fd97, %fd94, %fd96;
	st.shared.f64 	[%r112+40], %fd97;
	ld.shared.f64 	%fd98, [%r112+48];
	ld.shared.f64 	%fd99, [%r113+48];
	mul.f64 	%fd100, %fd99, %fd8;
	sub.f64 	%fd101, %fd98, %fd100;
	st.shared.f64 	[%r112+48], %fd101;
	ld.shared.f64 	%fd102, [%r112+56];
	ld.shared.f64 	%fd103, [%r113+56];
	mul.f64 	%fd104, %fd103, %fd8;
	sub.f64 	%fd105, %fd102, %fd104;
	st.shared.f64 	[%r112+56], %fd105;
	add.s32 	%r146, %r146, 8;
	add.s32 	%r114, %r146, %r21;
	and.b32  	%r115, %r22, -8;
	setp.ne.s32 	%p34, %r114, %r115;
	@%p34 bra 	$L__BB31_57;
$L__BB31_58:
	and.b32  	%r116, %r22, 7;
	setp.eq.s32 	%p35, %r116, 0;
	@%p35 bra 	$L__BB31_66;
	not.b16 	%rs10, %rs16;
	add.s16 	%rs11, %rs10, %rs1;
	cvt.u32.u16 	%r117, %rs11;
	and.b32  	%r45, %r117, 7;
	add.s32 	%r118, %r45, -1;
	setp.lt.u32 	%p36, %r118, 3;
	@%p36 bra 	$L__BB31_61;
	shl.b32 	%r119, %r146, 3;
	add.s32 	%r120, %r2, %r119;
	ld.shared.f64 	%fd106, [%r120];
	add.s32 	%r121, %r24, %r119;
	ld.shared.f64 	%fd107, [%r121];
	mul.f64 	%fd108, %fd107, %fd8;
	sub.f64 	%fd109, %fd106, %fd108;
	st.shared.f64 	[%r120], %fd109;
	ld.shared.f64 	%fd110, [%r120+8];
	ld.shared.f64 	%fd111, [%r121+8];
	mul.f64 	%fd112, %fd111, %fd8;
	sub.f64 	%fd113, %fd110, %fd112;
	st.shared.f64 	[%r120+8], %fd113;
	ld.shared.f64 	%fd114, [%r120+16];
	ld.shared.f64 	%fd115, [%r121+16];
	mul.f64 	%fd116, %fd115, %fd8;
	sub.f64 	%fd117, %fd114, %fd116;
	st.shared.f64 	[%r120+16], %fd117;
	ld.shared.f64 	%fd118, [%r120+24];
	ld.shared.f64 	%fd119, [%r121+24];
	mul.f64 	%fd120, %fd119, %fd8;
	sub.f64 	%fd121, %fd118, %fd120;
	st.shared.f64 	[%r120+24], %fd121;
	add.s32 	%r146, %r146, 4;
$L__BB31_61:
	and.b32  	%r122, %r45, 3;
	setp.eq.s32 	%p37, %r122, 0;
	@%p37 bra 	$L__BB31_66;
	xor.b16  	%rs12, %rs15, 3;
	add.s16 	%rs5, %rs12, %rs1;
	and.b16  	%rs13, %rs5, 3;
	setp.eq.s16 	%p38, %rs13, 1;
	@%p38 bra 	$L__BB31_64;
	shl.b32 	%r123, %r146, 3;
	add.s32 	%r124, %r2, %r123;
	ld.shared.f64 	%fd122, [%r124];
	add.s32 	%r125, %r24, %r123;
	ld.shared.f64 	%fd123, [%r125];
	mul.f64 	%fd124, %fd123, %fd8;
	sub.f64 	%fd125, %fd122, %fd124;
	st.shared.f64 	[%r124], %fd125;
	ld.shared.f64 	%fd126, [%r124+8];
	ld.shared.f64 	%fd127, [%r125+8];
	mul.f64 	%fd128, %fd127, %fd8;
	sub.f64 	%fd129, %fd126, %fd128;
	st.shared.f64 	[%r124+8], %fd129;
	add.s32 	%r146, %r146, 2;
$L__BB31_64:
	and.b16  	%rs14, %rs5, 1;
	setp.eq.b16 	%p39, %rs14, 1;
	not.pred 	%p40, %p39;
	@%p40 bra 	$L__BB31_66;
	shl.b32 	%r126, %r146, 3;
	add.s32 	%r127, %r2, %r126;
	ld.shared.f64 	%fd130, [%r127];
	add.s32 	%r128, %r24, %r126;
	ld.shared.f64 	%fd131, [%r128];
	mul.f64 	%fd132, %fd131, %fd8;
	sub.f64 	%fd133, %fd130, %fd132;
	st.shared.f64 	[%r127], %fd133;
$L__BB31_66:
	ld.param.u64 	%rd142, [_Z10deviceQRv1ILi31EEviiPKdPdS2_S2_S2__param_4];
	ld.param.u64 	%rd141, [_Z10deviceQRv1ILi31EEviiPKdPdS2_S2_S2__param_3];
	mad.lo.s32 	%r129, %r20, %r50, %r1;
	cvt.u64.u32 	%rd134, %r129;
	add.s64 	%rd135, %rd134, %rd4;
	cvta.to.global.u64 	%rd136, %rd141;
	shl.b64 	%rd137, %rd135, 3;
	add.s64 	%rd138, %rd136, %rd137;
	st.global.f64 	[%rd138], %fd8;
	mad.lo.s32 	%r131, %r1, 248, %r98;
	add.s32 	%r133, %r131, %r97;
	ld.shared.f64 	%fd134, [%r133];
	cvta.to.global.u64 	%rd139, %rd142;
	add.s64 	%rd140, %rd139, %rd137;
	st.global.f64 	[%rd140], %fd134;
	setp.ne.s32 	%p41, %r140, %r50;
	add.s16 	%rs16, %rs16, 1;
	add.s16 	%rs15, %rs15, 1;
	@%p41 bra 	$L__BB31_14;
$L__BB31_67:
	ret;

}
	// .globl	_Z10deviceQRv1ILi32EEviiPKdPdS2_S2_S2_
.visible .entry _Z10deviceQRv1ILi32EEviiPKdPdS2_S2_S2_(
	.param .u32 _Z10deviceQRv1ILi32EEviiPKdPdS2_S2_S2__param_0,
	.param .u32 _Z10deviceQRv1ILi32EEviiPKdPdS2_S2_S2__param_1,
	.param .u64 .ptr .align 1 _Z10deviceQRv1ILi32EEviiPKdPdS2_S2_S2__param_2,
	.param .u64 .ptr .align 1 _Z10deviceQRv1ILi32EEviiPKdPdS2_S2_S2__param_3,
	.param .u64 .ptr .align 1 _Z10deviceQRv1ILi32EEviiPKdPdS2_S2_S2__param_4,
	.param .u64 .ptr .align 1 _Z10deviceQRv1ILi32EEviiPKdPdS2_S2_S2__param_5,
	.param .u64 .ptr .align 1 _Z10deviceQRv1ILi32EEviiPKdPdS2_S2_S2__param_6
)
{
	.reg .pred 	%p<42>;
	.reg .b16 	%rs<17>;
	.reg .b32 	%r<155>;
	.reg .b64 	%rd<143>;
	.reg .b64 	%fd<135>;
	// demoted variable
	.shared .align 8 .b8 _ZZ10deviceQRv1ILi32EEviiPKdPdS2_S2_S2_E4s_Qn[8192];
	// demoted variable
	.shared .align 8 .b8 _ZZ10deviceQRv1ILi32EEviiPKdPdS2_S2_S2_E4s_Rn[8192];
	// demoted variable
	.shared .align 8 .b8 _ZZ10deviceQRv1ILi32EEviiPKdPdS2_S2_S2_E4s_Vn[8192];
	ld.param.u32 	%r50, [_Z10deviceQRv1ILi32EEviiPKdPdS2_S2_S2__param_1];
	ld.param.u64 	%rd7, [_Z10deviceQRv1ILi32EEviiPKdPdS2_S2_S2__param_2];
	ld.param.u64 	%rd8, [_Z10deviceQRv1ILi32EEviiPKdPdS2_S2_S2__param_5];
	ld.param.u64 	%rd9, [_Z10deviceQRv1ILi32EEviiPKdPdS2_S2_S2__param_6];
	cvta.to.global.u64 	%rd1, %rd7;
	cvta.to.global.u64 	%rd2, %rd9;
	cvta.to.global.u64 	%rd3, %rd8;
	mov.u32 	%r51, %ctaid.x;
	mov.u32 	%r1, %tid.x;
	mul.lo.s32 	%r52, %r50, %r51;
	mul.lo.s32 	%r53, %r52, %r50;
	cvt.s64.s32 	%rd4, %r53;
	setp.lt.s32 	%p1, %r50, 1;
	@%p1 bra 	$L__BB32_67;
	shl.b32 	%r55, %r1, 8;
	mov.u32 	%r56, _ZZ10deviceQRv1ILi32EEviiPKdPdS2_S2_S2_E4s_Vn;
	add.s32 	%r2, %r56, %r55;
	add.s32 	%r57, %r50, -1;
	and.b32  	%r3, %r50, 15;
	setp.lt.u32 	%p2, %r57, 15;
	mov.b32 	%r140, 0;
	@%p2 bra 	$L__BB32_4;
	and.b32  	%r140, %r50, 2147483632;
	mov.b32 	%r145, 0;
$L__BB32_3:
	.pragma "nounroll";
	mad.lo.s32 	%r59, %r145, %r50, %r1;
	cvt.u64.u32 	%rd10, %r59;
	add.s64 	%rd11, %rd10, %rd4;
	shl.b64 	%rd12, %rd11, 3;
	add.s64 	%rd13, %rd1, %rd12;
	ld.global.f64 	%fd9, [%rd13];
	shl.b32 	%r60, %r145, 3;
	add.s32 	%r61, %r2, %r60;
	st.shared.f64 	[%r61], %fd9;
	add.s32 	%r62, %r59, %r50;
	cvt.u64.u32 	%rd14, %r62;
	add.s64 	%rd15, %rd14, %rd4;
	shl.b64 	%rd16, %rd15, 3;
	add.s64 	%rd17, %rd1, %rd16;
	ld.global.f64 	%fd10, [%rd17];
	st.shared.f64 	[%r61+8], %fd10;
	add.s32 	%r63, %r62, %r50;
	cvt.u64.u32 	%rd18, %r63;
	add.s64 	%rd19, %rd18, %rd4;
	shl.b64 	%rd20, %rd19, 3;
	add.s64 	%rd21, %rd1, %rd20;
	ld.global.f64 	%fd11, [%rd21];
	st.shared.f64 	[%r61+16], %fd11;
	add.s32 	%r64, %r63, %r50;
	cvt.u64.u32 	%rd22, %r64;
	add.s64 	%rd23, %rd22, %rd4;
	shl.b64 	%rd24, %rd23, 3;
	add.s64 	%rd25, %rd1, %rd24;
	ld.global.f64 	%fd12, [%rd25];
	st.shared.f64 	[%r61+24], %fd12;
	add.s32 	%r65, %r64, %r50;
	cvt.u64.u32 	%rd26, %r65;
	add.s64 	%rd27, %rd26, %rd4;
	shl.b64 	%rd28, %rd27, 3;
	add.s64 	%rd29, %rd1, %rd28;
	ld.global.f64 	%fd13, [%rd29];
	st.shared.f64 	[%r61+32], %fd13;
	add.s32 	%r66, %r65, %r50;
	cvt.u64.u32 	%rd30, %r66;
	add.s64 	%rd31, %rd30, %rd4;
	shl.b64 	%rd32, %rd31, 3;
	add.s64 	%rd33, %rd1, %rd32;
	ld.global.f64 	%fd14, [%rd33];
	st.shared.f64 	[%r61+40], %fd14;
	add.s32 	%r67, %r66, %r50;
	cvt.u64.u32 	%rd34, %r67;
	add.s64 	%rd35, %rd34, %rd4;
	shl.b64 	%rd36, %rd35, 3;
	add.s64 	%rd37, %rd1, %rd36;
	ld.global.f64 	%fd15, [%rd37];
	st.shared.f64 	[%r61+48], %fd15;
	add.s32 	%r68, %r67, %r50;
	cvt.u64.u32 	%rd38, %r68;
	add.s64 	%rd39, %rd38, %rd4;
	shl.b64 	%rd40, %rd39, 3;
	add.s64 	%rd41, %rd1, %rd40;
	ld.global.f64 	%fd16, [%rd41];
	st.shared.f64 	[%r61+56], %fd16;
	add.s32 	%r69, %r68, %r50;
	cvt.u64.u32 	%rd42, %r69;
	add.s64 	%rd43, %rd42, %rd4;
	shl.b64 	%rd44, %rd43, 3;
	add.s64 	%rd45, %rd1, %rd44;
	ld.global.f64 	%fd17, [%rd45];
	st.shared.f64 	[%r61+64], %fd17;
	add.s32 	%r70, %r69, %r50;
	cvt.u64.u32 	%rd46, %r70;
	add.s64 	%rd47, %rd46, %rd4;
	shl.b64 	%rd48, %rd47, 3;
	add.s64 	%rd49, %rd1, %rd48;
	ld.global.f64 	%fd18, [%rd49];
	st.shared.f64 	[%r61+72], %fd18;
	add.s32 	%r71, %r70, %r50;
	cvt.u64.u32 	%rd50, %r71;
	add.s64 	%rd51, %rd50, %rd4;
	shl.b64 	%rd52, %rd51, 3;
	add.s64 	%rd53, %rd1, %rd52;
	ld.global.f64 	%fd19, [%rd53];
	st.shared.f64 	[%r61+80], %fd19;
	add.s32 	%r72, %r71, %r50;
	cvt.u64.u32 	%rd54, %r72;
	add.s64 	%rd55, %rd54, %rd4;
	shl.b64 	%rd56, %rd55, 3;
	add.s64 	%rd57, %rd1, %rd56;
	ld.global.f64 	%fd20, [%rd57];
	st.shared.f64 	[%r61+88], %fd20;
	add.s32 	%r73, %r72, %r50;
	cvt.u64.u32 	%rd58, %r73;
	add.s64 	%rd59, %rd58, %rd4;
	shl.b64 	%rd60, %rd59, 3;
	add.s64 	%rd61, %rd1, %rd60;
	ld.global.f64 	%fd21, [%rd61];
	st.shared.f64 	[%r61+96], %fd21;
	add.s32 	%r74, %r73, %r50;
	cvt.u64.u32 	%rd62, %r74;
	add.s64 	%rd63, %rd62, %rd4;
	shl.b64 	%rd64, %rd63, 3;
	add.s64 	%rd65, %rd1, %rd64;
	ld.global.f64 	%fd22, [%rd65];
	st.shared.f64 	[%r61+104], %fd22;
	add.s32 	%r75, %r74, %r50;
	cvt.u64.u32 	%rd66, %r75;
	add.s64 	%rd67, %rd66, %rd4;
	shl.b64 	%rd68, %rd67, 3;
	add.s64 	%rd69, %rd1, %rd68;
	ld.global.f64 	%fd23, [%rd69];
	st.shared.f64 	[%r61+112], %fd23;
	add.s32 	%r76, %r75, %r50;
	cvt.u64.u32 	%rd70, %r76;
	add.s64 	%rd71, %rd70, %rd4;
	shl.b64 	%rd72, %rd71, 3;
	add.s64 	%rd73, %rd1, %rd72;
	ld.global.f64 	%fd24, [%rd73];
	st.shared.f64 	[%r61+120], %fd24;
	add.s32 	%r145, %r145, 16;
	setp.eq.s32 	%p3, %r145, %r140;
	@%p3 bra 	$L__BB32_4;
	bra.uni 	$L__BB32_3;
$L__BB32_4:
	setp.eq.s32 	%p4, %r3, 0;
	@%p4 bra 	$L__BB32_13;
	and.b32  	%r6, %r50, 7;
	setp.lt.u32 	%p5, %r3, 8;
	@%p5 bra 	$L__BB32_7;
	mad.lo.s32 	%r77, %r140, %r50, %r1;
	cvt.u64.u32 	%rd74, %r77;
	add.s64 	%rd75, %rd74, %rd4;
	shl.b64 	%rd76, %rd75, 3;
	add.s64 	%rd77, %rd1, %rd76;
	ld.global.f64 	%fd25, [%rd77];
	shl.b32 	%r78, %r140, 3;
	add.s32 	%r79, %r2, %r78;
	st.shared.f64 	[%r79], %fd25;
	add.s32 	%r80, %r77, %r50;
	cvt.u64.u32 	%rd78, %r80;
	add.s64 	%rd79, %rd78, %rd4;
	shl.b64 	%rd80, %rd79, 3;
	add.s64 	%rd81, %rd1, %rd80;
	ld.global.f64 	%fd26, [%rd81];
	st.shared.f64 	[%r79+8], %fd26;
	add.s32 	%r81, %r80, %r50;
	cvt.u64.u32 	%rd82, %r81;
	add.s64 	%rd83, %rd82, %rd4;
	shl.b64 	%rd84, %rd83, 3;
	add.s64 	%rd85, %rd1, %rd84;
	ld.global.f64 	%fd27, [%rd85];
	st.shared.f64 	[%r79+16], %fd27;
	add.s32 	%r82, %r81, %r50;
	cvt.u64.u32 	%rd86, %r82;
	add.s64 	%rd87, %rd86, %rd4;
	shl.b64 	%rd88, %rd87, 3;
	add.s64 	%rd89, %rd1, %rd88;
	ld.global.f64 	%fd28, [%rd89];
	st.shared.f64 	[%r79+24], %fd28;
	add.s32 	%r83, %r82, %r50;
	cvt.u64.u32 	%rd90, %r83;
	add.s64 	%rd91, %rd90, %rd4;
	shl.b64 	%rd92, %rd91, 3;
	add.s64 	%rd93, %rd1, %rd92;
	ld.global.f64 	%fd29, [%rd93];
	st.shared.f64 	[%r79+32], %fd29;
	add.s32 	%r84, %r83, %r50;
	cvt.u64.u32 	%rd94, %r84;
	add.s64 	%rd95, %rd94, %rd4;
	shl.b64 	%rd96, %rd95, 3;
	add.s64 	%rd97, %rd1, %rd96;
	ld.global.f64 	%fd30, [%rd97];
	st.shared.f64 	[%r79+40], %fd30;
	add.s32 	%r85, %r84, %r50;
	cvt.u64.u32 	%rd98, %r85;
	add.s64 	%rd99, %rd98, %rd4;
	shl.b64 	%rd100, %rd99, 3;
	add.s64 	%rd101, %rd1, %rd100;
	ld.global.f64 	%fd31, [%rd101];
	st.shared.f64 	[%r79+48], %fd31;
	add.s32 	%r86, %r85, %r50;
	cvt.u64.u32 	%rd102, %r86;
	add.s64 	%rd103, %rd102, %rd4;
	shl.b64 	%rd104, %rd103, 3;
	add.s64 	%rd105, %rd1, %rd104;
	ld.global.f64 	%fd32, [%rd105];
	st.shared.f64 	[%r79+56], %fd32;
	add.s32 	%r140, %r140, 8;
$L__BB32_7:
	setp.eq.s32 	%p6, %r6, 0;
	@%p6 bra 	$L__BB32_13;
	and.b32  	%r9, %r50, 3;
	setp.lt.u32 	%p7, %r6, 4;
	@%p7 bra 	$L__BB32_10;
	mad.lo.s32 	%r87, %r140, %r50, %r1;
	cvt.u64.u32 	%rd106, %r87;
	add.s64 	%rd107, %rd106, %rd4;
	shl.b64 	%rd108, %rd107, 3;
	add.s64 	%rd109, %rd1, %rd108;
	ld.global.f64 	%fd33, [%rd109];
	shl.b32 	%r88, %r140, 3;
	add.s32 	%r89, %r2, %r88;
	st.shared.f64 	[%r89], %fd33;
	add.s32 	%r90, %r87, %r50;
	cvt.u64.u32 	%rd110, %r90;
	add.s64 	%rd111, %rd110, %rd4;
	shl.b64 	%rd112, %rd111, 3;
	add.s64 	%rd113, %rd1, %rd112;
	ld.global.f64 	%fd34, [%rd113];
	st.shared.f64 	[%r89+8], %fd34;
	add.s32 	%r91, %r90, %r50;
	cvt.u64.u32 	%rd114, %r91;
	add.s64 	%rd115, %rd114, %rd4;
	shl.b64 	%rd116, %rd115, 3;
	add.s64 	%rd117, %rd1, %rd116;
	ld.global.f64 	%fd35, [%rd117];
	st.shared.f64 	[%r89+16], %fd35;
	add.s32 	%r92, %r91, %r50;
	cvt.u64.u32 	%rd118, %r92;
	add.s64 	%rd119, %rd118, %rd4;
	shl.b64 	%rd120, %rd119, 3;
	add.s64 	%rd121, %rd1, %rd120;
	ld.global.f64 	%fd36, [%rd121];
	st.shared.f64 	[%r89+24], %fd36;
	add.s32 	%r140, %r140, 4;
$L__BB32_10:
	setp.eq.s32 	%p8, %r9, 0;
	@%p8 bra 	$L__BB32_13;
	mov.b32 	%r144, 0;
$L__BB32_12:
	.pragma "nounroll";
	mad.lo.s32 	%r94, %r140, %r50, %r1;
	cvt.u64.u32 	%rd122, %r94;
	add.s64 	%rd123, %rd122, %rd4;
	shl.b64 	%rd124, %rd123, 3;
	add.s64 	%rd125, %rd1, %rd124;
	ld.global.f64 	%fd37, [%rd125];
	shl.b32 	%r95, %r140, 3;
	add.s32 	%r96, %r2, %r95;
	st.shared.f64 	[%r96], %fd37;
	add.s32 	%r140, %r140, 1;
	add.s32 	%r144, %r144, 1;
	setp.ne.s32 	%p9, %r144, %r9;
	@%p9 bra 	$L__BB32_12;
$L__BB32_13:
	add.s32 	%r16, %r50, -2;
	cvt.u16.u32 	%rs1, %r50;
	neg.s32 	%r17, %r50;
	mov.b32 	%r146, 0;
	mov.b16 	%rs15, 0;
	mov.u16 	%rs16, %rs15;
$L__BB32_14:
	mov.u32 	%r20, %r146;
	setp.ne.s32 	%p10, %r1, 0;
	not.b32 	%r21, %r20;
	add.s32 	%r22, %r50, %r21;
	bar.sync 	0;
	@%p10 bra 	$L__BB32_16;
	mov.b64 	%rd126, 0;
	st.global.u64 	[%rd3], %rd126;
	st.global.u64 	[%rd2], %rd126;
$L__BB32_16:
	setp.ne.s32 	%p11, %r1, 0;
	bar.sync 	0;
	shl.b32 	%r98, %r20, 3;
	add.s32 	%r23, %r2, %r98;
	ld.shared.f64 	%fd38, [%r23];
	mul.f64 	%fd39, %fd38, %fd38;
	atom.global.add.f64 	%fd40, [%rd3], %fd39;
	bar.sync 	0;
	shl.b32 	%r99, %r20, 8;
	mov.u32 	%r100, _ZZ10deviceQRv1ILi32EEviiPKdPdS2_S2_S2_E4s_Rn;
	add.s32 	%r24, %r100, %r99;
	add.s32 	%r25, %r24, %r98;
	@%p11 bra 	$L__BB32_18;
	ld.global.f64 	%fd41, [%rd3];
	sqrt.rn.f64 	%fd42, %fd41;
	st.shared.f64 	[%r25], %fd42;
$L__BB32_18:
	bar.sync 	0;
	ld.shared.f64 	%fd43, [%r23];
	ld.shared.f64 	%fd44, [%r25];
	div.rn.f64 	%fd45, %fd43, %fd44;
	mov.u32 	%r102, _ZZ10deviceQRv1ILi32EEviiPKdPdS2_S2_S2_E4s_Qn;
	add.s32 	%r103, %r102, %r55;
	add.s32 	%r26, %r103, %r98;
	st.shared.f64 	[%r26], %fd45;
	bar.sync 	0;
	add.s32 	%r146, %r20, 1;
	setp.ge.s32 	%p12, %r146, %r50;
	@%p12 bra 	$L__BB32_54;
	and.b32  	%r28, %r22, 3;
	setp.eq.s32 	%p13, %r28, 0;
	mov.u32 	%r147, %r146;
	@%p13 bra 	$L__BB32_35;
	setp.ne.s32 	%p14, %r1, 0;
	ld.shared.f64 	%fd46, [%r26];
	ld.shared.f64 	%fd47, [%r23+8];
	mul.f64 	%fd1, %fd46, %fd47;
	bar.sync 	0;
	@%p14 bra 	$L__BB32_22;
	mov.b64 	%rd127, 0;
	st.global.u64 	[%rd2], %rd127;
$L__BB32_22:
	bar.sync 	0;
	atom.global.add.f64 	%fd48, [%rd2], %fd1;
	bar.sync 	0;
	@%p14 bra 	$L__BB32_24;
	ld.global.f64 	%fd49, [%rd2];
	st.shared.f64 	[%r25+8], %fd49;
$L__BB32_24:
	add.s32 	%r147, %r20, 2;
	setp.eq.s32 	%p16, %r28, 1;
	@%p16 bra 	$L__BB32_35;
	setp.ne.s32 	%p17, %r1, 0;
	ld.shared.f64 	%fd50, [%r26];
	ld.shared.f64 	%fd51, [%r23+16];
	mul.f64 	%fd2, %fd50, %fd51;
	bar.sync 	0;
	@%p17 bra 	$L__BB32_27;
	mov.b64 	%rd128, 0;
	st.global.u64 	[%rd2], %rd128;
$L__BB32_27:
	bar.sync 	0;
	atom.global.add.f64 	%fd52, [%rd2], %fd2;
	bar.sync 	0;
	@%p17 bra 	$L__BB32_29;
	ld.global.f64 	%fd53, [%rd2];
	st.shared.f64 	[%r25+16], %fd53;
$L__BB32_29:
	add.s32 	%r147, %r20, 3;
	setp.eq.s32 	%p19, %r28, 2;
	@%p19 bra 	$L__BB32_35;
	setp.ne.s32 	%p20, %r1, 0;
	ld.shared.f64 	%fd54, [%r26];
	ld.shared.f64 	%fd55, [%r23+24];
	mul.f64 	%fd3, %fd54, %fd55;
	bar.sync 	0;
	@%p20 bra 	$L__BB32_32;
	mov.b64 	%rd129, 0;
	st.global.u64 	[%rd2], %rd129;
$L__BB32_32:
	bar.sync 	0;
	atom.global.add.f64 	%fd56, [%rd2], %fd3;
	bar.sync 	0;
	@%p20 bra 	$L__BB32_34;
	ld.global.f64 	%fd57, [%rd2];
	st.shared.f64 	[%r25+24], %fd57;
$L__BB32_34:
	add.s32 	%r147, %r20, 4;
$L__BB32_35:
	sub.s32 	%r105, %r16, %r20;
	setp.lt.u32 	%p22, %r105, 3;
	@%p22 bra 	$L__BB32_54;
	add.s32 	%r150, %r17, %r147;
	shl.b32 	%r106, %r147, 3;
	mov.u32 	%r108, _ZZ10deviceQRv1ILi32EEviiPKdPdS2_S2_S2_E4s_Vn;
	add.s32 	%r109, %r55, %r108;
	add.s32 	%r110, %r109, %r106;
	add.s32 	%r149, %r110, 16;
	add.s32 	%r112, %r99, %r106;
	mov.u32 	%r113, _ZZ10deviceQRv1ILi32EEviiPKdPdS2_S2_S2_E4s_Rn;
	add.s32 	%r114, %r113, %r112;
	add.s32 	%r148, %r114, 16;
$L__BB32_37:
	setp.ne.s32 	%p23, %r1, 0;
	ld.shared.f64 	%fd58, [%r26];
	ld.shared.f64 	%fd59, [%r149+-16];
	mul.f64 	%fd4, %fd58, %fd59;
	bar.sync 	0;
	@%p23 bra 	$L__BB32_39;
	mov.b64 	%rd130, 0;
	st.global.u64 	[%rd2], %rd130;
$L__BB32_39:
	bar.sync 	0;
	atom.global.add.f64 	%fd60, [%rd2], %fd4;
	bar.sync 	0;
	@%p23 bra 	$L__BB32_41;
	ld.global.f64 	%fd61, [%rd2];
	st.shared.f64 	[%r148+-16], %fd61;
$L__BB32_41:
	ld.shared.f64 	%fd62, [%r26];
	ld.shared.f64 	%fd63, [%r149+-8];
	mul.f64 	%fd5, %fd62, %fd63;
	bar.sync 	0;
	@%p23 bra 	$L__BB32_43;
	mov.b64 	%rd131, 0;
	st.global.u64 	[%rd2], %rd131;
$L__BB32_43:
	bar.sync 	0;
	atom.global.add.f64 	%fd64, [%rd2], %fd5;
	bar.sync 	0;
	@%p23 bra 	$L__BB32_45;
	ld.global.f64 	%fd65, [%rd2];
	st.shared.f64 	[%r148+-8], %fd65;
$L__BB32_45:
	ld.shared.f64 	%fd66, [%r26];
	ld.shared.f64 	%fd67, [%r149];
	mul.f64 	%fd6, %fd66, %fd67;
	bar.sync 	0;
	@%p23 bra 	$L__BB32_47;
	mov.b64 	%rd132, 0;
	st.global.u64 	[%rd2], %rd132;
$L__BB32_47:
	bar.sync 	0;
	atom.global.add.f64 	%fd68, [%rd2], %fd6;
	bar.sync 	0;
	@%p23 bra 	$L__BB32_49;
	ld.global.f64 	%fd69, [%rd2];
	st.shared.f64 	[%r148], %fd69;
$L__BB32_49:
	ld.shared.f64 	%fd70, [%r26];
	ld.shared.f64 	%fd71, [%r149+8];
	mul.f64 	%fd7, %fd70, %fd71;
	bar.sync 	0;
	@%p23 bra 	$L__BB32_51;
	mov.b64 	%rd133, 0;
	st.global.u64 	[%rd2], %rd133;
$L__BB32_51:
	bar.sync 	0;
	atom.global.add.f64 	%fd72, [%rd2], %fd7;
	bar.sync 	0;
	@%p23 bra 	$L__BB32_53;
	ld.global.f64 	%fd73, [%rd2];
	st.shared.f64 	[%r148+8], %fd73;
$L__BB32_53:
	add.s32 	%r150, %r150, 4;
	add.s32 	%r149, %r149, 32;
	add.s32 	%r148, %r148, 32;
	setp.ne.s32 	%p31, %r150, 0;
	@%p31 bra 	$L__BB32_37;
$L__BB32_54:
	setp.ge.s32 	%p32, %r146, %r50;
	bar.sync 	0;
	ld.shared.f64 	%fd8, [%r26];
	@%p32 bra 	$L__BB32_66;
	sub.s32 	%r115, %r16, %r20;
	setp.lt.u32 	%p33, %r115, 7;
	mov.u32 	%r152, %r146;
	@%p33 bra 	$L__BB32_58;
	mov.u32 	%r152, %r146;
$L__BB32_57:
	.pragma "nounroll";
	shl.b32 	%r116, %r152, 3;
	add.s32 	%r117, %r2, %r116;
	ld.shared.f64 	%fd74, [%r117];
	add.s32 	%r118, %r24, %r116;
	ld.shared.f64 	%fd75, [%r118];
	mul.f64 	%fd76, %fd75, %fd8;
	sub.f64 	%fd77, %fd74, %fd76;
	st.shared.f64 	[%r117], %fd77;
	ld.shared.f64 	%fd78, [%r117+8];
	ld.shared.f64 	%fd79, [%r118+8];
	mul.f64 	%fd80, %fd79, %fd8;
	sub.f64 	%fd81, %fd78, %fd80;
	st.shared.f64 	[%r117+8], %fd81;
	ld.shared.f64 	%fd82, [%r117+16];
	ld.shared.f64 	%fd83, [%r118+16];
	mul.f64 	%fd84, %fd83, %fd8;
	sub.f64 	%fd85, %fd82, %fd84;
	st.shared.f64 	[%r117+16], %fd85;
	ld.shared.f64 	%fd86, [%r117+24];
	ld.shared.f64 	%fd87, [%r118+24];
	mul.f64 	%fd88, %fd87, %fd8;
	sub.f64 	%fd89, %fd86, %fd88;
	st.shared.f64 	[%r117+24], %fd89;
	ld.shared.f64 	%fd90, [%r117+32];
	ld.shared.f64 	%fd91, [%r118+32];
	mul.f64 	%fd92, %fd91, %fd8;
	sub.f64 	%fd93, %fd90, %fd92;
	st.shared.f64 	[%r117+32], %fd93;
	ld.shared.f64 	%fd94, [%r117+40];
	ld.shared.f64 	%fd95, [%r118+40];
	mul.f64 	%fd96, %fd95, %fd8;
	sub.f64 	%fd97, %fd94, %fd96;
	st.shared.f64 	[%r117+40], %fd97;
	ld.shared.f64 	%fd98, [%r117+48];
	ld.shared.f64 	%fd99, [%r118+48];
	mul.f64 	%fd100, %fd99, %fd8;
	sub.f64 	%fd101, %fd98, %fd100;
	st.shared.f64 	[%r117+48], %fd101;
	ld.shared.f64 	%fd102, [%r117+56];
	ld.shared.f64 	%fd103, [%r118+56];
	mul.f64 	%fd104, %fd103, %fd8;
	sub.f64 	%fd105, %fd102, %fd104;
	st.shared.f64 	[%r117+56], %fd105;
	add.s32 	%r152, %r152, 8;
	add.s32 	%r119, %r152, %r21;
	and.b32  	%r120, %r22, -8;
	setp.ne.s32 	%p34, %r119, %r120;
	@%p34 bra 	$L__BB32_57;
$L__BB32_58:
	and.b32  	%r121, %r22, 7;
	setp.eq.s32 	%p35, %r121, 0;
	@%p35 bra 	$L__BB32_66;
	not.b16 	%rs10, %rs16;
	add.s16 	%rs11, %rs10, %rs1;
	cvt.u32.u16 	%r122, %rs11;
	and.b32  	%r45, %r122, 7;
	add.s32 	%r123, %r45, -1;
	setp.lt.u32 	%p36, %r123, 3;
	@%p36 bra 	$L__BB32_61;
	shl.b32 	%r124, %r152, 3;
	add.s32 	%r125, %r2, %r124;
	ld.shared.f64 	%fd106, [%r125];
	add.s32 	%r126, %r24, %r124;
	ld.shared.f64 	%fd107, [%r126];
	mul.f64 	%fd108, %fd107, %fd8;
	sub.f64 	%fd109, %fd106, %fd108;
	st.shared.f64 	[%r125], %fd109;
	ld.shared.f64 	%fd110, [%r125+8];
	ld.shared.f64 	%fd111, [%r126+8];
	mul.f64 	%fd112, %fd111, %fd8;
	sub.f64 	%fd113, %fd110, %fd112;
	st.shared.f64 	[%r125+8], %fd113;
	ld.shared.f64 	%fd114, [%r125+16];
	ld.shared.f64 	%fd115, [%r126+16];
	mul.f64 	%fd116, %fd115, %fd8;
	sub.f64 	%fd117, %fd114, %fd116;
	st.shared.f64 	[%r125+16], %fd117;
	ld.shared.f64 	%fd118, [%r125+24];
	ld.shared.f64 	%fd119, [%r126+24];
	mul.f64 	%fd120, %fd119, %fd8;
	sub.f64 	%fd121, %fd118, %fd120;
	st.shared.f64 	[%r125+24], %fd121;
	add.s32 	%r152, %r152, 4;
$L__BB32_61:
	and.b32  	%r127, %r45, 3;
	setp.eq.s32 	%p37, %r127, 0;
	@%p37 bra 	$L__BB32_66;
	xor.b16  	%rs12, %rs15, 3;
	add.s16 	%rs5, %rs12, %rs1;
	and.b16  	%rs13, %rs5, 3;
	setp.eq.s16 	%p38, %rs13, 1;
	@%p38 bra 	$L__BB32_64;
	shl.b32 	%r128, %r152, 3;
	add.s32 	%r129, %r2, %r128;
	ld.shared.f64 	%fd122, [%r129];
	add.s32 	%r130, %r24, %r128;
	ld.shared.f64 	%fd123, [%r130];
	mul.f64 	%fd124, %fd123, %fd8;
	sub.f64 	%fd125, %fd122, %fd124;
	st.shared.f64 	[%r129], %fd125;
	ld.shared.f64 	%fd126, [%r129+8];
	ld.shared.f64 	%fd127, [%r130+8];
	mul.f64 	%fd128, %fd127, %fd8;
	sub.f64 	%fd129, %fd126, %fd128;
	st.shared.f64 	[%r129+8], %fd129;
	add.s32 	%r152, %r152, 2;
$L__BB32_64:
	and.b16  	%rs14, %rs5, 1;
	setp.eq.b16 	%p39, %rs14, 1;
	not.pred 	%p40, %p39;
	@%p40 bra 	$L__BB32_66;
	shl.b32 	%r131, %r152, 3;
	add.s32 	%r132, %r2, %r131;
	ld.shared.f64 	%fd130, [%r132];
	add.s32 	%r133, %r24, %r131;
	ld.shared.f64 	%fd131, [%r133];
	mul.f64 	%fd132, %fd131, %fd8;
	sub.f64 	%fd133, %fd130, %fd132;
	st.shared.f64 	[%r132], %fd133;
$L__BB32_66:
	ld.param.u64 	%rd142, [_Z10deviceQRv1ILi32EEviiPKdPdS2_S2_S2__param_4];
	ld.param.u64 	%rd141, [_Z10deviceQRv1ILi32EEviiPKdPdS2_S2_S2__param_3];
	mad.lo.s32 	%r134, %r20, %r50, %r1;
	cvt.u64.u32 	%rd134, %r134;
	add.s64 	%rd135, %rd134, %rd4;
	cvta.to.global.u64 	%rd136, %rd141;
	shl.b64 	%rd137, %rd135, 3;
	add.s64 	%rd138, %rd136, %rd137;
	st.global.f64 	[%rd138], %fd8;
	mov.u32 	%r136, _ZZ10deviceQRv1ILi32EEviiPKdPdS2_S2_S2_E4s_Rn;
	add.s32 	%r137, %r136, %r55;
	shl.b32 	%r138, %r20, 3;
	add.s32 	%r139, %r137, %r138;
	ld.shared.f64 	%fd134, [%r139];
	cvta.to.global.u64 	%rd139, %rd142;
	add.s64 	%rd140, %rd139, %rd137;
	st.global.f64 	[%rd140], %fd134;
	setp.ne.s32 	%p41, %r146, %r50;
	add.s16 	%rs16, %rs16, 1;
	add.s16 	%rs15, %rs15, 1;
	@%p41 bra 	$L__BB32_14;
$L__BB32_67:
	ret;

}


// ===== COMPILED SASS (sm_100) =====

	.target	sm_100

	.elftype	@"ET_EXEC"


//--------------------- .note.nv.tkinfo           --------------------------
	.section	.note.nv.tkinfo,"",@"SHT_NOTE"
	.sectionflags	@"SHF_NOTE_NV_TKINFO"
	.tkinfo
        /*0018*/ 	.word	0x00000002
        /*0030*/ 	.string	""
        /*0030*/ 	.string	"ptxas"
        /*0030*/ 	.string	"Cuda compilation tools, release 13.0, V13.0.88"
        /*0030*/ 	.string	"Build cuda_13.0.r13.0/compiler.36424714_0"
        /*0030*/ 	.string	"-arch sm_100 -m 64 "



//--------------------- .note.nv.cuinfo           --------------------------
	.section	.note.nv.cuinfo,"",@"SHT_NOTE"
	.sectionflags	@"SHF_NOTE_NV_CUINFO"
        /*0018*/ 	.short	0x0002
        /*001a*/ 	.short	0x0064
        /*001c*/ 	.short	0x0082
	.zero		2


//--------------------- .nv.info                  --------------------------
	.section	.nv.info,"",@"SHT_CUDA_INFO"
	.align	4


	//----- nvinfo : EIATTR_REGCOUNT
	.align		4
        /*0000*/ 	.byte	0x04, 0x2f
        /*0002*/ 	.short	(.L_1 - .L_0)
	.align		4
.L_0:
        /*0004*/ 	.word	index@(_Z10deviceQRv0iiPKdPdS1_S1_S1_S1_)
        /*0008*/ 	.word	0x00000020


	//----- nvinfo : EIATTR_FRAME_SIZE
	.align		4
.L_1:
        /*000c*/ 	.byte	0x04, 0x11
        /*000e*/ 	.short	(.L_3 - .L_2)
	.align		4
.L_2:
        /*0010*/ 	.word	index@($__internal_65_$__cuda_sm20_dsqrt_rn_f64_mediumpath_v1)
        /*0014*/ 	.word	0x00000000


	//----- nvinfo : EIATTR_FRAME_SIZE
	.align		4
.L_3:
        /*0018*/ 	.byte	0x04, 0x11
        /*001a*/ 	.short	(.L_5 - .L_4)
	.align		4
.L_4:
        /*001c*/ 	.word	index@($__internal_64_$__cuda_sm20_div_rn_f64_full)
        /*0020*/ 	.word	0x00000000


	//----- nvinfo : EIATTR_FRAME_SIZE
	.align		4
.L_5:
        /*0024*/ 	.byte	0x04, 0x11
        /*0026*/ 	.short	(.L_7 - .L_6)
	.align		4
.L_6:
        /*0028*/ 	.word	index@(_Z10deviceQRv0iiPKdPdS1_S1_S1_S1_)
        /*002c*/ 	.word	0x00000000


	//----- nvinfo : EIATTR_REGCOUNT
	.align		4
.L_7:
        /*0030*/ 	.byte	0x04, 0x2f
        /*0032*/ 	.short	(.L_9 - .L_8)
	.align		4
.L_8:
        /*0034*/ 	.word	index@(_Z10deviceQRv1ILi1EEviiPKdPdS2_S2_S2_)
        /*0038*/ 	.word	0x0000001c


	//----- nvinfo : EIATTR_FRAME_SIZE
	.align		4
.L_9:
        /*003c*/ 	.byte	0x04, 0x11
        /*003e*/ 	.short	(.L_11 - .L_10)
	.align		4
.L_10:
        /*0040*/ 	.word	index@($__internal_63_$__cuda_sm20_dsqrt_rn_f64_mediumpath_v1)
        /*0044*/ 	.word	0x00000000


	//----- nvinfo : EIATTR_FRAME_SIZE
	.align		4
.L_11:
        /*0048*/ 	.byte	0x04, 0x11
        /*004a*/ 	.short	(.L_13 - .L_12)
	.align		4
.L_12:
        /*004c*/ 	.word	index@($__internal_62_$__cuda_sm20_div_rn_f64_full)
        /*0050*/ 	.word	0x00000000


	//----- nvinfo : EIATTR_FRAME_SIZE
	.align		4
.L_13:
        /*0054*/ 	.byte	0x04, 0x11
        /*0056*/ 	.short	(.L_15 - .L_14)
	.align		4
.L_14:
        /*0058*/ 	.word	index@(_Z10deviceQRv1ILi1EEviiPKdPdS2_S2_S2_)
        /*005c*/ 	.word	0x00000000


	//----- nvinfo : EIATTR_REGCOUNT
	.align		4
.L_15:
        /*0060*/ 	.byte	0x04, 0x2f
        /*0062*/ 	.short	(.L_17 - .L_16)
	.align		4
.L_16:
        /*0064*/ 	.word	index@(_Z10deviceQRv1ILi2EEviiPKdPdS2_S2_S2_)
        /*0068*/ 	.word	0x00000028


	//----- nvinfo : EIATTR_FRAME_SIZE
	.align		4
.L_17:
        /*006c*/ 	.byte	0x04, 0x11
        /*006e*/ 	.short	(.L_19 - .L_18)
	.align		4
.L_18:
        /*0070*/ 	.word	index@($__internal_61_$__cuda_sm20_dsqrt_rn_f64_mediumpath_v1)
        /*0074*/ 	.word	0x00000000


	//----- nvinfo : EIATTR_FRAME_SIZE
	.align		4
.L_19:
        /*0078*/ 	.byte	0x04, 0x11
        /*007a*/ 	.short	(.L_21 - .L_20)
	.align		4
.L_20:
        /*007c*/ 	.word	index@($__internal_60_$__cuda_sm20_div_rn_f64_full)
        /*0080*/ 	.word	0x00000000


	//----- nvinfo : EIATTR_FRAME_SIZE
	.align		4
.L_21:
        /*0084*/ 	.byte	0x04, 0x11
        /*0086*/ 	.short	(.L_23 - .L_22)
	.align		4
.L_22:
        /*0088*/ 	.word	index@(_Z10deviceQRv1ILi2EEviiPKdPdS2_S2_S2_)
        /*008c*/ 	.word	0x00000000


	//----- nvinfo : EIATTR_REGCOUNT
	.align		4
.L_23:
        /*0090*/ 	.byte	0x04, 0x2f
        /*0092*/ 	.short	(.L_25 - .L_24)
	.align		4
.L_24:
        /*0094*/ 	.word	index@(_Z10deviceQRv1ILi3EEviiPKdPdS2_S2_S2_)
        /*0098*/ 	.word	0x00000020


	//----- nvinfo : EIATTR_FRAME_SIZE
	.align		4
.L_25:
        /*009c*/ 	.byte	0x04, 0x11
        /*009e*/ 	.short	(.L_27 - .L_26)
	.align		4
.L_26:
        /*00a0*/ 	.word	index@($__internal_59_$__cuda_sm20_dsqrt_rn_f64_mediumpath_v1)
        /*00a4*/ 	.word	0x00000000


	//----- nvinfo : EIATTR_FRAME_SIZE
	.align		4
.L_27:
        /*00a8*/ 	.byte	0x04, 0x11
        /*00aa*/ 	.short	(.L_29 - .L_28)
	.align		4
.L_28:
        /*00ac*/ 	.word	index@($__internal_58_$__cuda_sm20_div_rn_f64_full)
        /*00b0*/ 	.word	0x00000000


	//----- nvinfo : EIATTR_FRAME_SIZE
	.align		4
.L_29:
        /*00b4*/ 	.byte	0x04, 0x11
        /*00b6*/ 	.short	(.L_31 - .L_30)
	.align		4
.L_30:
        /*00b8*/ 	.word	index@(_Z10deviceQRv1ILi3EEviiPKdPdS2_S2_S2_)
        /*00bc*/ 	.word	0x00000000


	//----- nvinfo : EIATTR_REGCOUNT
	.align		4
.L_31:
        /*00c0*/ 	.byte	0x04, 0x2f
        /*00c2*/ 	.short	(.L_33 - .L_32)
	.align		4
.L_32:
        /*00c4*/ 	.word	index@(_Z10deviceQRv1ILi4EEviiPKdPdS2_S2_S2_)
        /*00c8*/ 	.word	0x00000028


	//----- nvinfo : EIATTR_FRAME_SIZE
	.align		4
.L_33:
        /*00cc*/ 	.byte	0x04, 0x11
        /*00ce*/ 	.short	(.L_35 - .L_34)
	.align		4
.L_34:
        /*00d0*/ 	.word	index@($__internal_57_$__cuda_sm20_dsqrt_rn_f64_mediumpath_v1)
        /*00d4*/ 	.word	0x00000000


	//----- nvinfo : EIATTR_FRAME_SIZE
	.align		4
.L_35:
        /*00d8*/ 	.byte	0x04, 0x11
        /*00da*/ 	.short	(.L_37 - .L_36)
	.align		4
.L_36:
        /*00dc*/ 	.word	index@($__internal_56_$__cuda_sm20_div_rn_f64_full)
        /*00e0*/ 	.word	0x00000000


	//----- nvinfo : EIATTR_FRAME_SIZE
	.align		4
.L_37:
        /*00e4*/ 	.byte	0x04, 0x11
        /*00e6*/ 	.short	(.L_39 - .L_38)
	.align		4
.L_38:
        /*00e8*/ 	.word	index@(_Z10deviceQRv1ILi4EEviiPKdPdS2_S2_S2_)
        /*00ec*/ 	.word	0x00000000


	//----- nvinfo : EIATTR_REGCOUNT
	.align		4
.L_39:
        /*00f0*/ 	.byte	0x04, 0x2f
        /*00f2*/ 	.short	(.L_41 - .L_40)
	.align		4
.L_40:
        /*00f4*/ 	.word	index@(_Z10deviceQRv1ILi5EEviiPKdPdS2_S2_S2_)
        /*00f8*/ 	.word	0x00000020


	//----- nvinfo : EIATTR_FRAME_SIZE
	.align		4
.L_41:
        /*00fc*/ 	.byte	0x04, 0x11
        /*00fe*/ 	.short	(.L_43 - .L_42)
	.align		4
.L_42:
        /*0100*/ 	.word	index@($__internal_55_$__cuda_sm20_dsqrt_rn_f64_mediumpath_v1)
        /*0104*/ 	.word	0x00000000


	//----- nvinfo : EIATTR_FRAME_SIZE
	.align		4
.L_43:
        /*0108*/ 	.byte	0x04, 0x11
        /*010a*/ 	.short	(.L_45 - .L_44)
	.align		4
.L_44:
        /*010c*/ 	.word	index@($__internal_54_$__cuda_sm20_div_rn_f64_full)
        /*0110*/ 	.word	0x00000000


	//----- nvinfo : EIATTR_FRAME_SIZE
	.align		4
.L_45:
        /*0114*/ 	.byte	0x04, 0x11
        /*0116*/ 	.short	(.L_47 - .L_46)
	.align		4
.L_46:
        /*0118*/ 	.word	index@(_Z10deviceQRv1ILi5EEviiPKdPdS2_S2_S2_)
        /*011c*/ 	.word	0x00000000


	//----- nvinfo : EIATTR_REGCOUNT
	.align		4
.L_47:
        /*0120*/ 	.byte	0x04, 0x2f
        /*0122*/ 	.short	(.L_49 - .L_48)
	.align		4
.L_48:
        /*0124*/ 	.word	index@(_Z10deviceQRv1ILi6EEviiPKdPdS2_S2_S2_)
        /*0128*/ 	.word	0x00000020


	//----- nvinfo : EIATTR_FRAME_SIZE
	.align		4
.L_49:
        /*012c*/ 	.byte	0x04, 0x11
        /*012e*/ 	.short	(.L_51 - .L_50)
	.align		4
.L_50:
        /*0130*/ 	.word	index@($__internal_53_$__cuda_sm20_dsqrt_rn_f64_mediumpath_v1)
        /*0134*/ 	.word	0x00000000


	//----- nvinfo : EIATTR_FRAME_SIZE
	.align		4
.L_51:
        /*0138*/ 	.byte	0x04, 0x11
        /*013a*/ 	.short	(.L_53 - .L_52)
	.align		4
.L_52:
        /*013c*/ 	.word	index@($__internal_52_$__cuda_sm20_div_rn_f64_full)
        /*0140*/ 	.word	0x00000000


	//----- nvinfo : EIATTR_FRAME_SIZE
	.align		4
.L_53:
        /*0144*/ 	.byte	0x04, 0x11
        /*0146*/ 	.short	(.L_55 - .L_54)
	.align		4
.L_54:
        /*0148*/ 	.word	index@(_Z10deviceQRv1ILi6EEviiPKdPdS2_S2_S2_)
        /*014c*/ 	.word	0x00000000


	//----- nvinfo : EIATTR_REGCOUNT
	.align		4
.L_55:
        /*0150*/ 	.byte	0x04, 0x2f
        /*0152*/ 	.short	(.L_57 - .L_56)
	.align		4
.L_56:
        /*0154*/ 	.word	index@(_Z10deviceQRv1ILi7EEviiPKdPdS2_S2_S2_)
        /*0158*/ 	.word	0x00000020


	//----- nvinfo : EIATTR_FRAME_SIZE
	.align		4
.L_57:
        /*015c*/ 	.byte	0x04, 0x11
        /*015e*/ 	.short	(.L_59 - .L_58)
	.align		4
.L_58:
        /*0160*/ 	.word	index@($__internal_51_$__cuda_sm20_dsqrt_rn_f64_mediumpath_v1)
        /*0164*/ 	.word	0x00000000


	//----- nvinfo : EIATTR_FRAME_SIZE
	.align		4
.L_59:
        /*0168*/ 	.byte	0x04, 0x11
        /*016a*/ 	.short	(.L_61 - .L_60)
	.align		4
.L_60:
        /*016c*/ 	.word	index@($__internal_50_$__cuda_sm20_div_rn_f64_full)
        /*0170*/ 	.word	0x00000000


	//----- nvinfo : EIATTR_FRAME_SIZE
	.align		4
.L_61:
        /*0174*/ 	.byte	0x04, 0x11
        /*0176*/ 	.short	(.L_63 - .L_62)
	.align		4
.L_62:
        /*0178*/ 	.word	index@(_Z10deviceQRv1ILi7EEviiPKdPdS2_S2_S2_)
        /*017c*/ 	.word	0x00000000


	//----- nvinfo : EIATTR_REGCOUNT
	.align		4
.L_63:
        /*0180*/ 	.byte	0x04, 0x2f
        /*0182*/ 	.short	(.L_65 - .L_64)
	.align		4
.L_64:
        /*0184*/ 	.word	index@(_Z10deviceQRv1ILi8EEviiPKdPdS2_S2_S2_)
        /*0188*/ 	.word	0x00000028


	//----- nvinfo : EIATTR_FRAME_SIZE
	.align		4
.L_65:
        /*018c*/ 	.byte	0x04, 0x11
        /*018e*/ 	.short	(.L_67 - .L_66)
	.align		4
.L_66:
        /*0190*/ 	.word	index@($__internal_49_$__cuda_sm20_dsqrt_rn_f64_mediumpath_v1)
        /*0194*/ 	.word	0x00000000


	//----- nvinfo : EIATTR_FRAME_SIZE
	.align		4
.L_67:
        /*0198*/ 	.byte	0x04, 0x11
        /*019a*/ 	.short	(.L_69 - .L_68)
	.align		4
.L_68:
        /*019c*/ 	.word	index@($__internal_48_$__cuda_sm20_div_rn_f64_full)
        /*01a0*/ 	.word	0x00000000


	//----- nvinfo : EIATTR_FRAME_SIZE
	.align		4
.L_69:
        /*01a4*/ 	.byte	0x04, 0x11
        /*01a6*/ 	.short	(.L_71 - .L_70)
	.align		4
.L_70:
        /*01a8*/ 	.word	index@(_Z10deviceQRv1ILi8EEviiPKdPdS2_S2_S2_)
        /*01ac*/ 	.word	0x00000000


	//----- nvinfo : EIATTR_REGCOUNT
	.align		4
.L_71:
        /*01b0*/ 	.byte	0x04, 0x2f
        /*01b2*/ 	.short	(.L_73 - .L_72)
	.align		4
.L_72:
        /*01b4*/ 	.word	index@(_Z10deviceQRv1ILi9EEviiPKdPdS2_S2_S2_)
        /*01b8*/ 	.word	0x00000020


	//----- nvinfo : EIATTR_FRAME_SIZE
	.align		4
.L_73:
        /*01bc*/ 	.byte	0x04, 0x11
        /*01be*/ 	.short	(.L_75 - .L_74)
	.align		4
.L_74:
        /*01c0*/ 	.word	index@($__internal_47_$__cuda_sm20_dsqrt_rn_f64_mediumpath_v1)
        /*01c4*/ 	.word	0x00000000


	//----- nvinfo : EIATTR_FRAME_SIZE
	.align		4
.L_75:
        /*01c8*/ 	.byte	0x04, 0x11
        /*01ca*/ 	.short	(.L_77 - .L_76)
	.align		4
.L_76:
        /*01cc*/ 	.word	index@($__internal_46_$__cuda_sm20_div_rn_f64_full)
        /*01d0*/ 	.word	0x00000000


	//----- nvinfo : EIATTR_FRAME_SIZE
	.align		4
.L_77:
        /*01d4*/ 	.byte	0x04, 0x11
        /*01d6*/ 	.short	(.L_79 - .L_78)
	.align		4
.L_78:
        /*01d8*/ 	.word	index@(_Z10deviceQRv1ILi9EEviiPKdPdS2_S2_S2_)
        /*01dc*/ 	.word	0x00000000


	//----- nvinfo : EIATTR_REGCOUNT
	.align		4
.L_79:
        /*01e0*/ 	.byte	0x04, 0x2f
        /*01e2*/ 	.short	(.L_81 - .L_80)
	.align		4
.L_80:
        /*01e4*/ 	.word	index@(_Z10deviceQRv1ILi10EEviiPKdPdS2_S2_S2_)
        /*01e8*/ 	.word	0x00000020


	//----- nvinfo : EIATTR_FRAME_SIZE
	.align		4
.L_81:
        /*01ec*/ 	.byte	0x04, 0x11
        /*01ee*/ 	.short	(.L_83 - .L_82)
	.align		4
.L_82:
        /*01f0*/ 	.word	index@($__internal_45_$__cuda_sm20_dsqrt_rn_f64_mediumpath_v1)
        /*01f4*/ 	.word	0x00000000


	//----- nvinfo : EIATTR_FRAME_SIZE
	.align		4
.L_83:
        /*01f8*/ 	.byte	0x04, 0x11
        /*01fa*/ 	.short	(.L_85 - .L_84)
	.align		4
.L_84:
        /*01fc*/ 	.word	index@($__internal_44_$__cuda_sm20_div_rn_f64_full)
        /*0200*/ 	.word	0x00000000


	//----- nvinfo : EIATTR_FRAME_SIZE
	.align		4
.L_85:
        /*0204*/ 	.byte	0x04, 0x11
        /*0206*/ 	.short	(.L_87 - .L_86)
	.align		4
.L_86:
        /*0208*/ 	.word	index@(_Z10deviceQRv1ILi10EEviiPKdPdS2_S2_S2_)
        /*020c*/ 	.word	0x00000000


	//----- nvinfo : EIATTR_REGCOUNT
	.align		4
.L_87:
        /*0210*/ 	.byte	0x04, 0x2f
        /*0212*/ 	.short	(.L_89 - .L_88)
	.align		4
.L_88:
        /*0214*/ 	.word	index@(_Z10deviceQRv1ILi11EEviiPKdPdS2_S2_S2_)
        /*0218*/ 	.word	0x00000020


	//----- nvinfo : EIATTR_FRAME_SIZE
	.align		4
.L_89:
        /*021c*/ 	.byte	0x04, 0x11
        /*021e*/ 	.short	(.L_91 - .L_90)
	.align		4
.L_90:
        /*0220*/ 	.word	index@($__internal_43_$__cuda_sm20_dsqrt_rn_f64_mediumpath_v1)
        /*0224*/ 	.word	0x00000000


	//----- nvinfo : EIATTR_FRAME_SIZE
	.align		4
.L_91:
        /*0228*/ 	.byte	0x04, 0x11
        /*022a*/ 	.short	(.L_93 - .L_92)
	.align		4
.L_92:
        /*022c*/ 	.word	index@($__internal_42_$__cuda_sm20_div_rn_f64_full)
        /*0230*/ 	.word	0x00000000


	//----- nvinfo : EIATTR_FRAME_SIZE
	.align		4
.L_93:
        /*0234*/ 	.byte	0x04, 0x11
        /*0236*/ 	.short	(.L_95 - .L_94)
	.align		4
.L_94:
        /*0238*/ 	.word	index@(_Z10deviceQRv1ILi11EEviiPKdPdS2_S2_S2_)
        /*023c*/ 	.word	0x00000000


	//----- nvinfo : EIATTR_REGCOUNT
	.align		4
.L_95:
        /*0240*/ 	.byte	0x04, 0x2f
        /*0242*/ 	.short	(.L_97 - .L_96)
	.align		4
.L_96:
        /*0244*/ 	.word	index@(_Z10deviceQRv1ILi12EEviiPKdPdS2_S2_S2_)
        /*0248*/ 	.word	0x00000020


	//----- nvinfo : EIATTR_FRAME_SIZE
	.align		4
.L_97:
        /*024c*/ 	.byte	0x04, 0x11
        /*024e*/ 	.short	(.L_99 - .L_98)
	.align		4
.L_98:
        /*0250*/ 	.word	index@($__internal_41_$__cuda_sm20_dsqrt_rn_f64_mediumpath_v1)
        /*0254*/ 	.word	0x00000000


	//----- nvinfo : EIATTR_FRAME_SIZE
	.align		4
.L_99:
        /*0258*/ 	.byte	0x04, 0x11
        /*025a*/ 	.short	(.L_101 - .L_100)
	.align		4
.L_100:
        /*025c*/ 	.word	index@($__internal_40_$__cuda_sm20_div_rn_f64_full)
        /*0260*/ 	.word	0x00000000


	//----- nvinfo : EIATTR_FRAME_SIZE
	.align		4
.L_101:
        /*0264*/ 	.byte	0x04, 0x11
        /*0266*/ 	.short	(.L_103 - .L_102)
	.align		4
.L_102:
        /*0268*/ 	.word	index@(_Z10deviceQRv1ILi12EEviiPKdPdS2_S2_S2_)
        /*026c*/ 	.word	0x00000000


	//----- nvinfo : EIATTR_REGCOUNT
	.align		4
.L_103:
        /*0270*/ 	.byte	0x04, 0x2f
        /*0272*/ 	.short	(.L_105 - .L_104)
	.align		4
.L_104:
        /*0274*/ 	.word	index@(_Z10deviceQRv1ILi13EEviiPKdPdS2_S2_S2_)
        /*0278*/ 	.word	0x00000020


	//----- nvinfo : EIATTR_FRAME_SIZE
	.align		4
.L_105:
        /*027c*/ 	.byte	0x04, 0x11
        /*027e*/ 	.short	(.L_107 - .L_106)
	.align		4
.L_106:
        /*0280*/ 	.word	index@($__internal_39_$__cuda_sm20_dsqrt_rn_f64_mediumpath_v1)
        /*0284*/ 	.word	0x00000000


	//----- nvinfo : EIATTR_FRAME_SIZE
	.align		4
.L_107:
        /*0288*/ 	.byte	0x04, 0x11
        /*028a*/ 	.short	(.L_109 - .L_108)
	.align		4
.L_108:
        /*028c*/ 	.word	index@($__internal_38_$__cuda_sm20_div_rn_f64_full)
        /*0290*/ 	.word	0x00000000


	//----- nvinfo : EIATTR_FRAME_SIZE
	.align		4
.L_109:
        /*0294*/ 	.byte	0x04, 0x11
        /*0296*/ 	.short	(.L_111 - .L_110)
	.align		4
.L_110:
        /*0298*/ 	.word	index@(_Z10deviceQRv1ILi13EEviiPKdPdS2_S2_S2_)
        /*029c*/ 	.word	0x00000000


	//----- nvinfo : EIATTR_REGCOUNT
	.align		4
.L_111:
        /*02a0*/ 	.byte	0x04, 0x2f
        /*02a2*/ 	.short	(.L_113 - .L_112)
	.align		4
.L_112:
        /*02a4*/ 	.word	index@(_Z10deviceQRv1ILi14EEviiPKdPdS2_S2_S2_)
        /*02a8*/ 	.word	0x00000020


	//----- nvinfo : EIATTR_FRAME_SIZE
	.align		4
.L_113:
        /*02ac*/ 	.byte	0x04, 0x11
        /*02ae*/ 	.short	(.L_115 - .L_114)
	.align		4
.L_114:
        /*02b0*/ 	.word	index@($__internal_37_$__cuda_sm20_dsqrt_rn_f64_mediumpath_v1)
        /*02b4*/ 	.word	0x00000000


	//----- nvinfo : EIATTR_FRAME_SIZE
	.align		4
.L_115:
        /*02b8*/ 	.byte	0x04, 0x11
        /*02ba*/ 	.short	(.L_117 - .L_116)
	.align		4
.L_116:
        /*02bc*/ 	.word	index@($__internal_36_$__cuda_sm20_div_rn_f64_full)
        /*02c0*/ 	.word	0x00000000


	//----- nvinfo : EIATTR_FRAME_SIZE
	.align		4
.L_117:
        /*02c4*/ 	.byte	0x04, 0x11
        /*02c6*/ 	.short	(.L_119 - .L_118)
	.align		4
.L_118:
        /*02c8*/ 	.word	index@(_Z10deviceQRv1ILi14EEviiPKdPdS2_S2_S2_)
        /*02cc*/ 	.word	0x00000000


	//----- nvinfo : EIATTR_REGCOUNT
	.align		4
.L_119:
        /*02d0*/ 	.byte	0x04, 0x2f
        /*02d2*/ 	.short	(.L_121 - .L_120)
	.align		4
.L_120:
        /*02d4*/ 	.word	index@(_Z10deviceQRv1ILi15EEviiPKdPdS2_S2_S2_)
        /*02d8*/ 	.word	0x00000020


	//----- nvinfo : EIATTR_FRAME_SIZE
	.align		4
.L_121:
        /*02dc*/ 	.byte	0x04, 0x11
        /*02de*/ 	.short	(.L_123 - .L_122)
	.align		4
.L_122:
        /*02e0*/ 	.word	index@($__internal_35_$__cuda_sm20_dsqrt_rn_f64_mediumpath_v1)
        /*02e4*/ 	.word	0x00000000


	//----- nvinfo : EIATTR_FRAME_SIZE
	.align		4
.L_123:
        /*02e8*/ 	.byte	0x04, 0x11
        /*02ea*/ 	.short	(.L_125 - .L_124)
	.align		4
.L_124:
        /*02ec*/ 	.word	index@($__internal_34_$__cuda_sm20_div_rn_f64_full)
        /*02f0*/ 	.word	0x00000000


	//----- nvinfo : EIATTR_FRAME_SIZE
	.align		4
.L_125:
        /*02f4*/ 	.byte	0x04, 0x11
        /*02f6*/ 	.short	(.L_127 - .L_126)
	.align		4
.L_126:
        /*02f8*/ 	.word	index@(_Z10deviceQRv1ILi15EEviiPKdPdS2_S2_S2_)
        /*02fc*/ 	.word	0x00000000


	//----- nvinfo : EIATTR_REGCOUNT
	.align		4
.L_127:
        /*0300*/ 	.byte	0x04, 0x2f
        /*0302*/ 	.short	(.L_129 - .L_128)
	.align		4
.L_128:
        /*0304*/ 	.word	index@(_Z10deviceQRv1ILi16EEviiPKdPdS2_S2_S2_)
        /*0308*/ 	.word	0x00000028


	//----- nvinfo : EIATTR_FRAME_SIZE
	.align		4
.L_129:
        /*030c*/ 	.byte	0x04, 0x11
        /*030e*/ 	.short	(.L_131 - .L_130)
	.align		4
.L_130:
        /*0310*/ 	.word	index@($__internal_33_$__cuda_sm20_dsqrt_rn_f64_mediumpath_v1)
        /*0314*/ 	.word	0x00000000


	//----- nvinfo : EIATTR_FRAME_SIZE
	.align		4
.L_131:
        /*0318*/ 	.byte	0x04, 0x11
        /*031a*/ 	.short	(.L_133 - .L_132)
	.align		4
.L_132:
        /*031c*/ 	.word	index@($__internal_32_$__cuda_sm20_div_rn_f64_full)
        /*0320*/ 	.word	0x00000000


	//----- nvinfo : EIATTR_FRAME_SIZE
	.align		4
.L_133:
        /*0324*/ 	.byte	0x04, 0x11
        /*0326*/ 	.short	(.L_135 - .L_134)
	.align		4
.L_134:
        /*0328*/ 	.word	index@(_Z10deviceQRv1ILi16EEviiPKdPdS2_S2_S2_)
        /*032c*/ 	.word	0x00000000


	//----- nvinfo : EIATTR_REGCOUNT
	.align		4
.L_135:
        /*0330*/ 	.byte	0x04, 0x2f
        /*0332*/ 	.short	(.L_137 - .L_136)
	.align		4
.L_136:
        /*0334*/ 	.word	index@(_Z10deviceQRv1ILi17EEviiPKdPdS2_S2_S2_)
        /*0338*/ 	.word	0x00000020


	//----- nvinfo : EIATTR_FRAME_SIZE
	.align		4
.L_137:
        /*033c*/ 	.byte	0x04, 0x11
        /*033e*/ 	.short	(.L_139 - .L_138)
	.align		4
.L_138:
        /*0340*/ 	.word	index@($__internal_31_$__cuda_sm20_dsqrt_rn_f64_mediumpath_v1)
        /*0344*/ 	.word	0x00000000


	//----- nvinfo : EIATTR_FRAME_SIZE
	.align		4
.L_139:
        /*0348*/ 	.byte	0x04, 0x11
        /*034a*/ 	.short	(.L_141 - .L_140)
	.align		4
.L_140:
        /*034c*/ 	.word	index@($__internal_30_$__cuda_sm20_div_rn_f64_full)
        /*0350*/ 	.word	0x00000000


	//----- nvinfo : EIATTR_FRAME_SIZE
	.align		4
.L_141:
        /*0354*/ 	.byte	0x04, 0x11
        /*0356*/ 	.short	(.L_143 - .L_142)
	.align		4
.L_142:
        /*0358*/ 	.word	index@(_Z10deviceQRv1ILi17EEviiPKdPdS2_S2_S2_)
        /*035c*/ 	.word	0x00000000


	//----- nvinfo : EIATTR_REGCOUNT
	.align		4
.L_143:
        /*0360*/ 	.byte	0x04, 0x2f
        /*0362*/ 	.short	(.L_145 - .L_144)
	.align		4
.L_144:
        /*0364*/ 	.word	index@(_Z10deviceQRv1ILi18EEviiPKdPdS2_S2_S2_)
        /*0368*/ 	.word	0x00000020


	//----- nvinfo : EIATTR_FRAME_SIZE
	.align		4
.L_145:
        /*036c*/ 	.byte	0x04, 0x11
        /*036e*/ 	.short	(.L_147 - .L_146)
	.align		4
.L_146:
        /*0370*/ 	.word	index@($__internal_29_$__cuda_sm20_dsqrt_rn_f64_mediumpath_v1)
        /*0374*/ 	.word	0x00000000


	//----- nvinfo : EIATTR_FRAME_SIZE
	.align		4
.L_147:
        /*0378*/ 	.byte	0x04, 0x11
        /*037a*/ 	.short	(.L_149 - .L_148)
	.align		4
.L_148:
        /*037c*/ 	.word	index@($__internal_28_$__cuda_sm20_div_rn_f64_full)
        /*0380*/ 	.word	0x00000000


	//----- nvinfo : EIATTR_FRAME_SIZE
	.align		4
.L_149:
        /*0384*/ 	.byte	0x04, 0x11
        /*0386*/ 	.short	(.L_151 - .L_150)
	.align		4
.L_150:
        /*0388*/ 	.word	index@(_Z10deviceQRv1ILi18EEviiPKdPdS2_S2_S2_)
        /*038c*/ 	.word	0x00000000


	//----- nvinfo : EIATTR_REGCOUNT
	.align		4
.L_151:
        /*0390*/ 	.byte	0x04, 0x2f
        /*0392*/ 	.short	(.L_153 - .L_152)
	.align		4
.L_152:
        /*0394*/ 	.word	index@(_Z10deviceQRv1ILi19EEviiPKdPdS2_S2_S2_)
        /*0398*/ 	.word	0x00000020


	//----- nvinfo : EIATTR_FRAME_SIZE
	.align		4
.L_153:
        /*039c*/ 	.byte	0x04, 0x11
        /*039e*/ 	.short	(.L_155 - .L_154)
	.align		4
.L_154:
        /*03a0*/ 	.word	index@($__internal_27_$__cuda_sm20_dsqrt_rn_f64_mediumpath_v1)
        /*03a4*/ 	.word	0x00000000


	//----- nvinfo : EIATTR_FRAME_SIZE
	.align		4
.L_155:
        /*03a8*/ 	.byte	0x04, 0x11
        /*03aa*/ 	.short	(.L_157 - .L_156)
	.align		4
.L_156:
        /*03ac*/ 	.word	index@($__internal_26_$__cuda_sm20_div_rn_f64_full)
        /*03b0*/ 	.word	0x00000000


	//----- nvinfo : EIATTR_FRAME_SIZE
	.align		4
.L_157:
        /*03b4*/ 	.byte	0x04, 0x11
        /*03b6*/ 	.short	(.L_159 - .L_158)
	.align		4
.L_158:
        /*03b8*/ 	.word	index@(_Z10deviceQRv1ILi19EEviiPKdPdS2_S2_S2_)
        /*03bc*/ 	.word	0x00000000


	//----- nvinfo : EIATTR_REGCOUNT
	.align		4
.L_159:
        /*03c0*/ 	.byte	0x04, 0x2f
        /*03c2*/ 	.short	(.L_161 - .L_160)
	.align		4
.L_160:
        /*03c4*/ 	.word	index@(_Z10deviceQRv1ILi20EEviiPKdPdS2_S2_S2_)
        /*03c8*/ 	.word	0x00000020


	//----- nvinfo : EIATTR_FRAME_SIZE
	.align		4
.L_161:
        /*03cc*/ 	.byte	0x04, 0x11
        /*03ce*/ 	.short	(.L_163 - .L_162)
	.align		4
.L_162:
        /*03d0*/ 	.word	index@($__internal_25_$__cuda_sm20_dsqrt_rn_f64_mediumpath_v1)
        /*03d4*/ 	.word	0x00000000


	//----- nvinfo : EIATTR_FRAME_SIZE
	.align		4
.L_163:
        /*03d8*/ 	.byte	0x04, 0x11
        /*03da*/ 	.short	(.L_165 - .L_164)
	.align		4
.L_164:
        /*03dc*/ 	.word	index@($__internal_24_$__cuda_sm20_div_rn_f64_full)
        /*03e0*/ 	.word	0x00000000


	//----- nvinfo : EIATTR_FRAME_SIZE
	.align		4
.L_165:
        /*03e4*/ 	.byte	0x04, 0x11
        /*03e6*/ 	.short	(.L_167 - .L_166)
	.align		4
.L_166:
        /*03e8*/ 	.word	index@(_Z10deviceQRv1ILi20EEviiPKdPdS2_S2_S2_)
        /*03ec*/ 	.word	0x00000000


	//----- nvinfo : EIATTR_REGCOUNT
	.align		4
.L_167:
        /*03f0*/ 	.byte	0x04, 0x2f
        /*03f2*/ 	.short	(.L_169 - .L_168)
	.align		4
.L_168:
        /*03f4*/ 	.word	index@(_Z10deviceQRv1ILi21EEviiPKdPdS2_S2_S2_)
        /*03f8*/ 	.word	0x00000020


	//----- nvinfo : EIATTR_FRAME_SIZE
	.align		4
.L_169:
        /*03fc*/ 	.byte	0x04, 0x11
        /*03fe*/ 	.short	(.L_171 - .L_170)
	.align		4
.L_170:
        /*0400*/ 	.word	index@($__internal_23_$__cuda_sm20_dsqrt_rn_f64_mediumpath_v1)
        /*0404*/ 	.word	0x00000000


	//----- nvinfo : EIATTR_FRAME_SIZE
	.align		4
.L_171:
        /*0408*/ 	.byte	0x04, 0x11
        /*040a*/ 	.short	(.L_173 - .L_172)
	.align		4
.L_172:
        /*040c*/ 	.word	index@($__internal_22_$__cuda_sm20_div_rn_f64_full)
        /*0410*/ 	.word	0x00000000


	//----- nvinfo : EIATTR_FRAME_SIZE
	.align		4
.L_173:
        /*0414*/ 	.byte	0x04, 0x11
        /*0416*/ 	.short	(.L_175 - .L_174)
	.align		4
.L_174:
        /*0418*/ 	.word	index@(_Z10deviceQRv1ILi21EEviiPKdPdS2_S2_S2_)
        /*041c*/ 	.word	0x00000000


	//----- nvinfo : EIATTR_REGCOUNT
	.align		4
.L_175:
        /*0420*/ 	.byte	0x04, 0x2f
        /*0422*/ 	.short	(.L_177 - .L_176)
	.align		4
.L_176:
        /*0424*/ 	.word	index@(_Z10deviceQRv1ILi22EEviiPKdPdS2_S2_S2_)
        /*0428*/ 	.word	0x00000020


	//----- nvinfo : EIATTR_FRAME_SIZE
	.align		4
.L_177:
        /*042c*/ 	.byte	0x04, 0x11
        /*042e*/ 	.short	(.L_179 - .L_178)
	.align		4
.L_178:
        /*0430*/ 	.word	index@($__internal_21_$__cuda_sm20_dsqrt_rn_f64_mediumpath_v1)
        /*0434*/ 	.word	0x00000000


	//----- nvinfo : EIATTR_FRAME_SIZE
	.align		4
.L_179:
        /*0438*/ 	.byte	0x04, 0x11
        /*043a*/ 	.short	(.L_181 - .L_180)
	.align		4
.L_180:
        /*043c*/ 	.word	index@($__internal_20_$__cuda_sm20_div_rn_f64_full)
        /*0440*/ 	.word	0x00000000


	//----- nvinfo : EIATTR_FRAME_SIZE
	.align		4
.L_181:
        /*0444*/ 	.byte	0x04, 0x11
        /*0446*/ 	.short	(.L_183 - .L_182)
	.align		4
.L_182:
        /*0448*/ 	.word	index@(_Z10deviceQRv1ILi22EEviiPKdPdS2_S2_S2_)
        /*044c*/ 	.word	0x00000000


	//----- nvinfo : EIATTR_REGCOUNT
	.align		4
.L_183:
        /*0450*/ 	.byte	0x04, 0x2f
        /*0452*/ 	.short	(.L_185 - .L_184)
	.align		4
.L_184:
        /*0454*/ 	.word	index@(_Z10deviceQRv1ILi23EEviiPKdPdS2_S2_S2_)
        /*0458*/ 	.word	0x00000020


	//----- nvinfo : EIATTR_FRAME_SIZE
	.align		4
.L_185:
        /*045c*/ 	.byte	0x04, 0x11
        /*045e*/ 	.short	(.L_187 - .L_186)
	.align		4
.L_186:
        /*0460*/ 	.word	index@($__internal_19_$__cuda_sm20_dsqrt_rn_f64_mediumpath_v1)
        /*0464*/ 	.word	0x00000000


	//----- nvinfo : EIATTR_FRAME_SIZE
	.align		4
.L_187:
        /*0468*/ 	.byte	0x04, 0x11
        /*046a*/ 	.short	(.L_189 - .L_188)
	.align		4
.L_188:
        /*046c*/ 	.word	index@($__internal_18_$__cuda_sm20_div_rn_f64_full)
        /*0470*/ 	.word	0x00000000


	//----- nvinfo : EIATTR_FRAME_SIZE
	.align		4
.L_189:
        /*0474*/ 	.byte	0x04, 0x11
        /*0476*/ 	.short	(.L_191 - .L_190)
	.align		4
.L_190:
        /*0478*/ 	.word	index@(_Z10deviceQRv1ILi23EEviiPKdPdS2_S2_S2_)
        /*047c*/ 	.word	0x00000000


	//----- nvinfo : EIATTR_REGCOUNT
	.align		4
.L_191:
        /*0480*/ 	.byte	0x04, 0x2f
        /*0482*/ 	.short	(.L_193 - .L_192)
	.align		4
.L_192:
        /*0484*/ 	.word	index@(_Z10deviceQRv1ILi24EEviiPKdPdS2_S2_S2_)
        /*0488*/ 	.word	0x00000020


	//----- nvinfo : EIATTR_FRAME_SIZE
	.align		4
.L_193:
        /*048c*/ 	.byte	0x04, 0x11
        /*048e*/ 	.short	(.L_195 - .L_194)
	.align		4
.L_194:
        /*0490*/ 	.word	index@($__internal_17_$__cuda_sm20_dsqrt_rn_f64_mediumpath_v1)
        /*0494*/ 	.word	0x00000000


	//----- nvinfo : EIATTR_FRAME_SIZE
	.align		4
.L_195:
        /*0498*/ 	.byte	0x04, 0x11
        /*049a*/ 	.short	(.L_197 - .L_196)
	.align		4
.L_196:
        /*049c*/ 	.word	index@($__internal_16_$__cuda_sm20_div_rn_f64_full)
        /*04a0*/ 	.word	0x00000000


	//----- nvinfo : EIATTR_FRAME_SIZE
	.align		4
.L_197:
        /*04a4*/ 	.byte	0x04, 0x11
        /*04a6*/ 	.short	(.L_199 - .L_198)
	.align		4
.L_198:
        /*04a8*/ 	.word	index@(_Z10deviceQRv1ILi24EEviiPKdPdS2_S2_S2_)
        /*04ac*/ 	.word	0x00000000


	//----- nvinfo : EIATTR_REGCOUNT
	.align		4
.L_199:
        /*04b0*/ 	.byte	0x04, 0x2f
        /*04b2*/ 	.short	(.L_201 - .L_200)
	.align		4
.L_200:
        /*04b4*/ 	.word	index@(_Z10deviceQRv1ILi25EEviiPKdPdS2_S2_S2_)
        /*04b8*/ 	.word	0x00000020


	//----- nvinfo : EIATTR_FRAME_SIZE
	.align		4
.L_201:
        /*04bc*/ 	.byte	0x04, 0x11
        /*04be*/ 	.short	(.L_203 - .L_202)
	.align		4
.L_202:
        /*04c0*/ 	.word	index@($__internal_15_$__cuda_sm20_dsqrt_rn_f64_mediumpath_v1)
        /*04c4*/ 	.word	0x00000000


	//----- nvinfo : EIATTR_FRAME_SIZE
	.align		4
.L_203:
        /*04c8*/ 	.byte	0x04, 0x11
        /*04ca*/ 	.short	(.L_205 - .L_204)
	.align		4
.L_204:
        /*04cc*/ 	.word	index@($__internal_14_$__cuda_sm20_div_rn_f64_full)
        /*04d0*/ 	.word	0x00000000


	//----- nvinfo : EIATTR_FRAME_SIZE
	.align		4
.L_205:
        /*04d4*/ 	.byte	0x04, 0x11
        /*04d6*/ 	.short	(.L_207 - .L_206)
	.align		4
.L_206:
        /*04d8*/ 	.word	index@(_Z10deviceQRv1ILi25EEviiPKdPdS2_S2_S2_)
        /*04dc*/ 	.word	0x00000000


	//----- nvinfo : EIATTR_REGCOUNT
	.align		4
.L_207:
        /*04e0*/ 	.byte	0x04, 0x2f
        /*04e2*/ 	.short	(.L_209 - .L_208)
	.align		4
.L_208:
        /*04e4*/ 	.word	index@(_Z10deviceQRv1ILi26EEviiPKdPdS2_S2_S2_)
        /*04e8*/ 	.word	0x00000020


	//----- nvinfo : EIATTR_FRAME_SIZE
	.align		4
.L_209:
        /*04ec*/ 	.byte	0x04, 0x11
        /*04ee*/ 	.short	(.L_211 - .L_210)
	.align		4
.L_210:
        /*04f0*/ 	.word	index@($__internal_13_$__cuda_sm20_dsqrt_rn_f64_mediumpath_v1)
        /*04f4*/ 	.word	0x00000000


	//----- nvinfo : EIATTR_FRAME_SIZE
	.align		4
.L_211:
        /*04f8*/ 	.byte	0x04, 0x11
        /*04fa*/ 	.short	(.L_213 - .L_212)
	.align		4
.L_212:
        /*04fc*/ 	.word	index@($__internal_12_$__cuda_sm20_div_rn_f64_full)
        /*0500*/ 	.word	0x00000000


	//----- nvinfo : EIATTR_FRAME_SIZE
	.align		4
.L_213:
        /*0504*/ 	.byte	0x04, 0x11
        /*0506*/ 	.short	(.L_215 - .L_214)
	.align		4
.L_214:
        /*0508*/ 	.word	index@(_Z10deviceQRv1ILi26EEviiPKdPdS2_S2_S2_)
        /*050c*/ 	.word	0x00000000


	//----- nvinfo : EIATTR_REGCOUNT
	.align		4
.L_215:
        /*0510*/ 	.byte	0x04, 0x2f
        /*0512*/ 	.short	(.L_217 - .L_216)
	.align		4
.L_216:
        /*0514*/ 	.word	index@(_Z10deviceQRv1ILi27EEviiPKdPdS2_S2_S2_)
        /*0518*/ 	.word	0x00000020


	//----- nvinfo : EIATTR_FRAME_SIZE
	.align		4
.L_217:
        /*051c*/ 	.byte	0x04, 0x11
        /*051e*/ 	.short	(.L_219 - .L_218)
	.align		4
.L_218:
        /*0520*/ 	.word	index@($__internal_11_$__cuda_sm20_dsqrt_rn_f64_mediumpath_v1)
        /*0524*/ 	.word	0x00000000


	//----- nvinfo : EIATTR_FRAME_SIZE
	.align		4
.L_219:
        /*0528*/ 	.byte	0x04, 0x11
        /*052a*/ 	.short	(.L_221 - .L_220)
	.align		4
.L_220:
        /*052c*/ 	.word	index@($__internal_10_$__cuda_sm20_div_rn_f64_full)
        /*0530*/ 	.word	0x00000000


	//----- nvinfo : EIATTR_FRAME_SIZE
	.align		4
.L_221:
        /*0534*/ 	.byte	0x04, 0x11
        /*0536*/ 	.short	(.L_223 - .L_222)
	.align		4
.L_222:
        /*0538*/ 	.word	index@(_Z10deviceQRv1ILi27EEviiPKdPdS2_S2_S2_)
        /*053c*/ 	.word	0x00000000


	//----- nvinfo : EIATTR_REGCOUNT
	.align		4
.L_223:
        /*0540*/ 	.byte	0x04, 0x2f
        /*0542*/ 	.short	(.L_225 - .L_224)
	.align		4
.L_224:
        /*0544*/ 	.word	index@(_Z10deviceQRv1ILi28EEviiPKdPdS2_S2_S2_)
        /*0548*/ 	.word	0x00000020


	//----- nvinfo : EIATTR_FRAME_SIZE
	.align		4
.L_225:
        /*054c*/ 	.byte	0x04, 0x11
        /*054e*/ 	.short	(.L_227 - .L_226)
	.align		4
.L_226:
        /*0550*/ 	.word	index@($__internal_9_$__cuda_sm20_dsqrt_rn_f64_mediumpath_v1)
        /*0554*/ 	.word	0x00000000


	//----- nvinfo : EIATTR_FRAME_SIZE
	.align		4
.L_227:
        /*0558*/ 	.byte	0x04, 0x11
        /*055a*/ 	.short	(.L_229 - .L_228)
	.align		4
.L_228:
        /*055c*/ 	.word	index@($__internal_8_$__cuda_sm20_div_rn_f64_full)
        /*0560*/ 	.word	0x00000000


	//----- nvinfo : EIATTR_FRAME_SIZE
	.align		4
.L_229:
        /*0564*/ 	.byte	0x04, 0x11
        /*0566*/ 	.short	(.L_231 - .L_230)
	.align		4
.L_230:
        /*0568*/ 	.word	index@(_Z10deviceQRv1ILi28EEviiPKdPdS2_S2_S2_)
        /*056c*/ 	.word	0x00000000


	//----- nvinfo : EIATTR_REGCOUNT
	.align		4
.L_231:
        /*0570*/ 	.byte	0x04, 0x2f
        /*0572*/ 	.short	(.L_233 - .L_232)
	.align		4
.L_232:
        /*0574*/ 	.word	index@(_Z10deviceQRv1ILi29EEviiPKdPdS2_S2_S2_)
        /*0578*/ 	.word	0x00000020


	//----- nvinfo : EIATTR_FRAME_SIZE
	.align		4
.L_233:
        /*057c*/ 	.byte	0x04, 0x11
        /*057e*/ 	.short	(.L_235 - .L_234)
	.align		4
.L_234:
        /*0580*/ 	.word	index@($__internal_7_$__cuda_sm20_dsqrt_rn_f64_mediumpath_v1)
        /*0584*/ 	.word	0x00000000


	//----- nvinfo : EIATTR_FRAME_SIZE
	.align		4
.L_235:
        /*0588*/ 	.byte	0x04, 0x11
        /*058a*/ 	.short	(.L_237 - .L_236)
	.align		4
.L_236:
        /*058c*/ 	.word	index@($__internal_6_$__cuda_sm20_div_rn_f64_full)
        /*0590*/ 	.word	0x00000000


	//----- nvinfo : EIATTR_FRAME_SIZE
	.align		4
.L_237:
        /*0594*/ 	.byte	0x04, 0x11
        /*0596*/ 	.short	(.L_239 - .L_238)
	.align		4
.L_238:
        /*0598*/ 	.word	index@(_Z10deviceQRv1ILi29EEviiPKdPdS2_S2_S2_)
        /*059c*/ 	.word	0x00000000


	//----- nvinfo : EIATTR_REGCOUNT
	.align		4
.L_239:
        /*05a0*/ 	.byte	0x04, 0x2f
        /*05a2*/ 	.short	(.L_241 - .L_240)
	.align		4
.L_240:
        /*05a4*/ 	.word	index@(_Z10deviceQRv1ILi30EEviiPKdPdS2_S2_S2_)
        /*05a8*/ 	.word	0x00000020


	//----- nvinfo : EIATTR_FRAME_SIZE
	.align		4
.L_241:
        /*05ac*/ 	.byte	0x04, 0x11
        /*05ae*/ 	.short	(.L_243 - .L_242)
	.align		4
.L_242:
        /*05b0*/ 	.word	index@($__internal_5_$__cuda_sm20_dsqrt_rn_f64_mediumpath_v1)
        /*05b4*/ 	.word	0x00000000


	//----- nvinfo : EIATTR_FRAME_SIZE
	.align		4
.L_243:
        /*05b8*/ 	.byte	0x04, 0x11
        /*05ba*/ 	.short	(.L_245 - .L_244)
	.align		4
.L_244:
        /*05bc*/ 	.word	index@($__internal_4_$__cuda_sm20_div_rn_f64_full)
        /*05c0*/ 	.word	0x00000000


	//----- nvinfo : EIATTR_FRAME_SIZE
	.align		4
.L_245:
        /*05c4*/ 	.byte	0x04, 0x11
        /*05c6*/ 	.short	(.L_247 - .L_246)
	.align		4
.L_246:
        /*05c8*/ 	.word	index@(_Z10deviceQRv1ILi30EEviiPKdPdS2_S2_S2_)
        /*05cc*/ 	.word	0x00000000


	//----- nvinfo : EIATTR_REGCOUNT
	.align		4
.L_247:
        /*05d0*/ 	.byte	0x04, 0x2f
        /*05d2*/ 	.short	(.L_249 - .L_248)
	.align		4
.L_248:
        /*05d4*/ 	.word	index@(_Z10deviceQRv1ILi31EEviiPKdPdS2_S2_S2_)
        /*05d8*/ 	.word	0x00000020


	//----- nvinfo : EIATTR_FRAME_SIZE
	.align		4
.L_249:
        /*05dc*/ 	.byte	0x04, 0x11
        /*05de*/ 	.short	(.L_251 - .L_250)
	.align		4
.L_250:
        /*05e0*/ 	.word	index@($__internal_3_$__cuda_sm20_dsqrt_rn_f64_mediumpath_v1)
        /*05e4*/ 	.word	0x00000000


	//----- nvinfo : EIATTR_FRAME_SIZE
	.align		4
.L_251:
        /*05e8*/ 	.byte	0x04, 0x11
        /*05ea*/ 	.short	(.L_253 - .L_252)
	.align		4
.L_252:
        /*05ec*/ 	.word	index@($__internal_2_$__cuda_sm20_div_rn_f64_full)
        /*05f0*/ 	.word	0x00000000


	//----- nvinfo : EIATTR_FRAME_SIZE
	.align		4
.L_253:
        /*05f4*/ 	.byte	0x04, 0x11
        /*05f6*/ 	.short	(.L_255 - .L_254)
	.align		4
.L_254:
        /*05f8*/ 	.word	index@(_Z10deviceQRv1ILi31EEviiPKdPdS2_S2_S2_)
        /*05fc*/ 	.word	0x00000000


	//----- nvinfo : EIATTR_REGCOUNT
	.align		4
.L_255:
        /*0600*/ 	.byte	0x04, 0x2f
        /*0602*/ 	.short	(.L_257 - .L_256)
	.align		4
.L_256:
        /*0604*/ 	.word	index@(_Z10deviceQRv1ILi32EEviiPKdPdS2_S2_S2_)
        /*0608*/ 	.word	0x00000028


	//----- nvinfo : EIATTR_FRAME_SIZE
	.align		4
.L_257:
        /*060c*/ 	.byte	0x04, 0x11
        /*060e*/ 	.short	(.L_259 - .L_258)
	.align		4
.L_258:
        /*0610*/ 	.word	index@($__internal_1_$__cuda_sm20_dsqrt_rn_f64_mediumpath_v1)
        /*0614*/ 	.word	0x00000000


	//----- nvinfo : EIATTR_FRAME_SIZE
	.align		4
.L_259:
        /*0618*/ 	.byte	0x04, 0x11
        /*061a*/ 	.short	(.L_261 - .L_260)
	.align		4
.L_260:
        /*061c*/ 	.word	index@($__internal_0_$__cuda_sm20_div_rn_f64_full)
        /*0620*/ 	.word	0x00000000


	//----- nvinfo : EIATTR_FRAME_SIZE
	.align		4
.L_261:
        /*0624*/ 	.byte	0x04, 0x11
        /*0626*/ 	.short	(.L_263 - .L_262)
	.align		4
.L_262:
        /*0628*/ 	.word	index@(_Z10deviceQRv1ILi32EEviiPKdPdS2_S2_S2_)
        /*062c*/ 	.word	0x00000000


	//----- nvinfo : EIATTR_MIN_STACK_SIZE
	.align		4
.L_263:
        /*0630*/ 	.byte	0x04, 0x12
        /*0632*/ 	.short	(.L_265 - .L_264)
	.align		4
.L_264:
        /*0634*/ 	.word	index@(_Z10deviceQRv1ILi32EEviiPKdPdS2_S2_S2_)
        /*0638*/ 	.word	0x00000000


	//----- nvinfo : EIATTR_MIN_STACK_SIZE
	.align		4
.L_265:
        /*063c*/ 	.byte	0x04, 0x12
        /*063e*/ 	.short	(.L_267 - .L_266)
	.align		4
.L_266:
        /*0640*/ 	.word	index@(_Z10deviceQRv1ILi31EEviiPKdPdS2_S2_S2_)
        /*0644*/ 	.word	0x00000000


	//----- nvinfo : EIATTR_MIN_STACK_SIZE
	.align		4
.L_267:
        /*0648*/ 	.byte	0x04, 0x12
        /*064a*/ 	.short	(.L_269 - .L_268)
	.align		4
.L_268:
        /*064c*/ 	.word	index@(_Z10deviceQRv1ILi30EEviiPKdPdS2_S2_S2_)
        /*0650*/ 	.word	0x00000000


	//----- nvinfo : EIATTR_MIN_STACK_SIZE
	.align		4
.L_269:
        /*0654*/ 	.byte	0x04, 0x12
        /*0656*/ 	.short	(.L_271 - .L_270)
	.align		4
.L_270:
        /*0658*/ 	.word	index@(_Z10deviceQRv1ILi29EEviiPKdPdS2_S2_S2_)
        /*065c*/ 	.word	0x00000000


	//----- nvinfo : EIATTR_MIN_STACK_SIZE
	.align		4
.L_271:
        /*0660*/ 	.byte	0x04, 0x12
        /*0662*/ 	.short	(.L_273 - .L_272)
	.align		4
.L_272:
        /*0664*/ 	.word	index@(_Z10deviceQRv1ILi28EEviiPKdPdS2_S2_S2_)
        /*0668*/ 	.word	0x00000000


	//----- nvinfo : EIATTR_MIN_STACK_SIZE
	.align		4
.L_273:
        /*066c*/ 	.byte	0x04, 0x12
        /*066e*/ 	.short	(.L_275 - .L_274)
	.align		4
.L_274:
        /*0670*/ 	.word	index@(_Z10deviceQRv1ILi27EEviiPKdPdS2_S2_S2_)
        /*0674*/ 	.word	0x00000000


	//----- nvinfo : EIATTR_MIN_STACK_SIZE
	.align		4
.L_275:
        /*0678*/ 	.byte	0x04, 0x12
        /*067a*/ 	.short	(.L_277 - .L_276)
	.align		4
.L_276:
        /*067c*/ 	.word	index@(_Z10deviceQRv1ILi26EEviiPKdPdS2_S2_S2_)
        /*0680*/ 	.word	0x00000000


	//----- nvinfo : EIATTR_MIN_STACK_SIZE
	.align		4
.L_277:
        /*0684*/ 	.byte	0x04, 0x12
        /*0686*/ 	.short	(.L_279 - .L_278)
	.align		4
.L_278:
        /*0688*/ 	.word	index@(_Z10deviceQRv1ILi25EEviiPKdPdS2_S2_S2_)
        /*068c*/ 	.word	0x00000000


	//----- nvinfo : EIATTR_MIN_STACK_SIZE
	.align		4
.L_279:
        /*0690*/ 	.byte	0x04, 0x12
        /*0692*/ 	.short	(.L_281 - .L_280)
	.align		4
.L_280:
        /*0694*/ 	.word	index@(_Z10deviceQRv1ILi24EEviiPKdPdS2_S2_S2_)
        /*0698*/ 	.word	0x00000000


	//----- nvinfo : EIATTR_MIN_STACK_SIZE
	.align		4
.L_281:
        /*069c*/ 	.byte	0x04, 0x12
        /*069e*/ 	.short	(.L_283 - .L_282)
	.align		4
.L_282:
        /*06a0*/ 	.word	index@(_Z10deviceQRv1ILi23EEviiPKdPdS2_S2_S2_)
        /*06a4*/ 	.word	0x00000000


	//----- nvinfo : EIATTR_MIN_STACK_SIZE
	.align		4
.L_283:
        /*06a8*/ 	.byte	0x04, 0x12
        /*06aa*/ 	.short	(.L_285 - .L_284)
	.align		4
.L_284:
        /*06ac*/ 	.word	index@(_Z10deviceQRv1ILi22EEviiPKdPdS2_S2_S2_)
        /*06b0*/ 	.word	0x00000000


	//----- nvinfo : EIATTR_MIN_STACK_SIZE
	.align		4
.L_285:
        /*06b4*/ 	.byte	0x04, 0x12
        /*06b6*/ 	.short	(.L_287 - .L_286)
	.align		4
.L_286:
        /*06b8*/ 	.word	index@(_Z10deviceQRv1ILi21EEviiPKdPdS2_S2_S2_)
        /*06bc*/ 	.word	0x00000000


	//----- nvinfo : EIATTR_MIN_STACK_SIZE
	.align		4
.L_287:
        /*06c0*/ 	.byte	0x04, 0x12
        /*06c2*/ 	.short	(.L_289 - .L_288)
	.align		4
.L_288:
        /*06c4*/ 	.word	index@(_Z10deviceQRv1ILi20EEviiPKdPdS2_S2_S2_)
        /*06c8*/ 	.word	0x00000000


	//----- nvinfo : EIATTR_MIN_STACK_SIZE
	.align		4
.L_289:
        /*06cc*/ 	.byte	0x04, 0x12
        /*06ce*/ 	.short	(.L_291 - .L_290)
	.align		4
.L_290:
        /*06d0*/ 	.word	index@(_Z10deviceQRv1ILi19EEviiPKdPdS2_S2_S2_)
        /*06d4*/ 	.word	0x00000000


	//----- nvinfo : EIATTR_MIN_STACK_SIZE
	.align		4
.L_291:
        /*06d8*/ 	.byte	0x04, 0x12
        /*06da*/ 	.short	(.L_293 - .L_292)
	.align		4
.L_292:
        /*06dc*/ 	.word	index@(_Z10deviceQRv1ILi18EEviiPKdPdS2_S2_S2_)
        /*06e0*/ 	.word	0x00000000


	//----- nvinfo : EIATTR_MIN_STACK_SIZE
	.align		4
.L_293:
        /*06e4*/ 	.byte	0x04, 0x12
        /*06e6*/ 	.short	(.L_295 - .L_294)
	.align		4
.L_294:
        /*06e8*/ 	.word	index@(_Z10deviceQRv1ILi17EEviiPKdPdS2_S2_S2_)
        /*06ec*/ 	.word	0x00000000


	//----- nvinfo : EIATTR_MIN_STACK_SIZE
	.align		4
.L_295:
        /*06f0*/ 	.byte	0x04, 0x12
        /*06f2*/ 	.short	(.L_297 - .L_296)
	.align		4
.L_296:
        /*06f4*/ 	.word	index@(_Z10deviceQRv1ILi16EEviiPKdPdS2_S2_S2_)
        /*06f8*/ 	.word	0x00000000


	//----- nvinfo : EIATTR_MIN_STACK_SIZE
	.align		4
.L_297:
        /*06fc*/ 	.byte	0x04, 0x12
        /*06fe*/ 	.short	(.L_299 - .L_298)
	.align		4
.L_298:
        /*0700*/ 	.word	index@(_Z10deviceQRv1ILi15EEviiPKdPdS2_S2_S2_)
        /*0704*/ 	.word	0x00000000


	//----- nvinfo : EIATTR_MIN_STACK_SIZE
	.align		4
.L_299:
        /*0708*/ 	.byte	0x04, 0x12
        /*070a*/ 	.short	(.L_301 - .L_300)
	.align		4
.L_300:
        /*070c*/ 	.word	index@(_Z10deviceQRv1ILi14EEviiPKdPdS2_S2_S2_)
        /*0710*/ 	.word	0x00000000


	//----- nvinfo : EIATTR_MIN_STACK_SIZE
	.align		4
.L_301:
        /*0714*/ 	.byte	0x04, 0x12
        /*0716*/ 	.short	(.L_303 - .L_302)
	.align		4
.L_302:
        /*0718*/ 	.word	index@(_Z10deviceQRv1ILi13EEviiPKdPdS2_S2_S2_)
        /*071c*/ 	.word	0x00000000


	//----- nvinfo : EIATTR_MIN_STACK_SIZE
	.align		4
.L_303:
        /*0720*/ 	.byte	0x04, 0x12
        /*0722*/ 	.short	(.L_305 - .L_304)
	.align		4
.L_304:
        /*0724*/ 	.word	index@(_Z10deviceQRv1ILi12EEviiPKdPdS2_S2_S2_)
        /*0728*/ 	.word	0x00000000


	//----- nvinfo : EIATTR_MIN_STACK_SIZE
	.align		4
.L_305:
        /*072c*/ 	.byte	0x04, 0x12
        /*072e*/ 	.short	(.L_307 - .L_306)
	.align		4
.L_306:
        /*0730*/ 	.word	index@(_Z10deviceQRv1ILi11EEviiPKdPdS2_S2_S2_)
        /*0734*/ 	.word	0x00000000


	//----- nvinfo : EIATTR_MIN_STACK_SIZE
	.align		4
.L_307:
        /*0738*/ 	.byte	0x04, 0x12
        /*073a*/ 	.short	(.L_309 - .L_308)
	.align		4
.L_308:
        /*073c*/ 	.word	index@(_Z10deviceQRv1ILi10EEviiPKdPdS2_S2_S2_)
        /*0740*/ 	.word	0x00000000


	//----- nvinfo : EIATTR_MIN_STACK_SIZE
	.align		4
.L_309:
        /*0744*/ 	.byte	0x04, 0x12
        /*0746*/ 	.short	(.L_311 - .L_310)
	.align		4
.L_310:
        /*0748*/ 	.word	index@(_Z10deviceQRv1ILi9EEviiPKdPdS2_S2_S2_)
        /*074c*/ 	.word	0x00000000


	//----- nvinfo : EIATTR_MIN_STACK_SIZE
	.align		4
.L_311:
        /*0750*/ 	.byte	0x04, 0x12
        /*0752*/ 	.short	(.L_313 - .L_312)
	.align		4
.L_312:
        /*0754*/ 	.word	index@(_Z10deviceQRv1ILi8EEviiPKdPdS2_S2_S2_)
        /*0758*/ 	.word	0x00000000


	//----- nvinfo : EIATTR_MIN_STACK_SIZE
	.align		4
.L_313:
        /*075c*/ 	.byte	0x04, 0x12
        /*075e*/ 	.short	(.L_315 - .L_314)
	.align		4
.L_314:
        /*0760*/ 	.word	index@(_Z10deviceQRv1ILi7EEviiPKdPdS2_S2_S2_)
        /*0764*/ 	.word	0x00000000


	//----- nvinfo : EIATTR_MIN_STACK_SIZE
	.align		4
.L_315:
        /*0768*/ 	.byte	0x04, 0x12
        /*076a*/ 	.short	(.L_317 - .L_316)
	.align		4
.L_316:
        /*076c*/ 	.word	index@(_Z10deviceQRv1ILi6EEviiPKdPdS2_S2_S2_)
        /*0770*/ 	.word	0x00000000


	//----- nvinfo : EIATTR_MIN_STACK_SIZE
	.align		4
.L_317:
        /*0774*/ 	.byte	0x04, 0x12
        /*0776*/ 	.short	(.L_319 - .L_318)
	.align		4
.L_318:
        /*0778*/ 	.word	index@(_Z10deviceQRv1ILi5EEviiPKdPdS2_S2_S2_)
        /*077c*/ 	.word	0x00000000


	//----- nvinfo : EIATTR_MIN_STACK_SIZE
	.align		4
.L_319:
        /*0780*/ 	.byte	0x04, 0x12
        /*0782*/ 	.short	(.L_321 - .L_320)
	.align		4
.L_320:
        /*0784*/ 	.word	index@(_Z10deviceQRv1ILi4EEviiPKdPdS2_S2_S2_)
        /*0788*/ 	.word	0x00000000


	//----- nvinfo : EIATTR_MIN_STACK_SIZE
	.align		4
.L_321:
        /*078c*/ 	.byte	0x04, 0x12
        /*078e*/ 	.short	(.L_323 - .L_322)
	.align		4
.L_322:
        /*0790*/ 	.word	index@(_Z10deviceQRv1ILi3EEviiPKdPdS2_S2_S2_)
        /*0794*/ 	.word	0x00000000


	//----- nvinfo : EIATTR_MIN_STACK_SIZE
	.align		4
.L_323:
        /*0798*/ 	.byte	0x04, 0x12
        /*079a*/ 	.short	(.L_325 - .L_324)
	.align		4
.L_324:
        /*079c*/ 	.word	index@(_Z10deviceQRv1ILi2EEviiPKdPdS2_S2_S2_)
        /*07a0*/ 	.word	0x00000000


	//----- nvinfo : EIATTR_MIN_STACK_SIZE
	.align		4
.L_325:
        /*07a4*/ 	.byte	0x04, 0x12
        /*07a6*/ 	.short	(.L_327 - .L_326)
	.align		4
.L_326:
        /*07a8*/ 	.word	index@(_Z10deviceQRv1ILi1EEviiPKdPdS2_S2_S2_)
        /*07ac*/ 	.word	0x00000000


	//----- nvinfo : EIATTR_MIN_STACK_SIZE
	.align		4
.L_327:
        /*07b0*/ 	.byte	0x04, 0x12
        /*07b2*/ 	.short	(.L_329 - .L_328)
	.align		4
.L_328:
        /*07b4*/ 	.word	index@(_Z10deviceQRv0iiPKdPdS1_S1_S1_S1_)
        /*07b8*/ 	.word	0x00000000
.L_329:


//--------------------- .nv.compat                --------------------------
	.section	.nv.compat,"",@"SHT_CUDA_COMPAT_INFO"
	.align	4
        /*0000*/ 	.byte	0x02, 0x09, 0x00, 0x00, 0x02, 0x02, 0x01, 0x00, 0x02, 0x05, 0x05, 0x00, 0x03, 0x07, 0x01, 0x01
        /*0010*/ 	.byte	0x02, 0x03, 0x00, 0x00, 0x02, 0x06, 0x01, 0x00, 0x04, 0x0b, 0x08, 0x00, 0x01, 0x00, 0x00, 0x00
        /*0020*/ 	.byte	0x00, 0x00, 0x00, 0x00


//--------------------- .nv.info._Z10deviceQRv1ILi32EEviiPKdPdS2_S2_S2_ --------------------------
	.section	.nv.info._Z10deviceQRv1ILi32EEviiPKdPdS2_S2_S2_,"",@"SHT_CUDA_INFO"
	.sectionflags	@""
	.align	4


	//----- nvinfo : EIATTR_CUDA_API_VERSION
	.align		4
        /*0000*/ 	.byte	0x04, 0x37
        /*0002*/ 	.short	(.L_331 - .L_330)
.L_330:
        /*0004*/ 	.word	0x00000082


	//----- nvinfo : EIATTR_KPARAM_INFO
	.align		4
.L_331:
        /*0008*/ 	.byte	0x04, 0x17
        /*000a*/ 	.short	(.L_333 - .L_332)
.L_332:
        /*000c*/ 	.word	0x00000000
        /*0010*/ 	.short	0x0006
        /*0012*/ 	.short	0x0028
        /*0014*/ 	.byte	0x00, 0xf5, 0x21, 0x00


	//----- nvinfo : EIATTR_KPARAM_INFO
	.align		4
.L_333:
        /*0018*/ 	.byte	0x04, 0x17
        /*001a*/ 	.short	(.L_335 - .L_334)
.L_334:
        /*001c*/ 	.word	0x00000000
        /*0020*/ 	.short	0x0005
        /*0022*/ 	.short	0x0020
        /*0024*/ 	.byte	0x00, 0xf5, 0x21, 0x00


	//----- nvinfo : EIATTR_KPARAM_INFO
	.align		4
.L_335:
        /*0028*/ 	.byte	0x04, 0x17
        /*002a*/ 	.short	(.L_337 - .L_336)
.L_336:
        /*002c*/ 	.word	0x00000000
        /*0030*/ 	.short	0x0004
        /*0032*/ 	.short	0x0018
        /*0034*/ 	.byte	0x00, 0xf5, 0x21, 0x00


	//----- nvinfo : EIATTR_KPARAM_INFO
	.align		4
.L_337:
        /*0038*/ 	.byte	0x04, 0x17
        /*003a*/ 	.short	(.L_339 - .L_338)
.L_338:
        /*003c*/ 	.word	0x00000000
        /*0040*/ 	.short	0x0003
        /*0042*/ 	.short	0x0010
        /*0044*/ 	.byte	0x00, 0xf5, 0x21, 0x00


	//----- nvinfo : EIATTR_KPARAM_INFO
	.align		4
.L_339:
        /*0048*/ 	.byte	0x04, 0x17
        /*004a*/ 	.short	(.L_341 - .L_340)
.L_340:
        /*004c*/ 	.word	0x00000000
        /*0050*/ 	.short	0x0002
        /*0052*/ 	.short	0x0008
        /*0054*/ 	.byte	0x00, 0xf5, 0x21, 0x00


	//----- nvinfo : EIATTR_KPARAM_INFO
	.align		4
.L_341:
        /*0058*/ 	.byte	0x04, 0x17
        /*005a*/ 	.short	(.L_343 - .L_342)
.L_342:
        /*005c*/ 	.word	0x00000000
        /*0060*/ 	.short	0x0001
        /*0062*/ 	.short	0x0004
        /*0064*/ 	.byte	0x00, 0xf0, 0x11, 0x00


	//----- nvinfo : EIATTR_KPARAM_INFO
	.align		4
.L_343:
        /*0068*/ 	.byte	0x04, 0x17
        /*006a*/ 	.short	(.L_345 - .L_344)
.L_344:
        /*006c*/ 	.word	0x00000000
        /*0070*/ 	.short	0x0000
        /*0072*/ 	.short	0x0000
        /*0074*/ 	.byte	0x00, 0xf0, 0x11, 0x00


	//----- nvinfo : EIATTR_SPARSE_MMA_MASK
	.align		4
.L_345:
        /*0078*/ 	.byte	0x03, 0x50
        /*007a*/ 	.short	0x0000


	//----- nvinfo : EIATTR_MAXREG_COUNT
	.align		4
        /*007c*/ 	.byte	0x03, 0x1b
        /*007e*/ 	.short	0x00ff


	//----- nvinfo : EIATTR_NUM_BARRIERS
	.align		4
        /*0080*/ 	.byte	0x02, 0x4c
        /*0082*/ 	.byte	0x01
	.zero		1


	//----- nvinfo : EIATTR_MERCURY_ISA_VERSION
	.align		4
        /*0084*/ 	.byte	0x03, 0x5f
        /*0086*/ 	.short	0x0101


	//----- nvinfo : EIATTR_VRC_CTA_INIT_COUNT
	.align		4
        /*0088*/ 	.byte	0x02, 0x4a
	.zero		1
	.zero		1


	//----- nvinfo : EIATTR_EXIT_INSTR_OFFSETS
	.align		4
        /*008c*/ 	.byte	0x04, 0x1c
        /*008e*/ 	.short	(.L_347 - .L_346)


	//   ....[0]....
.L_346:
        /*0090*/ 	.word	0x00000040


	//   ....[1]....
        /*0094*/ 	.word	0x00002480


	//----- nvinfo : EIATTR_CRS_STACK_SIZE
	.align		4
.L_347:
        /*0098*/ 	.byte	0x04, 0x1e
        /*009a*/ 	.short	(.L_349 - .L_348)
.L_348:
        /*009c*/ 	.word	0x00000000


	//----- nvinfo : EIATTR_CBANK_PARAM_SIZE
	.align		4
.L_349:
        /*00a0*/ 	.byte	0x03, 0x19
        /*00a2*/ 	.short	0x0030


	//----- nvinfo : EIATTR_PARAM_CBANK
	.align		4
        /*00a4*/ 	.byte	0x04, 0x0a
        /*00a6*/ 	.short	(.L_351 - .L_350)
	.align		4
.L_350:
        /*00a8*/ 	.word	index@(.nv.constant0._Z10deviceQRv1ILi32EEviiPKdPdS2_S2_S2_)
        /*00ac*/ 	.short	0x0380
        /*00ae*/ 	.short	0x0030


	//----- nvinfo : EIATTR_SW_WAR
	.align		4
.L_351:
        /*00b0*/ 	.byte	0x04, 0x36
        /*00b2*/ 	.short	(.L_353 - .L_352)
.L_352:
        /*00b4*/ 	.word	0x00000008
.L_353:


//--------------------- .nv.info._Z10deviceQRv1ILi31EEviiPKdPdS2_S2_S2_ --------------------------
	.section	.nv.info._Z10deviceQRv1ILi31EEviiPKdPdS2_S2_S2_,"",@"SHT_CUDA_INFO"
	.sectionflags	@""
	.align	4


	//----- nvinfo : EIATTR_CUDA_API_VERSION
	.align		4
        /*0000*/ 	.byte	0x04, 0x37
        /*0002*/ 	.short	(.L_355 - .L_354)
.L_354:
        /*0004*/ 	.word	0x00000082


	//----- nvinfo : EIATTR_KPARAM_INFO
	.align		4
.L_355:
        /*0008*/ 	.byte	0x04, 0x17
        /*000a*/ 	.short	(.L_357 - .L_356)
.L_356:
        /*000c*/ 	.word	0x00000000
        /*0010*/ 	.short	0x0006
        /*0012*/ 	.short	0x0028
        /*0014*/ 	.byte	0x00, 0xf5, 0x21, 0x00


	//----- nvinfo : EIATTR_KPARAM_INFO
	.align		4
.L_357:
        /*0018*/ 	.byte	0x04, 0x17
        /*001a*/ 	.short	(.L_359 - .L_358)
.L_358:
        /*001c*/ 	.word	0x00000000
        /*0020*/ 	.short	0x0005
        /*0022*/ 	.short	0x0020
        /*0024*/ 	.byte	0x00, 0xf5, 0x21, 0x00


	//----- nvinfo : EIATTR_KPARAM_INFO
	.align		4
.L_359:
        /*0028*/ 	.byte	0x04, 0x17
        /*002a*/ 	.short	(.L_361 - .L_360)
.L_360:
        /*002c*/ 	.word	0x00000000
        /*0030*/ 	.short	0x0004
        /*0032*/ 	.short	0x0018
        /*0034*/ 	.byte	0x00, 0xf5, 0x21, 0x00


	//----- nvinfo : EIATTR_KPARAM_INFO
	.align		4
.L_361:
        /*0038*/ 	.byte	0x04, 0x17
        /*003a*/ 	.short	(.L_363 - .L_362)
.L_362:
        /*003c*/ 	.word	0x00000000
        /*0040*/ 	.short	0x0003
        /*0042*/ 	.short	0x0010
        /*0044*/ 	.byte	0x00, 0xf5, 0x21, 0x00


	//----- nvinfo : EIATTR_KPARAM_INFO
	.align		4
.L_363:
        /*0048*/ 	.byte	0x04, 0x17
        /*004a*/ 	.short	(.L_365 - .L_364)
.L_364:
        /*004c*/ 	.word	0x00000000
        /*0050*/ 	.short	0x0002
        /*0052*/ 	.short	0x0008
        /*0054*/ 	.byte	0x00, 0xf5, 0x21, 0x00


	//----- nvinfo : EIATTR_KPARAM_INFO
	.align		4
.L_365:
        /*0058*/ 	.byte	0x04, 0x17
        /*005a*/ 	.short	(.L_367 - .L_366)
.L_366:
        /*005c*/ 	.word	0x00000000
        /*0060*/ 	.short	0x0001
        /*0062*/ 	.short	0x0004
        /*0064*/ 	.byte	0x00, 0xf0, 0x11, 0x00


	//----- nvinfo : EIATTR_KPARAM_INFO
	.align		4
.L_367:
        /*0068*/ 	.byte	0x04, 0x17
        /*006a*/ 	.short	(.L_369 - .L_368)
.L_368:
        /*006c*/ 	.word	0x00000000
        /*0070*/ 	.short	0x0000
        /*0072*/ 	.short	0x0000
        /*0074*/ 	.byte	0x00, 0xf0, 0x11, 0x00


	//----- nvinfo : EIATTR_SPARSE_MMA_MASK
	.align		4
.L_369:
        /*0078*/ 	.byte	0x03, 0x50
        /*007a*/ 	.short	0x0000


	//----- nvinfo : EIATTR_MAXREG_COUNT
	.align		4
        /*007c*/ 	.byte	0x03, 0x1b
        /*007e*/ 	.short	0x00ff


	//----- nvinfo : EIATTR_NUM_BARRIERS
	.align		4
        /*0080*/ 	.byte	0x02, 0x4c
        /*0082*/ 	.byte	0x01
	.zero		1


	//----- nvinfo : EIATTR_MERCURY_ISA_VERSION
	.align		4
        /*0084*/ 	.byte	0x03, 0x5f
        /*0086*/ 	.short	0x0101


	//----- nvinfo : EIATTR_VRC_CTA_INIT_COUNT
	.align		4
        /*0088*/ 	.byte	0x02, 0x4a
	.zero		1
	.zero		1


	//----- nvinfo : EIATTR_EXIT_INSTR_OFFSETS
	.align		4
        /*008c*/ 	.byte	0x04, 0x1c
        /*008e*/ 	.short	(.L_371 - .L_370)


	//   ....[0]....
.L_370:
        /*0090*/ 	.word	0x00000030


	//   ....[1]....
        /*0094*/ 	.word	0x00002480


	//----- nvinfo : EIATTR_CRS_STACK_SIZE
	.align		4
.L_371:
        /*0098*/ 	.byte	0x04, 0x1e
        /*009a*/ 	.short	(.L_373 - .L_372)
.L_372:
        /*009c*/ 	.word	0x00000000


	//----- nvinfo : EIATTR_CBANK_PARAM_SIZE
	.align		4
.L_373:
        /*00a0*/ 	.byte	0x03, 0x19
        /*00a2*/ 	.short	0x0030


	//----- nvinfo : EIATTR_PARAM_CBANK
	.align		4
        /*00a4*/ 	.byte	0x04, 0x0a
        /*00a6*/ 	.short	(.L_375 - .L_374)
	.align		4
.L_374:
        /*00a8*/ 	.word	index@(.nv.constant0._Z10deviceQRv1ILi31EEviiPKdPdS2_S2_S2_)
        /*00ac*/ 	.short	0x0380
        /*00ae*/ 	.short	0x0030


	//----- nvinfo : EIATTR_SW_WAR
	.align		4
.L_375:
        /*00b0*/ 	.byte	0x04, 0x36
        /*00b2*/ 	.short	(.L_377 - .L_376)
.L_376:
        /*00b4*/ 	.word	0x00000008
.L_377:


//--------------------- .nv.info._Z10deviceQRv1ILi30EEviiPKdPdS2_S2_S2_ --------------------------
	.section	.nv.info._Z10deviceQRv1ILi30EEviiPKdPdS2_S2_S2_,"",@"SHT_CUDA_INFO"
	.sectionflags	@""
	.align	4


	//----- nvinfo : EIATTR_CUDA_API_VERSION
	.align		4
        /*0000*/ 	.byte	0x04, 0x37
        /*0002*/ 	.short	(.L_379 - .L_378)
.L_378:
        /*0004*/ 	.word	0x00000082


	//----- nvinfo : EIATTR_KPARAM_INFO
	.align		4
.L_379:
        /*0008*/ 	.byte	0x04, 0x17
        /*000a*/ 	.short	(.L_381 - .L_380)
.L_380:
        /*000c*/ 	.word	0x00000000
        /*0010*/ 	.short	0x0006
        /*0012*/ 	.short	0x0028
        /*0014*/ 	.byte	0x00, 0xf5, 0x21, 0x00


	//----- nvinfo : EIATTR_KPARAM_INFO
	.align		4
.L_381:
        /*0018*/ 	.byte	0x04, 0x17
        /*001a*/ 	.short	(.L_383 - .L_382)
.L_382:
        /*001c*/ 	.word	0x00000000
        /*0020*/ 	.short	0x0005
        /*0022*/ 	.short	0x0020
        /*0024*/ 	.byte	0x00, 0xf5, 0x21, 0x00


	//----- nvinfo : EIATTR_KPARAM_INFO
	.align		4
.L_383:
        /*0028*/ 	.byte	0x04, 0x17
        /*002a*/ 	.short	(.L_385 - .L_384)
.L_384:
        /*002c*/ 	.word	0x00000000
        /*0030*/ 	.short	0x0004
        /*0032*/ 	.short	0x0018
        /*0034*/ 	.byte	0x00, 0xf5, 0x21, 0x00


	//----- nvinfo : EIATTR_KPARAM_INFO
	.align		4
.L_385:
        /*0038*/ 	.byte	0x04, 0x17
        /*003a*/ 	.short	(.L_387 - .L_386)
.L_386:
        /*003c*/ 	.word	0x00000000
        /*0040*/ 	.short	0x0003
        /*0042*/ 	.short	0x0010
        /*0044*/ 	.byte	0x00, 0xf5, 0x21, 0x00


	//----- nvinfo : EIATTR_KPARAM_INFO
	.align		4
.L_387:
        /*0048*/ 	.byte	0x04, 0x17
        /*004a*/ 	.short	(.L_389 - .L_388)
.L_388:
        /*004c*/ 	.word	0x00000000
        /*0050*/ 	.short	0x0002
        /*0052*/ 	.short	0x0008
        /*0054*/ 	.byte	0x00, 0xf5, 0x21, 0x00


	//----- nvinfo : EIATTR_KPARAM_INFO
	.align		4
.L_389:
        /*0058*/ 	.byte	0x04, 0x17
        /*005a*/ 	.short	(.L_391 - .L_390)
.L_390:
        /*005c*/ 	.word	0x00000000
        /*0060*/ 	.short	0x0001
        /*0062*/ 	.short	0x0004
        /*0064*/ 	.byte	0x00, 0xf0, 0x11, 0x00


	//----- nvinfo : EIATTR_KPARAM_INFO
	.align		4
.L_391:
        /*0068*/ 	.byte	0x04, 0x17
        /*006a*/ 	.short	(.L_393 - .L_392)
.L_392:
        /*006c*/ 	.word	0x00000000
        /*0070*/ 	.short	0x0000
        /*0072*/ 	.short	0x0000
        /*0074*/ 	.byte	0x00, 0xf0, 0x11, 0x00


	//----- nvinfo : EIATTR_SPARSE_MMA_MASK
	.align		4
.L_393:
        /*0078*/ 	.byte	0x03, 0x50
        /*007a*/ 	.short	0x0000


	//----- nvinfo : EIATTR_MAXREG_COUNT
	.align		4
        /*007c*/ 	.byte	0x03, 0x1b
        /*007e*/ 	.short	0x00ff


	//----- nvinfo : EIATTR_NUM_BARRIERS
	.align		4
        /*0080*/ 	.byte	0x02, 0x4c
        /*0082*/ 	.byte	0x01
	.zero		1


	//----- nvinfo : EIATTR_MERCURY_ISA_VERSION
	.align		4
        /*0084*/ 	.byte	0x03, 0x5f
        /*0086*/ 	.short	0x0101


	//----- nvinfo : EIATTR_VRC_CTA_INIT_COUNT
	.align		4
        /*0088*/ 	.byte	0x02, 0x4a
	.zero		1
	.zero		1


	//----- nvinfo : EIATTR_EXIT_INSTR_OFFSETS
	.align		4
        /*008c*/ 	.byte	0x04, 0x1c
        /*008e*/ 	.short	(.L_395 - .L_394)


	//   ....[0]....
.L_394:
        /*0090*/ 	.word	0x00000030


	//   ....[1]....
        /*0094*/ 	.word	0x00002400


	//----- nvinfo : EIATTR_CRS_STACK_SIZE
	.align		4
.L_395:
        /*0098*/ 	.byte	0x04, 0x1e
        /*009a*/ 	.short	(.L_397 - .L_396)
.L_396:
        /*009c*/ 	.word	0x00000000


	//----- nvinfo : EIATTR_CBANK_PARAM_SIZE
	.align		4
.L_397:
        /*00a0*/ 	.byte	0x03, 0x19
        /*00a2*/ 	.short	0x0030


	//----- nvinfo : EIATTR_PARAM_CBANK
	.align		4
        /*00a4*/ 	.byte	0x04, 0x0a
        /*00a6*/ 	.short	(.L_399 - .L_398)
	.align		4
.L_398:
        /*00a8*/ 	.word	index@(.nv.constant0._Z10deviceQRv1ILi30EEviiPKdPdS2_S2_S2_)
        /*00ac*/ 	.short	0x0380
        /*00ae*/ 	.short	0x0030


	//----- nvinfo : EIATTR_SW_WAR
	.align		4
.L_399:
        /*00b0*/ 	.byte	0x04, 0x36
        /*00b2*/ 	.short	(.L_401 - .L_400)
.L_400:
        /*00b4*/ 	.word	0x00000008
.L_401:


//--------------------- .nv.info._Z10deviceQRv1ILi29EEviiPKdPdS2_S2_S2_ --------------------------
	.section	.nv.info._Z10deviceQRv1ILi29EEviiPKdPdS2_S2_S2_,"",@"SHT_CUDA_INFO"
	.sectionflags	@""
	.align	4


	//----- nvinfo : EIATTR_CUDA_API_VERSION
	.align		4
        /*0000*/ 	.byte	0x04, 0x37
        /*0002*/ 	.short	(.L_403 - .L_402)
.L_402:
        /*0004*/ 	.word	0x00000082


	//----- nvinfo : EIATTR_KPARAM_INFO
	.align		4
.L_403:
        /*0008*/ 	.byte	0x04, 0x17
        /*000a*/ 	.short	(.L_405 - .L_404)
.L_404:
        /*000c*/ 	.word	0x00000000
        /*0010*/ 	.short	0x0006
        /*0012*/ 	.short	0x0028
        /*0014*/ 	.byte	0x00, 0xf5, 0x21, 0x00


	//----- nvinfo : EIATTR_KPARAM_INFO
	.align		4
.L_405:
        /*0018*/ 	.byte	0x04, 0x17
        /*001a*/ 	.short	(.L_407 - .L_406)
.L_406:
        /*001c*/ 	.word	0x00000000
        /*0020*/ 	.short	0x0005
        /*0022*/ 	.short	0x0020
        /*0024*/ 	.byte	0x00, 0xf5, 0x21, 0x00


	//----- nvinfo : EIATTR_KPARAM_INFO
	.align		4
.L_407:
        /*0028*/ 	.byte	0x04, 0x17
        /*002a*/ 	.short	(.L_409 - .L_408)
.L_408:
        /*002c*/ 	.word	0x00000000
        /*0030*/ 	.short	0x0004
        /*0032*/ 	.short	0x0018
        /*0034*/ 	.byte	0x00, 0xf5, 0x21, 0x00


	//----- nvinfo : EIATTR_KPARAM_INFO
	.align		4
.L_409:
        /*0038*/ 	.byte	0x04, 0x17
        /*003a*/ 	.short	(.L_411 - .L_410)
.L_410:
        /*003c*/ 	.word	0x00000000
        /*0040*/ 	.short	0x0003
        /*0042*/ 	.short	0x0010
        /*0044*/ 	.byte	0x00, 0xf5, 0x21, 0x00


	//----- nvinfo : EIATTR_KPARAM_INFO
	.align		4
.L_411:
        /*0048*/ 	.byte	0x04, 0x17
        /*004a*/ 	.short	(.L_413 - .L_412)
.L_412:
        /*004c*/ 	.word	0x00000000
        /*0050*/ 	.short	0x0002
        /*0052*/ 	.short	0x0008
        /*0054*/ 	.byte	0x00, 0xf5, 0x21, 0x00


	//----- nvinfo : EIATTR_KPARAM_INFO
	.align		4
.L_413:
        /*0058*/ 	.byte	0x04, 0x17
        /*005a*/ 	.short	(.L_415 - .L_414)
.L_414:
        /*005c*/ 	.word	0x00000000
        /*0060*/ 	.short	0x0001
        /*0062*/ 	.short	0x0004
        /*0064*/ 	.byte	0x00, 0xf0, 0x11, 0x00


	//----- nvinfo : EIATTR_KPARAM_INFO
	.align		4
.L_415:
        /*0068*/ 	.byte	0x04, 0x17
        /*006a*/ 	.short	(.L_417 - .L_416)
.L_416:
        /*006c*/ 	.word	0x00000000
        /*0070*/ 	.short	0x0000
        /*0072*/ 	.short	0x0000
        /*0074*/ 	.byte	0x00, 0xf0, 0x11, 0x00


	//----- nvinfo : EIATTR_SPARSE_MMA_MASK
	.align		4
.L_417:
        /*0078*/ 	.byte	0x03, 0x50
        /*007a*/ 	.short	0x0000


	//----- nvinfo : EIATTR_MAXREG_COUNT
	.align		4
        /*007c*/ 	.byte	0x03, 0x1b
        /*007e*/ 	.short	0x00ff


	//----- nvinfo : EIATTR_NUM_BARRIERS
	.align		4
        /*0080*/ 	.byte	0x02, 0x4c
        /*0082*/ 	.byte	0x01
	.zero		1


	//----- nvinfo : EIATTR_MERCURY_ISA_VERSION
	.align		4
        /*0084*/ 	.byte	0x03, 0x5f
        /*0086*/ 	.short	0x0101


	//----- nvinfo : EIATTR_VRC_CTA_INIT_COUNT
	.align		4
        /*0088*/ 	.byte	0x02, 0x4a
	.zero		1
	.zero		1


	//----- nvinfo : EIATTR_EXIT_INSTR_OFFSETS
	.align		4
        /*008c*/ 	.byte	0x04, 0x1c
        /*008e*/ 	.short	(.L_419 - .L_418)


	//   ....[0]....
.L_418:
        /*0090*/ 	.word	0x00000030


	//   ....[1]....
        /*0094*/ 	.word	0x00002480


	//----- nvinfo : EIATTR_CRS_STACK_SIZE
	.align		4
.L_419:
        /*0098*/ 	.byte	0x04, 0x1e
        /*009a*/ 	.short	(.L_421 - .L_420)
.L_420:
        /*009c*/ 	.word	0x00000000


	//----- nvinfo : EIATTR_CBANK_PARAM_SIZE
	.align		4
.L_421:
        /*00a0*/ 	.byte	0x03, 0x19
        /*00a2*/ 	.short	0x0030


	//----- nvinfo : EIATTR_PARAM_CBANK
	.align		4
        /*00a4*/ 	.byte	0x04, 0x0a
        /*00a6*/ 	.short	(.L_423 - .L_422)
	.align		4
.L_422:
        /*00a8*/ 	.word	index@(.nv.constant0._Z10deviceQRv1ILi29EEviiPKdPdS2_S2_S2_)
        /*00ac*/ 	.short	0x0380
        /*00ae*/ 	.short	0x0030


	//----- nvinfo : EIATTR_SW_WAR
	.align		4
.L_423:
        /*00b0*/ 	.byte	0x04, 0x36
        /*00b2*/ 	.short	(.L_425 - .L_424)
.L_424:
        /*00b4*/ 	.word	0x00000008
.L_425:


//--------------------- .nv.info._Z10deviceQRv1ILi28EEviiPKdPdS2_S2_S2_ --------------------------
	.section	.nv.info._Z10deviceQRv1ILi28EEviiPKdPdS2_S2_S2_,"",@"SHT_CUDA_INFO"
	.sectionflags	@""
	.align	4


	//----- nvinfo : EIATTR_CUDA_API_VERSION
	.align		4
        /*0000*/ 	.byte	0x04, 0x37
        /*0002*/ 	.short	(.L_427 - .L_426)
.L_426:
        /*0004*/ 	.word	0x00000082


	//----- nvinfo : EIATTR_KPARAM_INFO
	.align		4
.L_427:
        /*0008*/ 	.byte	0x04, 0x17
        /*000a*/ 	.short	(.L_429 - .L_428)
.L_428:
        /*000c*/ 	.word	0x00000000
        /*0010*/ 	.short	0x0006
        /*0012*/ 	.short	0x0028
        /*0014*/ 	.byte	0x00, 0xf5, 0x21, 0x00


	//----- nvinfo : EIATTR_KPARAM_INFO
	.align		4
.L_429:
        /*0018*/ 	.byte	0x04, 0x17
        /*001a*/ 	.short	(.L_431 - .L_430)
.L_430:
        /*001c*/ 	.word	0x00000000
        /*0020*/ 	.short	0x0005
        /*0022*/ 	.short	0x0020
        /*0024*/ 	.byte	0x00, 0xf5, 0x21, 0x00


	//----- nvinfo : EIATTR_KPARAM_INFO
	.align		4
.L_431:
        /*0028*/ 	.byte	0x04, 0x17
        /*002a*/ 	.short	(.L_433 - .L_432)
.L_432:
        /*002c*/ 	.word	0x00000000
        /*0030*/ 	.short	0x0004
        /*0032*/ 	.short	0x0018
        /*0034*/ 	.byte	0x00, 0xf5, 0x21, 0x00


	//----- nvinfo : EIATTR_KPARAM_INFO
	.align		4
.L_433:
        /*0038*/ 	.byte	0x04, 0x17
        /*003a*/ 	.short	(.L_435 - .L_434)
.L_434:
        /*003c*/ 	.word	0x00000000
        /*0040*/ 	.short	0x0003
        /*0042*/ 	.short	0x0010
        /*0044*/ 	.byte	0x00, 0xf5, 0x21, 0x00


	//----- nvinfo : EIATTR_KPARAM_INFO
	.align		4
.L_435:
        /*0048*/ 	.byte	0x04, 0x17
        /*004a*/ 	.short	(.L_437 - .L_436)
.L_436:
        /*004c*/ 	.word	0x00000000
        /*0050*/ 	.short	0x0002
        /*0052*/ 	.short	0x0008
        /*0054*/ 	.byte	0x00, 0xf5, 0x21, 0x00


	//----- nvinfo : EIATTR_KPARAM_INFO
	.align		4
.L_437:
        /*0058*/ 	.byte	0x04, 0x17
        /*005a*/ 	.short	(.L_439 - .L_438)
.L_438:
        /*005c*/ 	.word	0x00000000
        /*0060*/ 	.short	0x0001
        /*0062*/ 	.short	0x0004
        /*0064*/ 	.byte	0x00, 0xf0, 0x11, 0x00


	//----- nvinfo : EIATTR_KPARAM_INFO
	.align		4
.L_439:
        /*0068*/ 	.byte	0x04, 0x17
        /*006a*/ 	.short	(.L_441 - .L_440)
.L_440:
        /*006c*/ 	.word	0x00000000
        /*0070*/ 	.short	0x0000
        /*0072*/ 	.short	0x0000
        /*0074*/ 	.byte	0x00, 0xf0, 0x11, 0x00


	//----- nvinfo : EIATTR_SPARSE_MMA_MASK
	.align		4
.L_441:
        /*0078*/ 	.byte	0x03, 0x50
        /*007a*/ 	.short	0x0000


	//----- nvinfo : EIATTR_MAXREG_COUNT
	.align		4
        /*007c*/ 	.byte	0x03, 0x1b
        /*007e*/ 	.short	0x00ff


	//----- nvinfo : EIATTR_NUM_BARRIERS
	.align		4
        /*0080*/ 	.byte	0x02, 0x4c
        /*0082*/ 	.byte	0x01
	.zero		1


	//----- nvinfo : EIATTR_MERCURY_ISA_VERSION
	.align		4
        /*0084*/ 	.byte	0x03, 0x5f
        /*0086*/ 	.short	0x0101


	//----- nvinfo : EIATTR_VRC_CTA_INIT_COUNT
	.align		4
        /*0088*/ 	.byte	0x02, 0x4a
	.zero		1
	.zero		1


	//----- nvinfo : EIATTR_EXIT_INSTR_OFFSETS
	.align		4
        /*008c*/ 	.byte	0x04, 0x1c
        /*008e*/ 	.short	(.L_443 - .L_442)


	//   ....[0]....
.L_442:
        /*0090*/ 	.word	0x00000030


	//   ....[1]....
        /*0094*/ 	.word	0x00002400


	//----- nvinfo : EIATTR_CRS_STACK_SIZE
	.align		4
.L_443:
        /*0098*/ 	.byte	0x04, 0x1e
        /*009a*/ 	.short	(.L_445 - .L_444)
.L_444:
        /*009c*/ 	.word	0x00000000


	//----- nvinfo : EIATTR_CBANK_PARAM_SIZE
	.align		4
.L_445:
        /*00a0*/ 	.byte	0x03, 0x19
        /*00a2*/ 	.short	0x0030


	//----- nvinfo : EIATTR_PARAM_CBANK
	.align		4
        /*00a4*/ 	.byte	0x04, 0x0a
        /*00a6*/ 	.short	(.L_447 - .L_446)
	.align		4
.L_446:
        /*00a8*/ 	.word	index@(.nv.constant0._Z10deviceQRv1ILi28EEviiPKdPdS2_S2_S2_)
        /*00ac*/ 	.short	0x0380
        /*00ae*/ 	.short	0x0030


	//----- nvinfo : EIATTR_SW_WAR
	.align		4
.L_447:
        /*00b0*/ 	.byte	0x04, 0x36
        /*00b2*/ 	.short	(.L_449 - .L_448)
.L_448:
        /*00b4*/ 	.word	0x00000008
.L_449:


//--------------------- .nv.info._Z10deviceQRv1ILi27EEviiPKdPdS2_S2_S2_ --------------------------
	.section	.nv.info._Z10deviceQRv1ILi27EEviiPKdPdS2_S2_S2_,"",@"SHT_CUDA_INFO"
	.sectionflags	@""
	.align	4


	//----- nvinfo : EIATTR_CUDA_API_VERSION
	.align		4
        /*0000*/ 	.byte	0x04, 0x37
        /*0002*/ 	.short	(.L_451 - .L_450)
.L_450:
        /*0004*/ 	.word	0x00000082


	//----- nvinfo : EIATTR_KPARAM_INFO
	.align		4
.L_451:
        /*0008*/ 	.byte	0x04, 0x17
        /*000a*/ 	.short	(.L_453 - .L_452)
.L_452:
        /*000c*/ 	.word	0x00000000
        /*0010*/ 	.short	0x0006
        /*0012*/ 	.short	0x0028
        /*0014*/ 	.byte	0x00, 0xf5, 0x21, 0x00


	//----- nvinfo : EIATTR_KPARAM_INFO
	.align		4
.L_453:
        /*0018*/ 	.byte	0x04, 0x17
        /*001a*/ 	.short	(.L_455 - .L_454)
.L_454:
        /*001c*/ 	.word	0x00000000
        /*0020*/ 	.short	0x0005
        /*0022*/ 	.short	0x0020
        /*0024*/ 	.byte	0x00, 0xf5, 0x21, 0x00


	//----- nvinfo : EIATTR_KPARAM_INFO
	.align		4
.L_455:
        /*0028*/ 	.byte	0x04, 0x17
        /*002a*/ 	.short	(.L_457 - .L_456)
.L_456:
        /*002c*/ 	.word	0x00000000
        /*0030*/ 	.short	0x0004
        /*0032*/ 	.short	0x0018
        /*0034*/ 	.byte	0x00, 0xf5, 0x21, 0x00


	//----- nvinfo : EIATTR_KPARAM_INFO
	.align		4
.L_457:
        /*0038*/ 	.byte	0x04, 0x17
        /*003a*/ 	.short	(.L_459 - .L_458)
.L_458:
        /*003c*/ 	.word	0x00000000
        /*0040*/ 	.short	0x0003
        /*0042*/ 	.short	0x0010
        /*0044*/ 	.byte	0x00, 0xf5, 0x21, 0x00


	//----- nvinfo : EIATTR_KPARAM_INFO
	.align		4
.L_459:
        /*0048*/ 	.byte	0x04, 0x17
        /*004a*/ 	.short	(.L_461 - .L_460)
.L_460:
        /*004c*/ 	.word	0x00000000
        /*0050*/ 	.short	0x0002
        /*0052*/ 	.short	0x0008
        /*0054*/ 	.byte	0x00, 0xf5, 0x21, 0x00


	//----- nvinfo : EIATTR_KPARAM_INFO
	.align		4
.L_461:
        /*0058*/ 	.byte	0x04, 0x17
        /*005a*/ 	.short	(.L_463 - .L_462)
.L_462:
        /*005c*/ 	.word	0x00000000
        /*0060*/ 	.short	0x0001
        /*0062*/ 	.short	0x0004
        /*0064*/ 	.byte	0x00, 0xf0, 0x11, 0x00


	//----- nvinfo : EIATTR_KPARAM_INFO
	.align		4
.L_463:
        /*0068*/ 	.byte	0x04, 0x17
        /*006a*/ 	.short	(.L_465 - .L_464)
.L_464:
        /*006c*/ 	.word	0x00000000
        /*0070*/ 	.short	0x0000
        /*0072*/ 	.short	0x0000
        /*0074*/ 	.byte	0x00, 0xf0, 0x11, 0x00


	//----- nvinfo : EIATTR_SPARSE_MMA_MASK
	.align		4
.L_465:
        /*0078*/ 	.byte	0x03, 0x50
        /*007a*/ 	.short	0x0000


	//----- nvinfo : EIATTR_MAXREG_COUNT
	.align		4
        /*007c*/ 	.byte	0x03, 0x1b
        /*007e*/ 	.short	0x00ff


	//----- nvinfo : EIATTR_NUM_BARRIERS
	.align		4
        /*0080*/ 	.byte	0x02, 0x4c
        /*0082*/ 	.byte	0x01
	.zero		1


	//----- nvinfo : EIATTR_MERCURY_ISA_VERSION
	.align		4
        /*0084*/ 	.byte	0x03, 0x5f
        /*0086*/ 	.short	0x0101


	//----- nvinfo : EIATTR_VRC_CTA_INIT_COUNT
	.align		4
        /*0088*/ 	.byte	0x02, 0x4a
	.zero		1
	.zero		1


	//----- nvinfo : EIATTR_EXIT_INSTR_OFFSETS
	.align		4
        /*008c*/ 	.byte	0x04, 0x1c
        /*008e*/ 	.short	(.L_467 - .L_466)


	//   ....[0]....
.L_466:
        /*0090*/ 	.word	0x00000030


	//   ....[1]....
        /*0094*/ 	.word	0x00002480


	//----- nvinfo : EIATTR_CRS_STACK_SIZE
	.align		4
.L_467:
        /*0098*/ 	.byte	0x04, 0x1e
        /*009a*/ 	.short	(.L_469 - .L_468)
.L_468:
        /*009c*/ 	.word	0x00000000


	//----- nvinfo : EIATTR_CBANK_PARAM_SIZE
	.align		4
.L_469:
        /*00a0*/ 	.byte	0x03, 0x19
        /*00a2*/ 	.short	0x0030


	//----- nvinfo : EIATTR_PARAM_CBANK
	.align		4
        /*00a4*/ 	.byte	0x04, 0x0a
        /*00a6*/ 	.short	(.L_471 - .L_470)
	.align		4
.L_470:
        /*00a8*/ 	.word	index@(.nv.constant0._Z10deviceQRv1ILi27EEviiPKdPdS2_S2_S2_)
        /*00ac*/ 	.short	0x0380
        /*00ae*/ 	.short	0x0030


	//----- nvinfo : EIATTR_SW_WAR
	.align		4
.L_471:
        /*00b0*/ 	.byte	0x04, 0x36
        /*00b2*/ 	.short	(.L_473 - .L_472)
.L_472:
        /*00b4*/ 	.word	0x00000008
.L_473:


//--------------------- .nv.info._Z10deviceQRv1ILi26EEviiPKdPdS2_S2_S2_ --------------------------
	.section	.nv.info._Z10deviceQRv1ILi26EEviiPKdPdS2_S2_S2_,"",@"SHT_CUDA_INFO"
	.sectionflags	@""
	.align	4


	//----- nvinfo : EIATTR_CUDA_API_VERSION
	.align		4
        /*0000*/ 	.byte	0x04, 0x37
        /*0002*/ 	.short	(.L_475 - .L_474)
.L_474:
        /*0004*/ 	.word	0x00000082


	//----- nvinfo : EIATTR_KPARAM_INFO
	.align		4
.L_475:
        /*0008*/ 	.byte	0x04, 0x17
        /*000a*/ 	.short	(.L_477 - .L_476)
.L_476:
        /*000c*/ 	.word	0x00000000
        /*0010*/ 	.short	0x0006
        /*0012*/ 	.short	0x0028
        /*0014*/ 	.byte	0x00, 0xf5, 0x21, 0x00


	//----- nvinfo : EIATTR_KPARAM_INFO
	.align		4
.L_477:
        /*0018*/ 	.byte	0x04, 0x17
        /*001a*/ 	.short	(.L_479 - .L_478)
.L_478:
        /*001c*/ 	.word	0x00000000
        /*0020*/ 	.short	0x0005
        /*0022*/ 	.short	0x0020
        /*0024*/ 	.byte	0x00, 0xf5, 0x21, 0x00


	//----- nvinfo : EIATTR_KPARAM_INFO
	.align		4
.L_479:
        /*0028*/ 	.byte	0x04, 0x17
        /*002a*/ 	.short	(.L_481 - .L_480)
.L_480:
        /*002c*/ 	.word	0x00000000
        /*0030*/ 	.short	0x0004
        /*0032*/ 	.short	0x0018
        /*0034*/ 	.byte	0x00, 0xf5, 0x21, 0x00


	//----- nvinfo : EIATTR_KPARAM_INFO
	.align		4
.L_481:
        /*0038*/ 	.byte	0x04, 0x17
        /*003a*/ 	.short	(.L_483 - .L_482)
.L_482:
        /*003c*/ 	.word	0x00000000
        /*0040*/ 	.short	0x0003
        /*0042*/ 	.short	0x0010
        /*0044*/ 	.byte	0x00, 0xf5, 0x21, 0x00


	//----- nvinfo : EIATTR_KPARAM_INFO
	.align		4
.L_483:
        /*0048*/ 	.byte	0x04, 0x17
        /*004a*/ 	.short	(.L_485 - .L_484)
.L_484:
        /*004c*/ 	.word	0x00000000
        /*0050*/ 	.short	0x0002
        /*0052*/ 	.short	0x0008
        /*0054*/ 	.byte	0x00, 0xf5, 0x21, 0x00


	//----- nvinfo : EIATTR_KPARAM_INFO
	.align		4
.L_485:
        /*0058*/ 	.byte	0x04, 0x17
        /*005a*/ 	.short	(.L_487 - .L_486)
.L_486:
        /*005c*/ 	.word	0x00000000
        /*0060*/ 	.short	0x0001
        /*0062*/ 	.short	0x0004
        /*0064*/ 	.byte	0x00, 0xf0, 0x11, 0x00


	//----- nvinfo : EIATTR_KPARAM_INFO
	.align		4
.L_487:
        /*0068*/ 	.byte	0x04, 0x17
        /*006a*/ 	.short	(.L_489 - .L_488)
.L_488:
        /*006c*/ 	.word	0x00000000
        /*0070*/ 	.short	0x0000
        /*0072*/ 	.short	0x0000
        /*0074*/ 	.byte	0x00, 0xf0, 0x11, 0x00


	//----- nvinfo : EIATTR_SPARSE_MMA_MASK
	.align		4
.L_489:
        /*0078*/ 	.byte	0x03, 0x50
        /*007a*/ 	.short	0x0000


	//----- nvinfo : EIATTR_MAXREG_COUNT
	.align		4
        /*007c*/ 	.byte	0x03, 0x1b
        /*007e*/ 	.short	0x00ff


	//----- nvinfo : EIATTR_NUM_BARRIERS
	.align		4
        /*0080*/ 	.byte	0x02, 0x4c
        /*0082*/ 	.byte	0x01
	.zero		1


	//----- nvinfo : EIATTR_MERCURY_ISA_VERSION
	.align		4
        /*0084*/ 	.byte	0x03, 0x5f
        /*0086*/ 	.short	0x0101


	//----- nvinfo : EIATTR_VRC_CTA_INIT_COUNT
	.align		4
        /*0088*/ 	.byte	0x02, 0x4a
	.zero		1
	.zero		1


	//----- nvinfo : EIATTR_EXIT_INSTR_OFFSETS
	.align		4
        /*008c*/ 	.byte	0x04, 0x1c
        /*008e*/ 	.short	(.L_491 - .L_490)


	//   ....[0]....
.L_490:
        /*0090*/ 	.word	0x00000030


	//   ....[1]....
        /*0094*/ 	.word	0x00002400


	//----- nvinfo : EIATTR_CRS_STACK_SIZE
	.align		4
.L_491:
        /*0098*/ 	.byte	0x04, 0x1e
        /*009a*/ 	.short	(.L_493 - .L_492)
.L_492:
        /*009c*/ 	.word	0x00000000


	//----- nvinfo : EIATTR_CBANK_PARAM_SIZE
	.align		4
.L_493:
        /*00a0*/ 	.byte	0x03, 0x19
        /*00a2*/ 	.short	0x0030


	//----- nvinfo : EIATTR_PARAM_CBANK
	.align		4
        /*00a4*/ 	.byte	0x04, 0x0a
        /*00a6*/ 	.short	(.L_495 - .L_494)
	.align		4
.L_494:
        /*00a8*/ 	.word	index@(.nv.constant0._Z10deviceQRv1ILi26EEviiPKdPdS2_S2_S2_)
        /*00ac*/ 	.short	0x0380
        /*00ae*/ 	.short	0x0030


	//----- nvinfo : EIATTR_SW_WAR
	.align		4
.L_495:
        /*00b0*/ 	.byte	0x04, 0x36
        /*00b2*/ 	.short	(.L_497 - .L_496)
.L_496:
        /*00b4*/ 	.word	0x00000008
.L_497:


//--------------------- .nv.info._Z10deviceQRv1ILi25EEviiPKdPdS2_S2_S2_ --------------------------
	.section	.nv.info._Z10deviceQRv1ILi25EEviiPKdPdS2_S2_S2_,"",@"SHT_CUDA_INFO"
	.sectionflags	@""
	.align	4


	//----- nvinfo : EIATTR_CUDA_API_VERSION
	.align		4
        /*0000*/ 	.byte	0x04, 0x37
        /*0002*/ 	.short	(.L_499 - .L_498)
.L_498:
        /*0004*/ 	.word	0x00000082


	//----- nvinfo : EIATTR_KPARAM_INFO
	.align		4
.L_499:
        /*0008*/ 	.byte	0x04, 0x17
        /*000a*/ 	.short	(.L_501 - .L_500)
.L_500:
        /*000c*/ 	.word	0x00000000
        /*0010*/ 	.short	0x0006
        /*0012*/ 	.short	0x0028
        /*0014*/ 	.byte	0x00, 0xf5, 0x21, 0x00


	//----- nvinfo : EIATTR_KPARAM_INFO
	.align		4
.L_501:
        /*0018*/ 	.byte	0x04, 0x17
        /*001a*/ 	.short	(.L_503 - .L_502)
.L_502:
        /*001c*/ 	.word	0x00000000
        /*0020*/ 	.short	0x0005
        /*0022*/ 	.short	0x0020
        /*0024*/ 	.byte	0x00, 0xf5, 0x21, 0x00


	//----- nvinfo : EIATTR_KPARAM_INFO
	.align		4
.L_503:
        /*0028*/ 	.byte	0x04, 0x17
        /*002a*/ 	.short	(.L_505 - .L_504)
.L_504:
        /*002c*/ 	.word	0x00000000
        /*0030*/ 	.short	0x0004
        /*0032*/ 	.short	0x0018
        /*0034*/ 	.byte	0x00, 0xf5, 0x21, 0x00


	//----- nvinfo : EIATTR_KPARAM_INFO
	.align		4
.L_505:
        /*0038*/ 	.byte	0x04, 0x17
        /*003a*/ 	.short	(.L_507 - .L_506)
.L_506:
        /*003c*/ 	.word	0x00000000
        /*0040*/ 	.short	0x0003
        /*0042*/ 	.short	0x0010
        /*0044*/ 	.byte	0x00, 0xf5, 0x21, 0x00


	//----- nvinfo : EIATTR_KPARAM_INFO
	.align		4
.L_507:
        /*0048*/ 	.byte	0x04, 0x17
        /*004a*/ 	.short	(.L_509 - .L_508)
.L_508:
        /*004c*/ 	.word	0x00000000
        /*0050*/ 	.short	0x0002
        /*0052*/ 	.short	0x0008
        /*0054*/ 	.byte	0x00, 0xf5, 0x21, 0x00


	//----- nvinfo : EIATTR_KPARAM_INFO
	.align		4
.L_509:
        /*0058*/ 	.byte	0x04, 0x17
        /*005a*/ 	.short	(.L_511 - .L_510)
.L_510:
        /*005c*/ 	.word	0x00000000
        /*0060*/ 	.short	0x0001
        /*0062*/ 	.short	0x0004
        /*0064*/ 	.byte	0x00, 0xf0, 0x11, 0x00


	//----- nvinfo : EIATTR_KPARAM_INFO
	.align		4
.L_511:
        /*0068*/ 	.byte	0x04, 0x17
        /*006a*/ 	.short	(.L_513 - .L_512)
.L_512:
        /*006c*/ 	.word	0x00000000
        /*0070*/ 	.short	0x0000
        /*0072*/ 	.short	0x0000
        /*0074*/ 	.byte	0x00, 0xf0, 0x11, 0x00


	//----- nvinfo : EIATTR_SPARSE_MMA_MASK
	.align		4
.L_513:
        /*0078*/ 	.byte	0x03, 0x50
        /*007a*/ 	.short	0x0000


	//----- nvinfo : EIATTR_MAXREG_COUNT
	.align		4
        /*007c*/ 	.byte	0x03, 0x1b
        /*007e*/ 	.short	0x00ff


	//----- nvinfo : EIATTR_NUM_BARRIERS
	.align		4
        /*0080*/ 	.byte	0x02, 0x4c
        /*0082*/ 	.byte	0x01
	.zero		1


	//----- nvinfo : EIATTR_MERCURY_ISA_VERSION
	.align		4
        /*0084*/ 	.byte	0x03, 0x5f
        /*0086*/ 	.short	0x0101


	//----- nvinfo : EIATTR_VRC_CTA_INIT_COUNT
	.align		4
        /*0088*/ 	.byte	0x02, 0x4a
	.zero		1
	.zero		1


	//----- nvinfo : EIATTR_EXIT_INSTR_OFFSETS
	.align		4
        /*008c*/ 	.byte	0x04, 0x1c
        /*008e*/ 	.short	(.L_515 - .L_514)


	//   ....[0]....
.L_514:
        /*0090*/ 	.word	0x00000030


	//   ....[1]....
        /*0094*/ 	.word	0x00002480


	//----- nvinfo : EIATTR_CRS_STACK_SIZE
	.align		4
.L_515:
        /*0098*/ 	.byte	0x04, 0x1e
        /*009a*/ 	.short	(.L_517 - .L_516)
.L_516:
        /*009c*/ 	.word	0x00000000


	//----- nvinfo : EIATTR_CBANK_PARAM_SIZE
	.align		4
.L_517:
        /*00a0*/ 	.byte	0x03, 0x19
        /*00a2*/ 	.short	0x0030


	//----- nvinfo : EIATTR_PARAM_CBANK
	.align		4
        /*00a4*/ 	.byte	0x04, 0x0a
        /*00a6*/ 	.short	(.L_519 - .L_518)
	.align		4
.L_518:
        /*00a8*/ 	.word	index@(.nv.constant0._Z10deviceQRv1ILi25EEviiPKdPdS2_S2_S2_)
        /*00ac*/ 	.short	0x0380
        /*00ae*/ 	.short	0x0030


	//----- nvinfo : EIATTR_SW_WAR
	.align		4
.L_519:
        /*00b0*/ 	.byte	0x04, 0x36
        /*00b2*/ 	.short	(.L_521 - .L_520)
.L_520:
        /*00b4*/ 	.word	0x00000008
.L_521:


//--------------------- .nv.info._Z10deviceQRv1ILi24EEviiPKdPdS2_S2_S2_ --------------------------
	.section	.nv.info._Z10deviceQRv1ILi24EEviiPKdPdS2_S2_S2_,"",@"SHT_CUDA_INFO"
	.sectionflags	@""
	.align	4


	//----- nvinfo : EIATTR_CUDA_API_VERSION
	.align		4
        /*0000*/ 	.byte	0x04, 0x37
        /*0002*/ 	.short	(.L_523 - .L_522)
.L_522:
        /*0004*/ 	.word	0x00000082


	//----- nvinfo : EIATTR_KPARAM_INFO
	.align		4
.L_523:
        /*0008*/ 	.byte	0x04, 0x17
        /*000a*/ 	.short	(.L_525 - .L_524)
.L_524:
        /*000c*/ 	.word	0x00000000
        /*0010*/ 	.short	0x0006
        /*0012*/ 	.short	0x0028
        /*0014*/ 	.byte	0x00, 0xf5, 0x21, 0x00


	//----- nvinfo : EIATTR_KPARAM_INFO
	.align		4
.L_525:
        /*0018*/ 	.byte	0x04, 0x17
        /*001a*/ 	.short	(.L_527 - .L_526)
.L_526:
        /*001c*/ 	.word	0x00000000
        /*0020*/ 	.short	0x0005
        /*0022*/ 	.short	0x0020
        /*0024*/ 	.byte	0x00, 0xf5, 0x21, 0x00


	//----- nvinfo : EIATTR_KPARAM_INFO
	.align		4
.L_527:
        /*0028*/ 	.byte	0x04, 0x17
        /*002a*/ 	.short	(.L_529 - .L_528)
.L_528:
        /*002c*/ 	.word	0x00000000
        /*0030*/ 	.short	0x0004
        /*0032*/ 	.short	0x0018
        /*0034*/ 	.byte	0x00, 0xf5, 0x21, 0x00


	//----- nvinfo : EIATTR_KPARAM_INFO
	.align		4
.L_529:
        /*0038*/ 	.byte	0x04, 0x17
        /*003a*/ 	.short	(.L_531 - .L_530)
.L_530:
        /*003c*/ 	.word	0x00000000
        /*0040*/ 	.short	0x0003
        /*0042*/ 	.short	0x0010
        /*0044*/ 	.byte	0x00, 0xf5, 0x21, 0x00


	//----- nvinfo : EIATTR_KPARAM_INFO
	.align		4
.L_531:
        /*0048*/ 	.byte	0x04, 0x17
        /*004a*/ 	.short	(.L_533 - .L_532)
.L_532:
        /*004c*/ 	.word	0x00000000
        /*0050*/ 	.short	0x0002
        /*0052*/ 	.short	0x0008
        /*0054*/ 	.byte	0x00, 0xf5, 0x21, 0x00


	//----- nvinfo : EIATTR_KPARAM_INFO
	.align		4
.L_533:
        /*0058*/ 	.byte	0x04, 0x17
        /*005a*/ 	.short	(.L_535 - .L_534)
.L_534:
        /*005c*/ 	.word	0x00000000
        /*0060*/ 	.short	0x0001
        /*0062*/ 	.short	0x0004
        /*0064*/ 	.byte	0x00, 0xf0, 0x11, 0x00


	//----- nvinfo : EIATTR_KPARAM_INFO
	.align		4
.L_535:
        /*0068*/ 	.byte	0x04, 0x17
        /*006a*/ 	.short	(.L_537 - .L_536)
.L_536:
        /*006c*/ 	.word	0x00000000
        /*0070*/ 	.short	0x0000
        /*0072*/ 	.short	0x0000
        /*0074*/ 	.byte	0x00, 0xf0, 0x11, 0x00


	//----- nvinfo : EIATTR_SPARSE_MMA_MASK
	.align		4
.L_537:
        /*0078*/ 	.byte	0x03, 0x50
        /*007a*/ 	.short	0x0000


	//----- nvinfo : EIATTR_MAXREG_COUNT
	.align		4
        /*007c*/ 	.byte	0x03, 0x1b
        /*007e*/ 	.short	0x00ff


	//----- nvinfo : EIATTR_NUM_BARRIERS
	.align		4
        /*0080*/ 	.byte	0x02, 0x4c
        /*0082*/ 	.byte	0x01
	.zero		1


	//----- nvinfo : EIATTR_MERCURY_ISA_VERSION
	.align		4
        /*0084*/ 	.byte	0x03, 0x5f
        /*0086*/ 	.short	0x0101


	//----- nvinfo : EIATTR_VRC_CTA_INIT_COUNT
	.align		4
        /*0088*/ 	.byte	0x02, 0x4a
	.zero		1
	.zero		1


	//----- nvinfo : EIATTR_EXIT_INSTR_OFFSETS
	.align		4
        /*008c*/ 	.byte	0x04, 0x1c
        /*008e*/ 	.short	(.L_539 - .L_538)


	//   ....[0]....
.L_538:
        /*0090*/ 	.word	0x00000030


	//   ....[1]....
        /*0094*/ 	.word	0x00002400


	//----- nvinfo : EIATTR_CRS_STACK_SIZE
	.align		4
.L_539:
        /*0098*/ 	.byte	0x04, 0x1e
        /*009a*/ 	.short	(.L_541 - .L_540)
.L_540:
        /*009c*/ 	.word	0x00000000


	//----- nvinfo : EIATTR_CBANK_PARAM_SIZE
	.align		4
.L_541:
        /*00a0*/ 	.byte	0x03, 0x19
        /*00a2*/ 	.short	0x0030


	//----- nvinfo : EIATTR_PARAM_CBANK
	.align		4
        /*00a4*/ 	.byte	0x04, 0x0a
        /*00a6*/ 	.short	(.L_543 - .L_542)
	.align		4
.L_542:
        /*00a8*/ 	.word	index@(.nv.constant0._Z10deviceQRv1ILi24EEviiPKdPdS2_S2_S2_)
        /*00ac*/ 	.short	0x0380
        /*00ae*/ 	.short	0x0030


	//----- nvinfo : EIATTR_SW_WAR
	.align		4
.L_543:
        /*00b0*/ 	.byte	0x04, 0x36
        /*00b2*/ 	.short	(.L_545 - .L_544)
.L_544:
        /*00b4*/ 	.word	0x00000008
.L_545:


//--------------------- .nv.info._Z10deviceQRv1ILi23EEviiPKdPdS2_S2_S2_ --------------------------
	.section	.nv.info._Z10deviceQRv1ILi23EEviiPKdPdS2_S2_S2_,"",@"SHT_CUDA_INFO"
	.sectionflags	@""
	.align	4


	//----- nvinfo : EIATTR_CUDA_API_VERSION
	.align		4
        /*0000*/ 	.byte	0x04, 0x37
        /*0002*/ 	.short	(.L_547 - .L_546)
.L_546:
        /*0004*/ 	.word	0x00000082


	//----- nvinfo : EIATTR_KPARAM_INFO
	.align		4
.L_547:
        /*0008*/ 	.byte	0x04, 0x17
        /*000a*/ 	.short	(.L_549 - .L_548)
.L_548:
        /*000c*/ 	.word	0x00000000
        /*0010*/ 	.short	0x0006
        /*0012*/ 	.short	0x0028
        /*0014*/ 	.byte	0x00, 0xf5, 0x21, 0x00


	//----- nvinfo : EIATTR_KPARAM_INFO
	.align		4
.L_549:
        /*0018*/ 	.byte	0x04, 0x17
        /*001a*/ 	.short	(.L_551 - .L_550)
.L_550:
        /*001c*/ 	.word	0x00000000
        /*0020*/ 	.short	0x0005
        /*0022*/ 	.short	0x0020
        /*0024*/ 	.byte	0x00, 0xf5, 0x21, 0x00


	//----- nvinfo : EIATTR_KPARAM_INFO
	.align		4
.L_551:
        /*0028*/ 	.byte	0x04, 0x17
        /*002a*/ 	.short	(.L_553 - .L_552)
.L_552:
        /*002c*/ 	.word	0x00000000
        /*0030*/ 	.short	0x0004
        /*0032*/ 	.short	0x0018
        /*0034*/ 	.byte	0x00, 0xf5, 0x21, 0x00


	//----- nvinfo : EIATTR_KPARAM_INFO
	.align		4
.L_553:
        /*0038*/ 	.byte	0x04, 0x17
        /*003a*/ 	.short	(.L_555 - .L_554)
.L_554:
        /*003c*/ 	.word	0x00000000
        /*0040*/ 	.short	0x0003
        /*0042*/ 	.short	0x0010
        /*0044*/ 	.byte	0x00, 0xf5, 0x21, 0x00


	//----- nvinfo : EIATTR_KPARAM_INFO
	.align		4
.L_555:
        /*0048*/ 	.byte	0x04, 0x17
        /*004a*/ 	.short	(.L_557 - .L_556)
.L_556:
        /*004c*/ 	.word	0x00000000
        /*0050*/ 	.short	0x0002
        /*0052*/ 	.short	0x0008
        /*0054*/ 	.byte	0x00, 0xf5, 0x21, 0x00


	//----- nvinfo : EIATTR_KPARAM_INFO
	.align		4
.L_557:
        /*0058*/ 	.byte	0x04, 0x17
        /*005a*/ 	.short	(.L_559 - .L_558)
.L_558:
        /*005c*/ 	.word	0x00000000
        /*0060*/ 	.short	0x0001
        /*0062*/ 	.short	0x0004
        /*0064*/ 	.byte	0x00, 0xf0, 0x11, 0x00


	//----- nvinfo : EIATTR_KPARAM_INFO
	.align		4
.L_559:
        /*0068*/ 	.byte	0x04, 0x17
        /*006a*/ 	.short	(.L_561 - .L_560)
.L_560:
        /*006c*/ 	.word	0x00000000
        /*0070*/ 	.short	0x0000
        /*0072*/ 	.short	0x0000
        /*0074*/ 	.byte	0x00, 0xf0, 0x11, 0x00


	//----- nvinfo : EIATTR_SPARSE_MMA_MASK
	.align		4
.L_561:
        /*0078*/ 	.byte	0x03, 0x50
        /*007a*/ 	.short	0x0000


	//----- nvinfo : EIATTR_MAXREG_COUNT
	.align		4
        /*007c*/ 	.byte	0x03, 0x1b
        /*007e*/ 	.short	0x00ff


	//----- nvinfo : EIATTR_NUM_BARRIERS
	.align		4
        /*0080*/ 	.byte	0x02, 0x4c
        /*0082*/ 	.byte	0x01
	.zero		1


	//----- nvinfo : EIATTR_MERCURY_ISA_VERSION
	.align		4
        /*0084*/ 	.byte	0x03, 0x5f
        /*0086*/ 	.short	0x0101


	//----- nvinfo : EIATTR_VRC_CTA_INIT_COUNT
	.align		4
        /*0088*/ 	.byte	0x02, 0x4a
	.zero		1
	.zero		1


	//----- nvinfo : EIATTR_EXIT_INSTR_OFFSETS
	.align		4
        /*008c*/ 	.byte	0x04, 0x1c
        /*008e*/ 	.short	(.L_563 - .L_562)


	//   ....[0]....
.L_562:
        /*0090*/ 	.word	0x00000030


	//   ....[1]....
        /*0094*/ 	.word	0x00002480


	//----- nvinfo : EIATTR_CRS_STACK_SIZE
	.align		4
.L_563:
        /*0098*/ 	.byte	0x04, 0x1e
        /*009a*/ 	.short	(.L_565 - .L_564)
.L_564:
        /*009c*/ 	.word	0x00000000


	//----- nvinfo : EIATTR_CBANK_PARAM_SIZE
	.align		4
.L_565:
        /*00a0*/ 	.byte	0x03, 0x19
        /*00a2*/ 	.short	0x0030


	//----- nvinfo : EIATTR_PARAM_CBANK
	.align		4
        /*00a4*/ 	.byte	0x04, 0x0a
        /*00a6*/ 	.short	(.L_567 - .L_566)
	.align		4
.L_566:
        /*00a8*/ 	.word	index@(.nv.constant0._Z10deviceQRv1ILi23EEviiPKdPdS2_S2_S2_)
        /*00ac*/ 	.short	0x0380
        /*00ae*/ 	.short	0x0030


	//----- nvinfo : EIATTR_SW_WAR
	.align		4
.L_567:
        /*00b0*/ 	.byte	0x04, 0x36
        /*00b2*/ 	.short	(.L_569 - .L_568)
.L_568:
        /*00b4*/ 	.word	0x00000008
.L_569:


//--------------------- .nv.info._Z10deviceQRv1ILi22EEviiPKdPdS2_S2_S2_ --------------------------
	.section	.nv.info._Z10deviceQRv1ILi22EEviiPKdPdS2_S2_S2_,"",@"SHT_CUDA_INFO"
	.sectionflags	@""
	.align	4


	//----- nvinfo : EIATTR_CUDA_API_VERSION
	.align		4
        /*0000*/ 	.byte	0x04, 0x37
        /*0002*/ 	.short	(.L_571 - .L_570)
.L_570:
        /*0004*/ 	.word	0x00000082


	//----- nvinfo : EIATTR_KPARAM_INFO
	.align		4
.L_571:
        /*0008*/ 	.byte	0x04, 0x17
        /*000a*/ 	.short	(.L_573 - .L_572)
.L_572:
        /*000c*/ 	.word	0x00000000
        /*0010*/ 	.short	0x0006
        /*0012*/ 	.short	0x0028
        /*0014*/ 	.byte	0x00, 0xf5, 0x21, 0x00


	//----- nvinfo : EIATTR_KPARAM_INFO
	.align		4
.L_573:
        /*0018*/ 	.byte	0x04, 0x17
        /*001a*/ 	.short	(.L_575 - .L_574)
.L_574:
        /*001c*/ 	.word	0x00000000
        /*0020*/ 	.short	0x0005
        /*0022*/ 	.short	0x0020
        /*0024*/ 	.byte	0x00, 0xf5, 0x21, 0x00


	//----- nvinfo : EIATTR_KPARAM_INFO
	.align		4
.L_575:
        /*0028*/ 	.byte	0x04, 0x17
        /*002a*/ 	.short	(.L_577 - .L_576)
.L_576:
        /*002c*/ 	.word	0x00000000
        /*0030*/ 	.short	0x0004
        /*0032*/ 	.short	0x0018
        /*0034*/ 	.byte	0x00, 0xf5, 0x21, 0x00


	//----- nvinfo : EIATTR_KPARAM_INFO
	.align		4
.L_577:
        /*0038*/ 	.byte	0x04, 0x17
        /*003a*/ 	.short	(.L_579 - .L_578)
.L_578:
        /*003c*/ 	.word	0x00000000
        /*0040*/ 	.short	0x0003
        /*0042*/ 	.short	0x0010
        /*0044*/ 	.byte	0x00, 0xf5, 0x21, 0x00


	//----- nvinfo : EIATTR_KPARAM_INFO
	.align		4
.L_579:
        /*0048*/ 	.byte	0x04, 0x17
        /*004a*/ 	.short	(.L_581 - .L_580)
.L_580:
        /*004c*/ 	.word	0x00000000
        /*0050*/ 	.short	0x0002
        /*0052*/ 	.short	0x0008
        /*0054*/ 	.byte	0x00, 0xf5, 0x21, 0x00


	//----- nvinfo : EIATTR_KPARAM_INFO
	.align		4
.L_581:
        /*0058*/ 	.byte	0x04, 0x17
        /*005a*/ 	.short	(.L_583 - .L_582)
.L_582:
        /*005c*/ 	.word	0x00000000
        /*0060*/ 	.short	0x0001
        /*0062*/ 	.short	0x0004
        /*0064*/ 	.byte	0x00, 0xf0, 0x11, 0x00


	//----- nvinfo : EIATTR_KPARAM_INFO
	.align		4
.L_583:
        /*0068*/ 	.byte	0x04, 0x17
        /*006a*/ 	.short	(.L_585 - .L_584)
.L_584:
        /*006c*/ 	.word	0x00000000
        /*0070*/ 	.short	0x0000
        /*0072*/ 	.short	0x0000
        /*0074*/ 	.byte	0x00, 0xf0, 0x11, 0x00


	//----- nvinfo : EIATTR_SPARSE_MMA_MASK
	.align		4
.L_585:
        /*0078*/ 	.byte	0x03, 0x50
        /*007a*/ 	.short	0x0000


	//----- nvinfo : EIATTR_MAXREG_COUNT
	.align		4
        /*007c*/ 	.byte	0x03, 0x1b
        /*007e*/ 	.short	0x00ff


	//----- nvinfo : EIATTR_NUM_BARRIERS
	.align		4
        /*0080*/ 	.byte	0x02, 0x4c
        /*0082*/ 	.byte	0x01
	.zero		1


	//----- nvinfo : EIATTR_MERCURY_ISA_VERSION
	.align		4
        /*0084*/ 	.byte	0x03, 0x5f
        /*0086*/ 	.short	0x0101


	//----- nvinfo : EIATTR_VRC_CTA_INIT_COUNT
	.align		4
        /*0088*/ 	.byte	0x02, 0x4a
	.zero		1
	.zero		1


	//----- nvinfo : EIATTR_EXIT_INSTR_OFFSETS
	.align		4
        /*008c*/ 	.byte	0x04, 0x1c
        /*008e*/ 	.short	(.L_587 - .L_586)


	//   ....[0]....
.L_586:
        /*0090*/ 	.word	0x00000030


	//   ....[1]....
        /*0094*/ 	.word	0x00002400


	//----- nvinfo : EIATTR_CRS_STACK_SIZE
	.align		4
.L_587:
        /*0098*/ 	.byte	0x04, 0x1e
        /*009a*/ 	.short	(.L_589 - .L_588)
.L_588:
        /*009c*/ 	.word	0x00000000


	//----- nvinfo : EIATTR_CBANK_PARAM_SIZE
	.align		4
.L_589:
        /*00a0*/ 	.byte	0x03, 0x19
        /*00a2*/ 	.short	0x0030


	//----- nvinfo : EIATTR_PARAM_CBANK
	.align		4
        /*00a4*/ 	.byte	0x04, 0x0a
        /*00a6*/ 	.short	(.L_591 - .L_590)
	.align		4
.L_590:
        /*00a8*/ 	.word	index@(.nv.constant0._Z10deviceQRv1ILi22EEviiPKdPdS2_S2_S2_)
        /*00ac*/ 	.short	0x0380
        /*00ae*/ 	.short	0x0030


	//----- nvinfo : EIATTR_SW_WAR
	.align		4
.L_591:
        /*00b0*/ 	.byte	0x04, 0x36
        /*00b2*/ 	.short	(.L_593 - .L_592)
.L_592:
        /*00b4*/ 	.word	0x00000008
.L_593:


//--------------------- .nv.info._Z10deviceQRv1ILi21EEviiPKdPdS2_S2_S2_ --------------------------
	.section	.nv.info._Z10deviceQRv1ILi21EEviiPKdPdS2_S2_S2_,"",@"SHT_CUDA_INFO"
	.sectionflags	@""
	.align	4


	//----- nvinfo : EIATTR_CUDA_API_VERSION
	.align		4
        /*0000*/ 	.byte	0x04, 0x37
        /*0002*/ 	.short	(.L_595 - .L_594)
.L_594:
        /*0004*/ 	.word	0x00000082


	//----- nvinfo : EIATTR_KPARAM_INFO
	.align		4
.L_595:
        /*0008*/ 	.byte	0x04, 0x17
        /*000a*/ 	.short	(.L_597 - .L_596)
.L_596:
        /*000c*/ 	.word	0x00000000
        /*0010*/ 	.short	0x0006
        /*0012*/ 	.short	0x0028
        /*0014*/ 	.byte	0x00, 0xf5, 0x21, 0x00


	//----- nvinfo : EIATTR_KPARAM_INFO
	.align		4
.L_597:
        /*0018*/ 	.byte	0x04, 0x17
        /*001a*/ 	.short	(.L_599 - .L_598)
.L_598:
        /*001c*/ 	.word	0x00000000
        /*0020*/ 	.short	0x0005
        /*0022*/ 	.short	0x0020
        /*0024*/ 	.byte	0x00, 0xf5, 0x21, 0x00


	//----- nvinfo : EIATTR_KPARAM_INFO
	.align		4
.L_599:
        /*0028*/ 	.byte	0x04, 0x17
        /*002a*/ 	.short	(.L_601 - .L_600)
.L_600:
        /*002c*/ 	.word	0x00000000
        /*0030*/ 	.short	0x0004
        /*0032*/ 	.short	0x0018
        /*0034*/ 	.byte	0x00, 0xf5, 0x21, 0x00


	//----- nvinfo : EIATTR_KPARAM_INFO
	.align		4
.L_601:
        /*0038*/ 	.byte	0x04, 0x17
        /*003a*/ 	.short	(.L_603 - .L_602)
.L_602:
        /*003c*/ 	.word	0x00000000
        /*0040*/ 	.short	0x0003
        /*0042*/ 	.short	0x0010
        /*0044*/ 	.byte	0x00, 0xf5, 0x21, 0x00


	//----- nvinfo : EIATTR_KPARAM_INFO
	.align		4
.L_603:
        /*0048*/ 	.byte	0x04, 0x17
        /*004a*/ 	.short	(.L_605 - .L_604)
.L_604:
        /*004c*/ 	.word	0x00000000
        /*0050*/ 	.short	0x0002
        /*0052*/ 	.short	0x0008
        /*0054*/ 	.byte	0x00, 0xf5, 0x21, 0x00


	//----- nvinfo : EIATTR_KPARAM_INFO
	.align		4
.L_605:
        /*0058*/ 	.byte	0x04, 0x17
        /*005a*/ 	.short	(.L_607 - .L_606)
.L_606:
        /*005c*/ 	.word	0x00000000
        /*0060*/ 	.short	0x0001
        /*0062*/ 	.short	0x0004
        /*0064*/ 	.byte	0x00, 0xf0, 0x11, 0x00


	//----- nvinfo : EIATTR_KPARAM_INFO
	.align		4
.L_607:
        /*0068*/ 	.byte	0x04, 0x17
        /*006a*/ 	.short	(.L_609 - .L_608)
.L_608:
        /*006c*/ 	.word	0x00000000
        /*0070*/ 	.short	0x0000
        /*0072*/ 	.short	0x0000
        /*0074*/ 	.byte	0x00, 0xf0, 0x11, 0x00


	//----- nvinfo : EIATTR_SPARSE_MMA_MASK
	.align		4
.L_609:
        /*0078*/ 	.byte	0x03, 0x50
        /*007a*/ 	.short	0x0000


	//----- nvinfo : EIATTR_MAXREG_COUNT
	.align		4
        /*007c*/ 	.byte	0x03, 0x1b
        /*007e*/ 	.short	0x00ff


	//----- nvinfo : EIATTR_NUM_BARRIERS
	.align		4
        /*0080*/ 	.byte	0x02, 0x4c
        /*0082*/ 	.byte	0x01
	.zero		1


	//----- nvinfo : EIATTR_MERCURY_ISA_VERSION
	.align		4
        /*0084*/ 	.byte	0x03, 0x5f
        /*0086*/ 	.short	0x0101


	//----- nvinfo : EIATTR_VRC_CTA_INIT_COUNT
	.align		4
        /*0088*/ 	.byte	0x02, 0x4a
	.zero		1
	.zero		1


	//----- nvinfo : EIATTR_EXIT_INSTR_OFFSETS
	.align		4
        /*008c*/ 	.byte	0x04, 0x1c
        /*008e*/ 	.short	(.L_611 - .L_610)


	//   ....[0]....
.L_610:
        /*0090*/ 	.word	0x00000030


	//   ....[1]....
        /*0094*/ 	.word	0x00002480


	//----- nvinfo : EIATTR_CRS_STACK_SIZE
	.align		4
.L_611:
        /*0098*/ 	.byte	0x04, 0x1e
        /*009a*/ 	.short	(.L_613 - .L_612)
.L_612:
        /*009c*/ 	.word	0x00000000


	//----- nvinfo : EIATTR_CBANK_PARAM_SIZE
	.align		4
.L_613:
        /*00a0*/ 	.byte	0x03, 0x19
        /*00a2*/ 	.short	0x0030


	//----- nvinfo : EIATTR_PARAM_CBANK
	.align		4
        /*00a4*/ 	.byte	0x04, 0x0a
        /*00a6*/ 	.short	(.L_615 - .L_614)
	.align		4
.L_614:
        /*00a8*/ 	.word	index@(.nv.constant0._Z10deviceQRv1ILi21EEviiPKdPdS2_S2_S2_)
        /*00ac*/ 	.short	0x0380
        /*00ae*/ 	.short	0x0030


	//----- nvinfo : EIATTR_SW_WAR
	.align		4
.L_615:
        /*00b0*/ 	.byte	0x04, 0x36
        /*00b2*/ 	.short	(.L_617 - .L_616)
.L_616:
        /*00b4*/ 	.word	0x00000008
.L_617:


//--------------------- .nv.info._Z10deviceQRv1ILi20EEviiPKdPdS2_S2_S2_ --------------------------
	.section	.nv.info._Z10deviceQRv1ILi20EEviiPKdPdS2_S2_S2_,"",@"SHT_CUDA_INFO"
	.sectionflags	@""
	.align	4


	//----- nvinfo : EIATTR_CUDA_API_VERSION
	.align		4
        /*0000*/ 	.byte	0x04, 0x37
        /*0002*/ 	.short	(.L_619 - .L_618)
.L_618:
        /*0004*/ 	.word	0x00000082


	//----- nvinfo : EIATTR_KPARAM_INFO
	.align		4
.L_619:
        /*0008*/ 	.byte	0x04, 0x17
        /*000a*/ 	.short	(.L_621 - .L_620)
.L_620:
        /*000c*/ 	.word	0x00000000
        /*0010*/ 	.short	0x0006
        /*0012*/ 	.short	0x0028
        /*0014*/ 	.byte	0x00, 0xf5, 0x21, 0x00


	//----- nvinfo : EIATTR_KPARAM_INFO
	.align		4
.L_621:
        /*0018*/ 	.byte	0x04, 0x17
        /*001a*/ 	.short	(.L_623 - .L_622)
.L_622:
        /*001c*/ 	.word	0x00000000
        /*0020*/ 	.short	0x0005
        /*0022*/ 	.short	0x0020
        /*0024*/ 	.byte	0x00, 0xf5, 0x21, 0x00


	//----- nvinfo : EIATTR_KPARAM_INFO
	.align		4
.L_623:
        /*0028*/ 	.byte	0x04, 0x17
        /*002a*/ 	.short	(.L_625 - .L_624)
.L_624:
        /*002c*/ 	.word	0x00000000
        /*0030*/ 	.short	0x0004
        /*0032*/ 	.short	0x0018
        /*0034*/ 	.byte	0x00, 0xf5, 0x21, 0x00


	//----- nvinfo : EIATTR_KPARAM_INFO
	.align		4
.L_625:
        /*0038*/ 	.byte	0x04, 0x17
        /*003a*/ 	.short	(.L_627 - .L_626)
.L_626:
        /*003c*/ 	.word	0x00000000
        /*0040*/ 	.short	0x0003
        /*0042*/ 	.short	0x0010
        /*0044*/ 	.byte	0x00, 0xf5, 0x21, 0x00


	//----- nvinfo : EIATTR_KPARAM_INFO
	.align		4
.L_627:
        /*0048*/ 	.byte	0x04, 0x17
        /*004a*/ 	.short	(.L_629 - .L_628)
.L_628:
        /*004c*/ 	.word	0x00000000
        /*0050*/ 	.short	0x0002
        /*0052*/ 	.short	0x0008
        /*0054*/ 	.byte	0x00, 0xf5, 0x21, 0x00


	//----- nvinfo : EIATTR_KPARAM_INFO
	.align		4
.L_629:
        /*0058*/ 	.byte	0x04, 0x17
        /*005a*/ 	.short	(.L_631 - .L_630)
.L_630:
        /*005c*/ 	.word	0x00000000
        /*0060*/ 	.short	0x0001
        /*0062*/ 	.short	0x0004
        /*0064*/ 	.byte	0x00, 0xf0, 0x11, 0x00


	//----- nvinfo : EIATTR_KPARAM_INFO
	.align		4
.L_631:
        /*0068*/ 	.byte	0x04, 0x17
        /*006a*/ 	.short	(.L_633 - .L_632)
.L_632:
        /*006c*/ 	.word	0x00000000
        /*0070*/ 	.short	0x0000
        /*0072*/ 	.short	0x0000
        /*0074*/ 	.byte	0x00, 0xf0, 0x11, 0x00


	//----- nvinfo : EIATTR_SPARSE_MMA_MASK
	.align		4
.L_633:
        /*0078*/ 	.byte	0x03, 0x50
        /*007a*/ 	.short	0x0000


	//----- nvinfo : EIATTR_MAXREG_COUNT
	.align		4
        /*007c*/ 	.byte	0x03, 0x1b
        /*007e*/ 	.short	0x00ff


	//----- nvinfo : EIATTR_NUM_BARRIERS
	.align		4
        /*0080*/ 	.byte	0x02, 0x4c
        /*0082*/ 	.byte	0x01
	.zero		1


	//----- nvinfo : EIATTR_MERCURY_ISA_VERSION
	.align		4
        /*0084*/ 	.byte	0x03, 0x5f
        /*0086*/ 	.short	0x0101


	//----- nvinfo : EIATTR_VRC_CTA_INIT_COUNT
	.align		4
        /*0088*/ 	.byte	0x02, 0x4a
	.zero		1
	.zero		1


	//----- nvinfo : EIATTR_EXIT_INSTR_OFFSETS
	.align		4
        /*008c*/ 	.byte	0x04, 0x1c
        /*008e*/ 	.short	(.L_635 - .L_634)


	//   ....[0]....
.L_634:
        /*0090*/ 	.word	0x00000030


	//   ....[1]....
        /*0094*/ 	.word	0x00002400


	//----- nvinfo : EIATTR_CRS_STACK_SIZE
	.align		4
.L_635:
        /*0098*/ 	.byte	0x04, 0x1e
        /*009a*/ 	.short	(.L_637 - .L_636)
.L_636:
        /*009c*/ 	.word	0x00000000


	//----- nvinfo : EIATTR_CBANK_PARAM_SIZE
	.align		4
.L_637:
        /*00a0*/ 	.byte	0x03, 0x19
        /*00a2*/ 	.short	0x0030


	//----- nvinfo : EIATTR_PARAM_CBANK
	.align		4
        /*00a4*/ 	.byte	0x04, 0x0a
        /*00a6*/ 	.short	(.L_639 - .L_638)
	.align		4
.L_638:
        /*00a8*/ 	.word	index@(.nv.constant0._Z10deviceQRv1ILi20EEviiPKdPdS2_S2_S2_)
        /*00ac*/ 	.short	0x0380
        /*00ae*/ 	.short	0x0030


	//----- nvinfo : EIATTR_SW_WAR
	.align		4
.L_639:
        /*00b0*/ 	.byte	0x04, 0x36
        /*00b2*/ 	.short	(.L_641 - .L_640)
.L_640:
        /*00b4*/ 	.word	0x00000008
.L_641:


//--------------------- .nv.info._Z10deviceQRv1ILi19EEviiPKdPdS2_S2_S2_ --------------------------
	.section	.nv.info._Z10deviceQRv1ILi19EEviiPKdPdS2_S2_S2_,"",@"SHT_CUDA_INFO"
	.sectionflags	@""
	.align	4


	//----- nvinfo : EIATTR_CUDA_API_VERSION
	.align		4
        /*0000*/ 	.byte	0x04, 0x37
        /*0002*/ 	.short	(.L_643 - .L_642)
.L_642:
        /*0004*/ 	.word	0x00000082


	//----- nvinfo : EIATTR_KPARAM_INFO
	.align		4
.L_643:
        /*0008*/ 	.byte	0x04, 0x17
        /*000a*/ 	.short	(.L_645 - .L_644)
.L_644:
        /*000c*/ 	.word	0x00000000
        /*0010*/ 	.short	0x0006
        /*0012*/ 	.short	0x0028
        /*0014*/ 	.byte	0x00, 0xf5, 0x21, 0x00


	//----- nvinfo : EIATTR_KPARAM_INFO
	.align		4
.L_645:
        /*0018*/ 	.byte	0x04, 0x17
        /*001a*/ 	.short	(.L_647 - .L_646)
.L_646:
        /*001c*/ 	.word	0x00000000
        /*0020*/ 	.short	0x0005
        /*0022*/ 	.short	0x0020
        /*0024*/ 	.byte	0x00, 0xf5, 0x21, 0x00


	//----- nvinfo : EIATTR_KPARAM_INFO
	.align		4
.L_647:
        /*0028*/ 	.byte	0x04, 0x17
        /*002a*/ 	.short	(.L_649 - .L_648)
.L_648:
        /*002c*/ 	.word	0x00000000
        /*0030*/ 	.short	0x0004
        /*0032*/ 	.short	0x0018
        /*0034*/ 	.byte	0x00, 0xf5, 0x21, 0x00


	//----- nvinfo : EIATTR_KPARAM_INFO
	.align		4
.L_649:
        /*0038*/ 	.byte	0x04, 0x17
        /*003a*/ 	.short	(.L_651 - .L_650)
.L_650:
        /*003c*/ 	.word	0x00000000
        /*0040*/ 	.short	0x0003
        /*0042*/ 	.short	0x0010
        /*0044*/ 	.byte	0x00, 0xf5, 0x21, 0x00


	//----- nvinfo : EIATTR_KPARAM_INFO
	.align		4
.L_651:
        /*0048*/ 	.byte	0x04, 0x17
        /*004a*/ 	.short	(.L_653 - .L_652)
.L_652:
        /*004c*/ 	.word	0x00000000
        /*0050*/ 	.short	0x0002
        /*0052*/ 	.short	0x0008
        /*0054*/ 	.byte	0x00, 0xf5, 0x21, 0x00


	//----- nvinfo : EIATTR_KPARAM_INFO
	.align		4
.L_653:
        /*0058*/ 	.byte	0x04, 0x17
        /*005a*/ 	.short	(.L_655 - .L_654)
.L_654:
        /*005c*/ 	.word	0x00000000
        /*0060*/ 	.short	0x0001
        /*0062*/ 	.short	0x0004
        /*0064*/ 	.byte	0x00, 0xf0, 0x11, 0x00


	//----- nvinfo : EIATTR_KPARAM_INFO
	.align		4
.L_655:
        /*0068*/ 	.byte	0x04, 0x17
        /*006a*/ 	.short	(.L_657 - .L_656)
.L_656:
        /*006c*/ 	.word	0x00000000
        /*0070*/ 	.short	0x0000
        /*0072*/ 	.short	0x0000
        /*0074*/ 	.byte	0x00, 0xf0, 0x11, 0x00


	//----- nvinfo : EIATTR_SPARSE_MMA_MASK
	.align		4
.L_657:
        /*0078*/ 	.byte	0x03, 0x50
        /*007a*/ 	.short	0x0000


	//----- nvinfo : EIATTR_MAXREG_COUNT
	.align		4
        /*007c*/ 	.byte	0x03, 0x1b
        /*007e*/ 	.short	0x00ff


	//----- nvinfo : EIATTR_NUM_BARRIERS
	.align		4
        /*0080*/ 	.byte	0x02, 0x4c
        /*0082*/ 	.byte	0x01
	.zero		1


	//----- nvinfo : EIATTR_MERCURY_ISA_VERSION
	.align		4
        /*0084*/ 	.byte	0x03, 0x5f
        /*0086*/ 	.short	0x0101


	//----- nvinfo : EIATTR_VRC_CTA_INIT_COUNT
	.align		4
        /*0088*/ 	.byte	0x02, 0x4a
	.zero		1
	.zero		1


	//----- nvinfo : EIATTR_EXIT_INSTR_OFFSETS
	.align		4
        /*008c*/ 	.byte	0x04, 0x1c
        /*008e*/ 	.short	(.L_659 - .L_658)


	//   ....[0]....
.L_658:
        /*0090*/ 	.word	0x00000030


	//   ....[1]....
        /*0094*/ 	.word	0x00002480


	//----- nvinfo : EIATTR_CRS_STACK_SIZE
	.align		4
.L_659:
        /*0098*/ 	.byte	0x04, 0x1e
        /*009a*/ 	.short	(.L_661 - .L_660)
.L_660:
        /*009c*/ 	.word	0x00000000


	//----- nvinfo : EIATTR_CBANK_PARAM_SIZE
	.align		4
.L_661:
        /*00a0*/ 	.byte	0x03, 0x19
        /*00a2*/ 	.short	0x0030


	//----- nvinfo : EIATTR_PARAM_CBANK
	.align		4
        /*00a4*/ 	.byte	0x04, 0x0a
        /*00a6*/ 	.short	(.L_663 - .L_662)
	.align		4
.L_662:
        /*00a8*/ 	.word	index@(.nv.constant0._Z10deviceQRv1ILi19EEviiPKdPdS2_S2_S2_)
        /*00ac*/ 	.short	0x0380
        /*00ae*/ 	.short	0x0030


	//----- nvinfo : EIATTR_SW_WAR
	.align		4
.L_663:
        /*00b0*/ 	.byte	0x04, 0x36
        /*00b2*/ 	.short	(.L_665 - .L_664)
.L_664:
        /*00b4*/ 	.word	0x00000008
.L_665:


//--------------------- .nv.info._Z10deviceQRv1ILi18EEviiPKdPdS2_S2_S2_ --------------------------
	.section	.nv.info._Z10deviceQRv1ILi18EEviiPKdPdS2_S2_S2_,"",@"SHT_CUDA_INFO"
	.sectionflags	@""
	.align	4


	//----- nvinfo : EIATTR_CUDA_API_VERSION
	.align		4
        /*0000*/ 	.byte	0x04, 0x37
        /*0002*/ 	.short	(.L_667 - .L_666)
.L_666:
        /*0004*/ 	.word	0x00000082


	//----- nvinfo : EIATTR_KPARAM_INFO
	.align		4
.L_667:
        /*0008*/ 	.byte	0x04, 0x17
        /*000a*/ 	.short	(.L_669 - .L_668)
.L_668:
        /*000c*/ 	.word	0x00000000
        /*0010*/ 	.short	0x0006
        /*0012*/ 	.short	0x0028
        /*0014*/ 	.byte	0x00, 0xf5, 0x21, 0x00


	//----- nvinfo : EIATTR_KPARAM_INFO
	.align		4
.L_669:
        /*0018*/ 	.byte	0x04, 0x17
        /*001a*/ 	.short	(.L_671 - .L_670)
.L_670:
        /*001c*/ 	.word	0x00000000
        /*0020*/ 	.short	0x0005
        /*0022*/ 	.short	0x0020
        /*0024*/ 	.byte	0x00, 0xf5, 0x21, 0x00


	//----- nvinfo : EIATTR_KPARAM_INFO
	.align		4
.L_671:
        /*0028*/ 	.byte	0x04, 0x17
        /*002a*/ 	.short	(.L_673 - .L_672)
.L_672:
        /*002c*/ 	.word	0x00000000
        /*0030*/ 	.short	0x0004
        /*0032*/ 	.short	0x0018
        /*0034*/ 	.byte	0x00, 0xf5, 0x21, 0x00


	//----- nvinfo : EIATTR_KPARAM_INFO
	.align		4
.L_673:
        /*0038*/ 	.byte	0x04, 0x17
        /*003a*/ 	.short	(.L_675 - .L_674)
.L_674:
        /*003c*/ 	.word	0x00000000
        /*0040*/ 	.short	0x0003
        /*0042*/ 	.short	0x0010
        /*0044*/ 	.byte	0x00, 0xf5, 0x21, 0x00


	//----- nvinfo : EIATTR_KPARAM_INFO
	.align		4
.L_675:
        /*0048*/ 	.byte	0x04, 0x17
        /*004a*/ 	.short	(.L_677 - .L_676)
.L_676:
        /*004c*/ 	.word	0x00000000
        /*0050*/ 	.short	0x0002
        /*0052*/ 	.short	0x0008
        /*0054*/ 	.byte	0x00, 0xf5, 0x21, 0x00


	//----- nvinfo : EIATTR_KPARAM_INFO
	.align		4
.L_677:
        /*0058*/ 	.byte	0x04, 0x17
        /*005a*/ 	.short	(.L_679 - .L_678)
.L_678:
        /*005c*/ 	.word	0x00000000
        /*0060*/ 	.short	0x0001
        /*0062*/ 	.short	0x0004
        /*0064*/ 	.byte	0x00, 0xf0, 0x11, 0x00


	//----- nvinfo : EIATTR_KPARAM_INFO
	.align		4
.L_679:
        /*0068*/ 	.byte	0x04, 0x17
        /*006a*/ 	.short	(.L_681 - .L_680)
.L_680:
        /*006c*/ 	.word	0x00000000
        /*0070*/ 	.short	0x0000
        /*0072*/ 	.short	0x0000
        /*0074*/ 	.byte	0x00, 0xf0, 0x11, 0x00


	//----- nvinfo : EIATTR_SPARSE_MMA_MASK
	.align		4
.L_681:
        /*0078*/ 	.byte	0x03, 0x50
        /*007a*/ 	.short	0x0000


	//----- nvinfo : EIATTR_MAXREG_COUNT
	.align		4
        /*007c*/ 	.byte	0x03, 0x1b
        /*007e*/ 	.short	0x00ff


	//----- nvinfo : EIATTR_NUM_BARRIERS
	.align		4
        /*0080*/ 	.byte	0x02, 0x4c
        /*0082*/ 	.byte	0x01
	.zero		1


	//----- nvinfo : EIATTR_MERCURY_ISA_VERSION
	.align		4
        /*0084*/ 	.byte	0x03, 0x5f
        /*0086*/ 	.short	0x0101


	//----- nvinfo : EIATTR_VRC_CTA_INIT_COUNT
	.align		4
        /*0088*/ 	.byte	0x02, 0x4a
	.zero		1
	.zero		1


	//----- nvinfo : EIATTR_EXIT_INSTR_OFFSETS
	.align		4
        /*008c*/ 	.byte	0x04, 0x1c
        /*008e*/ 	.short	(.L_683 - .L_682)


	//   ....[0]....
.L_682:
        /*0090*/ 	.word	0x00000030


	//   ....[1]....
        /*0094*/ 	.word	0x00002400


	//----- nvinfo : EIATTR_CRS_STACK_SIZE
	.align		4
.L_683:
        /*0098*/ 	.byte	0x04, 0x1e
        /*009a*/ 	.short	(.L_685 - .L_684)
.L_684:
        /*009c*/ 	.word	0x00000000


	//----- nvinfo : EIATTR_CBANK_PARAM_SIZE
	.align		4
.L_685:
        /*00a0*/ 	.byte	0x03, 0x19
        /*00a2*/ 	.short	0x0030


	//----- nvinfo : EIATTR_PARAM_CBANK
	.align		4
        /*00a4*/ 	.byte	0x04, 0x0a
        /*00a6*/ 	.short	(.L_687 - .L_686)
	.align		4
.L_686:
        /*00a8*/ 	.word	index@(.nv.constant0._Z10deviceQRv1ILi18EEviiPKdPdS2_S2_S2_)
        /*00ac*/ 	.short	0x0380
        /*00ae*/ 	.short	0x0030


	//----- nvinfo : EIATTR_SW_WAR
	.align		4
.L_687:
        /*00b0*/ 	.byte	0x04, 0x36
        /*00b2*/ 	.short	(.L_689 - .L_688)
.L_688:
        /*00b4*/ 	.word	0x00000008
.L_689:


//--------------------- .nv.info._Z10deviceQRv1ILi17EEviiPKdPdS2_S2_S2_ --------------------------
	.section	.nv.info._Z10deviceQRv1ILi17EEviiPKdPdS2_S2_S2_,"",@"SHT_CUDA_INFO"
	.sectionflags	@""
	.align	4


	//----- nvinfo : EIATTR_CUDA_API_VERSION
	.align		4
        /*0000*/ 	.byte	0x04, 0x37
        /*0002*/ 	.short	(.L_691 - .L_690)
.L_690:
        /*0004*/ 	.word	0x00000082


	//----- nvinfo : EIATTR_KPARAM_INFO
	.align		4
.L_691:
        /*0008*/ 	.byte	0x04, 0x17
        /*000a*/ 	.short	(.L_693 - .L_692)
.L_692:
        /*000c*/ 	.word	0x00000000
        /*0010*/ 	.short	0x0006
        /*0012*/ 	.short	0x0028
        /*0014*/ 	.byte	0x00, 0xf5, 0x21, 0x00


	//----- nvinfo : EIATTR_KPARAM_INFO
	.align		4
.L_693:
        /*0018*/ 	.byte	0x04, 0x17
        /*001a*/ 	.short	(.L_695 - .L_694)
.L_694:
        /*001c*/ 	.word	0x00000000
        /*0020*/ 	.short	0x0005
        /*0022*/ 	.short	0x0020
        /*0024*/ 	.byte	0x00, 0xf5, 0x21, 0x00


	//----- nvinfo : EIATTR_KPARAM_INFO
	.align		4
.L_695:
        /*0028*/ 	.byte	0x04, 0x17
        /*002a*/ 	.short	(.L_697 - .L_696)
.L_696:
        /*002c*/ 	.word	0x00000000
        /*0030*/ 	.short	0x0004
        /*0032*/ 	.short	0x0018
        /*0034*/ 	.byte	0x00, 0xf5, 0x21, 0x00


	//----- nvinfo : EIATTR_KPARAM_INFO
	.align		4
.L_697:
        /*0038*/ 	.byte	0x04, 0x17
        /*003a*/ 	.short	(.L_699 - .L_698)
.L_698:
        /*003c*/ 	.word	0x00000000
        /*0040*/ 	.short	0x0003
        /*0042*/ 	.short	0x0010
        /*0044*/ 	.byte	0x00, 0xf5, 0x21, 0x00


	//----- nvinfo : EIATTR_KPARAM_INFO
	.align		4
.L_699:
        /*0048*/ 	.byte	0x04, 0x17
        /*004a*/ 	.short	(.L_701 - .L_700)
.L_700:
        /*004c*/ 	.word	0x00000000
        /*0050*/ 	.short	0x0002
        /*0052*/ 	.short	0x0008
        /*0054*/ 	.byte	0x00, 0xf5, 0x21, 0x00


	//----- nvinfo : EIATTR_KPARAM_INFO
	.align		4
.L_701:
        /*0058*/ 	.byte	0x04, 0x17
        /*005a*/ 	.short	(.L_703 - .L_702)
.L_702:
        /*005c*/ 	.word	0x00000000
        /*0060*/ 	.short	0x0001
        /*0062*/ 	.short	0x0004
        /*0064*/ 	.byte	0x00, 0xf0, 0x11, 0x00


	//----- nvinfo : EIATTR_KPARAM_INFO
	.align		4
.L_703:
        /*0068*/ 	.byte	0x04, 0x17
        /*006a*/ 	.short	(.L_705 - .L_704)
.L_704:
        /*006c*/ 	.word	0x00000000
        /*0070*/ 	.short	0x0000
        /*0072*/ 	.short	0x0000
        /*0074*/ 	.byte	0x00, 0xf0, 0x11, 0x00


	//----- nvinfo : EIATTR_SPARSE_MMA_MASK
	.align		4
.L_705:
        /*0078*/ 	.byte	0x03, 0x50
        /*007a*/ 	.short	0x0000


	//----- nvinfo : EIATTR_MAXREG_COUNT
	.align		4
        /*007c*/ 	.byte	0x03, 0x1b
        /*007e*/ 	.short	0x00ff


	//----- nvinfo : EIATTR_NUM_BARRIERS
	.align		4
        /*0080*/ 	.byte	0x02, 0x4c
        /*0082*/ 	.byte	0x01
	.zero		1


	//----- nvinfo : EIATTR_MERCURY_ISA_VERSION
	.align		4
        /*0084*/ 	.byte	0x03, 0x5f
        /*0086*/ 	.short	0x0101


	//----- nvinfo : EIATTR_VRC_CTA_INIT_COUNT
	.align		4
        /*0088*/ 	.byte	0x02, 0x4a
	.zero		1
	.zero		1


	//----- nvinfo : EIATTR_EXIT_INSTR_OFFSETS
	.align		4
        /*008c*/ 	.byte	0x04, 0x1c
        /*008e*/ 	.short	(.L_707 - .L_706)


	//   ....[0]....
.L_706:
        /*0090*/ 	.word	0x00000030


	//   ....[1]....
        /*0094*/ 	.word	0x00002480


	//----- nvinfo : EIATTR_CRS_STACK_SIZE
	.align		4
.L_707:
        /*0098*/ 	.byte	0x04, 0x1e
        /*009a*/ 	.short	(.L_709 - .L_708)
.L_708:
        /*009c*/ 	.word	0x00000000


	//----- nvinfo : EIATTR_CBANK_PARAM_SIZE
	.align		4
.L_709:
        /*00a0*/ 	.byte	0x03, 0x19
        /*00a2*/ 	.short	0x0030


	//----- nvinfo : EIATTR_PARAM_CBANK
	.align		4
        /*00a4*/ 	.byte	0x04, 0x0a
        /*00a6*/ 	.short	(.L_711 - .L_710)
	.align		4
.L_710:
        /*00a8*/ 	.word	index@(.nv.constant0._Z10deviceQRv1ILi17EEviiPKdPdS2_S2_S2_)
        /*00ac*/ 	.short	0x0380
        /*00ae*/ 	.short	0x0030


	//----- nvinfo : EIATTR_SW_WAR
	.align		4
.L_711:
        /*00b0*/ 	.byte	0x04, 0x36
        /*00b2*/ 	.short	(.L_713 - .L_712)
.L_712:
        /*00b4*/ 	.word	0x00000008
.L_713:


//--------------------- .nv.info._Z10deviceQRv1ILi16EEviiPKdPdS2_S2_S2_ --------------------------
	.section	.nv.info._Z10deviceQRv1ILi16EEviiPKdPdS2_S2_S2_,"",@"SHT_CUDA_INFO"
	.sectionflags	@""
	.align	4


	//----- nvinfo : EIATTR_CUDA_API_VERSION
	.align		4
        /*0000*/ 	.byte	0x04, 0x37
        /*0002*/ 	.short	(.L_715 - .L_714)
.L_714:
        /*0004*/ 	.word	0x00000082


	//----- nvinfo : EIATTR_KPARAM_INFO
	.align		4
.L_715:
        /*0008*/ 	.byte	0x04, 0x17
        /*000a*/ 	.short	(.L_717 - .L_716)
.L_716:
        /*000c*/ 	.word	0x00000000
        /*0010*/ 	.short	0x0006
        /*0012*/ 	.short	0x0028
        /*0014*/ 	.byte	0x00, 0xf5, 0x21, 0x00


	//----- nvinfo : EIATTR_KPARAM_INFO
	.align		4
.L_717:
        /*0018*/ 	.byte	0x04, 0x17
        /*001a*/ 	.short	(.L_719 - .L_718)
.L_718:
        /*001c*/ 	.word	0x00000000
        /*0020*/ 	.short	0x0005
        /*0022*/ 	.short	0x0020
        /*0024*/ 	.byte	0x00, 0xf5, 0x21, 0x00


	//----- nvinfo : EIATTR_KPARAM_INFO
	.align		4
.L_719:
        /*0028*/ 	.byte	0x04, 0x17
        /*002a*/ 	.short	(.L_721 - .L_720)
.L_720:
        /*002c*/ 	.word	0x00000000
        /*0030*/ 	.short	0x0004
        /*0032*/ 	.short	0x0018
        /*0034*/ 	.byte	0x00, 0xf5, 0x21, 0x00


	//----- nvinfo : EIATTR_KPARAM_INFO
	.align		4
.L_721:
        /*0038*/ 	.byte	0x04, 0x17
        /*003a*/ 	.short	(.L_723 - .L_722)
.L_722:
        /*003c*/ 	.word	0x00000000
        /*0040*/ 	.short	0x0003
        /*0042*/ 	.short	0x0010
        /*0044*/ 	.byte	0x00, 0xf5, 0x21, 0x00


	//----- nvinfo : EIATTR_KPARAM_INFO
	.align		4
.L_723:
        /*0048*/ 	.byte	0x04, 0x17
        /*004a*/ 	.short	(.L_725 - .L_724)
.L_724:
        /*004c*/ 	.word	0x00000000
        /*0050*/ 	.short	0x0002
        /*0052*/ 	.short	0x0008
        /*0054*/ 	.byte	0x00, 0xf5, 0x21, 0x00


	//----- nvinfo : EIATTR_KPARAM_INFO
	.align		4
.L_725:
        /*0058*/ 	.byte	0x04, 0x17
        /*005a*/ 	.short	(.L_727 - .L_726)
.L_726:
        /*005c*/ 	.word	0x00000000
        /*0060*/ 	.short	0x0001
        /*0062*/ 	.short	0x0004
        /*0064*/ 	.byte	0x00, 0xf0, 0x11, 0x00


	//----- nvinfo : EIATTR_KPARAM_INFO
	.align		4
.L_727:
        /*0068*/ 	.byte	0x04, 0x17
        /*006a*/ 	.short	(.L_729 - .L_728)
.L_728:
        /*006c*/ 	.word	0x00000000
        /*0070*/ 	.short	0x0000
        /*0072*/ 	.short	0x0000
        /*0074*/ 	.byte	0x00, 0xf0, 0x11, 0x00


	//----- nvinfo : EIATTR_SPARSE_MMA_MASK
	.align		4
.L_729:
        /*0078*/ 	.byte	0x03, 0x50
        /*007a*/ 	.short	0x0000


	//----- nvinfo : EIATTR_MAXREG_COUNT
	.align		4
        /*007c*/ 	.byte	0x03, 0x1b
        /*007e*/ 	.short	0x00ff


	//----- nvinfo : EIATTR_NUM_BARRIERS
	.align		4
        /*0080*/ 	.byte	0x02, 0x4c
        /*0082*/ 	.byte	0x01
	.zero		1


	//----- nvinfo : EIATTR_MERCURY_ISA_VERSION
	.align		4
        /*0084*/ 	.byte	0x03, 0x5f
        /*0086*/ 	.short	0x0101


	//----- nvinfo : EIATTR_VRC_CTA_INIT_COUNT
	.align		4
        /*0088*/ 	.byte	0x02, 0x4a
	.zero		1
	.zero		1


	//----- nvinfo : EIATTR_EXIT_INSTR_OFFSETS
	.align		4
        /*008c*/ 	.byte	0x04, 0x1c
        /*008e*/ 	.short	(.L_731 - .L_730)


	//   ....[0]....
.L_730:
        /*0090*/ 	.word	0x00000040


	//   ....[1]....
        /*0094*/ 	.word	0x00002480


	//----- nvinfo : EIATTR_CRS_STACK_SIZE
	.align		4
.L_731:
        /*0098*/ 	.byte	0x04, 0x1e
        /*009a*/ 	.short	(.L_733 - .L_732)
.L_732:
        /*009c*/ 	.word	0x00000000


	//----- nvinfo : EIATTR_CBANK_PARAM_SIZE
	.align		4
.L_733:
        /*00a0*/ 	.byte	0x03, 0x19
        /*00a2*/ 	.short	0x0030


	//----- nvinfo : EIATTR_PARAM_CBANK
	.align		4
        /*00a4*/ 	.byte	0x04, 0x0a
        /*00a6*/ 	.short	(.L_735 - .L_734)
	.align		4
.L_734:
        /*00a8*/ 	.word	index@(.nv.constant0._Z10deviceQRv1ILi16EEviiPKdPdS2_S2_S2_)
        /*00ac*/ 	.short	0x0380
        /*00ae*/ 	.short	0x0030


	//----- nvinfo : EIATTR_SW_WAR
	.align		4
.L_735:
        /*00b0*/ 	.byte	0x04, 0x36
        /*00b2*/ 	.short	(.L_737 - .L_736)
.L_736:
        /*00b4*/ 	.word	0x00000008
.L_737:


//--------------------- .nv.info._Z10deviceQRv1ILi15EEviiPKdPdS2_S2_S2_ --------------------------
	.section	.nv.info._Z10deviceQRv1ILi15EEviiPKdPdS2_S2_S2_,"",@"SHT_CUDA_INFO"
	.sectionflags	@""
	.align	4


	//----- nvinfo : EIATTR_CUDA_API_VERSION
	.align		4
        /*0000*/ 	.byte	0x04, 0x37
        /*0002*/ 	.short	(.L_739 - .L_738)
.L_738:
        /*0004*/ 	.word	0x00000082


	//----- nvinfo : EIATTR_KPARAM_INFO
	.align		4
.L_739:
        /*0008*/ 	.byte	0x04, 0x17
        /*000a*/ 	.short	(.L_741 - .L_740)
.L_740:
        /*000c*/ 	.word	0x00000000
        /*0010*/ 	.short	0x0006
        /*0012*/ 	.short	0x0028
        /*0014*/ 	.byte	0x00, 0xf5, 0x21, 0x00


	//----- nvinfo : EIATTR_KPARAM_INFO
	.align		4
.L_741:
        /*0018*/ 	.byte	0x04, 0x17
        /*001a*/ 	.short	(.L_743 - .L_742)
.L_742:
        /*001c*/ 	.word	0x00000000
        /*0020*/ 	.short	0x0005
        /*0022*/ 	.short	0x0020
        /*0024*/ 	.byte	0x00, 0xf5, 0x21, 0x00


	//----- nvinfo : EIATTR_KPARAM_INFO
	.align		4
.L_743:
        /*0028*/ 	.byte	0x04, 0x17
        /*002a*/ 	.short	(.L_745 - .L_744)
.L_744:
        /*002c*/ 	.word	0x00000000
        /*0030*/ 	.short	0x0004
        /*0032*/ 	.short	0x0018
        /*0034*/ 	.byte	0x00, 0xf5, 0x21, 0x00


	//----- nvinfo : EIATTR_KPARAM_INFO
	.align		4
.L_745:
        /*0038*/ 	.byte	0x04, 0x17
        /*003a*/ 	.short	(.L_747 - .L_746)
.L_746:
        /*003c*/ 	.word	0x00000000
        /*0040*/ 	.short	0x0003
        /*0042*/ 	.short	0x0010
        /*0044*/ 	.byte	0x00, 0xf5, 0x21, 0x00


	//----- nvinfo : EIATTR_KPARAM_INFO
	.align		4
.L_747:
        /*0048*/ 	.byte	0x04, 0x17
        /*004a*/ 	.short	(.L_749 - .L_748)
.L_748:
        /*004c*/ 	.word	0x00000000
        /*0050*/ 	.short	0x0002
        /*0052*/ 	.short	0x0008
        /*0054*/ 	.byte	0x00, 0xf5, 0x21, 0x00


	//----- nvinfo : EIATTR_KPARAM_INFO
	.align		4
.L_749:
        /*0058*/ 	.byte	0x04, 0x17
        /*005a*/ 	.short	(.L_751 - .L_750)
.L_750:
        /*005c*/ 	.word	0x00000000
        /*0060*/ 	.short	0x0001
        /*0062*/ 	.short	0x0004
        /*0064*/ 	.byte	0x00, 0xf0, 0x11, 0x00


	//----- nvinfo : EIATTR_KPARAM_INFO
	.align		4
.L_751:
        /*0068*/ 	.byte	0x04, 0x17
        /*006a*/ 	.short	(.L_753 - .L_752)
.L_752:
        /*006c*/ 	.word	0x00000000
        /*0070*/ 	.short	0x0000
        /*0072*/ 	.short	0x0000
        /*0074*/ 	.byte	0x00, 0xf0, 0x11, 0x00


	//----- nvinfo : EIATTR_SPARSE_MMA_MASK
	.align		4
.L_753:
        /*0078*/ 	.byte	0x03, 0x50
        /*007a*/ 	.short	0x0000


	//----- nvinfo : EIATTR_MAXREG_COUNT
	.align		4
        /*007c*/ 	.byte	0x03, 0x1b
        /*007e*/ 	.short	0x00ff


	//----- nvinfo : EIATTR_NUM_BARRIERS
	.align		4
        /*0080*/ 	.byte	0x02, 0x4c
        /*0082*/ 	.byte	0x01
	.zero		1


	//----- nvinfo : EIATTR_MERCURY_ISA_VERSION
	.align		4
        /*0084*/ 	.byte	0x03, 0x5f
        /*0086*/ 	.short	0x0101


	//----- nvinfo : EIATTR_VRC_CTA_INIT_COUNT
	.align		4
        /*0088*/ 	.byte	0x02, 0x4a
	.zero		1
	.zero		1


	//----- nvinfo : EIATTR_EXIT_INSTR_OFFSETS
	.align		4
        /*008c*/ 	.byte	0x04, 0x1c
        /*008e*/ 	.short	(.L_755 - .L_754)


	//   ....[0]....
.L_754:
        /*0090*/ 	.word	0x00000030


	//   ....[1]....
        /*0094*/ 	.word	0x00002480


	//----- nvinfo : EIATTR_CRS_STACK_SIZE
	.align		4
.L_755:
        /*0098*/ 	.byte	0x04, 0x1e
        /*009a*/ 	.short	(.L_757 - .L_756)
.L_756:
        /*009c*/ 	.word	0x00000000


	//----- nvinfo : EIATTR_CBANK_PARAM_SIZE
	.align		4
.L_757:
        /*00a0*/ 	.byte	0x03, 0x19
        /*00a2*/ 	.short	0x0030


	//----- nvinfo : EIATTR_PARAM_CBANK
	.align		4
        /*00a4*/ 	.byte	0x04, 0x0a
        /*00a6*/ 	.short	(.L_759 - .L_758)
	.align		4
.L_758:
        /*00a8*/ 	.word	index@(.nv.constant0._Z10deviceQRv1ILi15EEviiPKdPdS2_S2_S2_)
        /*00ac*/ 	.short	0x0380
        /*00ae*/ 	.short	0x0030


	//----- nvinfo : EIATTR_SW_WAR
	.align		4
.L_759:
        /*00b0*/ 	.byte	0x04, 0x36
        /*00b2*/ 	.short	(.L_761 - .L_760)
.L_760:
        /*00b4*/ 	.word	0x00000008
.L_761:


//--------------------- .nv.info._Z10deviceQRv1ILi14EEviiPKdPdS2_S2_S2_ --------------------------
	.section	.nv.info._Z10deviceQRv1ILi14EEviiPKdPdS2_S2_S2_,"",@"SHT_CUDA_INFO"
	.sectionflags	@""
	.align	4


	//----- nvinfo : EIATTR_CUDA_API_VERSION
	.align		4
        /*0000*/ 	.byte	0x04, 0x37
        /*0002*/ 	.short	(.L_763 - .L_762)
.L_762:
        /*0004*/ 	.word	0x00000082


	//----- nvinfo : EIATTR_KPARAM_INFO
	.align		4
.L_763:
        /*0008*/ 	.byte	0x04, 0x17
        /*000a*/ 	.short	(.L_765 - .L_764)
.L_764:
        /*000c*/ 	.word	0x00000000
        /*0010*/ 	.short	0x0006
        /*0012*/ 	.short	0x0028
        /*0014*/ 	.byte	0x00, 0xf5, 0x21, 0x00


	//----- nvinfo : EIATTR_KPARAM_INFO
	.align		4
.L_765:
        /*0018*/ 	.byte	0x04, 0x17
        /*001a*/ 	.short	(.L_767 - .L_766)
.L_766:
        /*001c*/ 	.word	0x00000000
        /*0020*/ 	.short	0x0005
        /*0022*/ 	.short	0x0020
        /*0024*/ 	.byte	0x00, 0xf5, 0x21, 0x00


	//----- nvinfo : EIATTR_KPARAM_INFO
	.align		4
.L_767:
        /*0028*/ 	.byte	0x04, 0x17
        /*002a*/ 	.short	(.L_769 - .L_768)
.L_768:
        /*002c*/ 	.word	0x00000000
        /*0030*/ 	.short	0x0004
        /*0032*/ 	.short	0x0018
        /*0034*/ 	.byte	0x00, 0xf5, 0x21, 0x00


	//----- nvinfo : EIATTR_KPARAM_INFO
	.align		4
.L_769:
        /*0038*/ 	.byte	0x04, 0x17
        /*003a*/ 	.short	(.L_771 - .L_770)
.L_770:
        /*003c*/ 	.word	0x00000000
        /*0040*/ 	.short	0x0003
        /*0042*/ 	.short	0x0010
        /*0044*/ 	.byte	0x00, 0xf5, 0x21, 0x00


	//----- nvinfo : EIATTR_KPARAM_INFO
	.align		4
.L_771:
        /*0048*/ 	.byte	0x04, 0x17
        /*004a*/ 	.short	(.L_773 - .L_772)
.L_772:
        /*004c*/ 	.word	0x00000000
        /*0050*/ 	.short	0x0002
        /*0052*/ 	.short	0x0008
        /*0054*/ 	.byte	0x00, 0xf5, 0x21, 0x00


	//----- nvinfo : EIATTR_KPARAM_INFO
	.align		4
.L_773:
        /*0058*/ 	.byte	0x04, 0x17
        /*005a*/ 	.short	(.L_775 - .L_774)
.L_774:
        /*005c*/ 	.word	0x00000000
        /*0060*/ 	.short	0x0001
        /*0062*/ 	.short	0x0004
        /*0064*/ 	.byte	0x00, 0xf0, 0x11, 0x00


	//----- nvinfo : EIATTR_KPARAM_INFO
	.align		4
.L_775:
        /*0068*/ 	.byte	0x04, 0x17
        /*006a*/ 	.short	(.L_777 - .L_776)
.L_776:
        /*006c*/ 	.word	0x00000000
        /*0070*/ 	.short	0x0000
        /*0072*/ 	.short	0x0000
        /*0074*/ 	.byte	0x00, 0xf0, 0x11, 0x00


	//----- nvinfo : EIATTR_SPARSE_MMA_MASK
	.align		4
.L_777:
        /*0078*/ 	.byte	0x03, 0x50
        /*007a*/ 	.short	0x0000


	//----- nvinfo : EIATTR_MAXREG_COUNT
	.align		4
        /*007c*/ 	.byte	0x03, 0x1b
        /*007e*/ 	.short	0x00ff


	//----- nvinfo : EIATTR_NUM_BARRIERS
	.align		4
        /*0080*/ 	.byte	0x02, 0x4c
        /*0082*/ 	.byte	0x01
	.zero		1


	//----- nvinfo : EIATTR_MERCURY_ISA_VERSION
	.align		4
        /*0084*/ 	.byte	0x03, 0x5f
        /*0086*/ 	.short	0x0101


	//----- nvinfo : EIATTR_VRC_CTA_INIT_COUNT
	.align		4
        /*0088*/ 	.byte	0x02, 0x4a
	.zero		1
	.zero		1


	//----- nvinfo : EIATTR_EXIT_INSTR_OFFSETS
	.align		4
        /*008c*/ 	.byte	0x04, 0x1c
        /*008e*/ 	.short	(.L_779 - .L_778)


	//   ....[0]....
.L_778:
        /*0090*/ 	.word	0x00000030


	//   ....[1]....
        /*0094*/ 	.word	0x00002400


	//----- nvinfo : EIATTR_CRS_STACK_SIZE
	.align		4
.L_779:
        /*0098*/ 	.byte	0x04, 0x1e
        /*009a*/ 	.short	(.L_781 - .L_780)
.L_780:
        /*009c*/ 	.word	0x00000000


	//----- nvinfo : EIATTR_CBANK_PARAM_SIZE
	.align		4
.L_781:
        /*00a0*/ 	.byte	0x03, 0x19
        /*00a2*/ 	.short	0x0030


	//----- nvinfo : EIATTR_PARAM_CBANK
	.align		4
        /*00a4*/ 	.byte	0x04, 0x0a
        /*00a6*/ 	.short	(.L_783 - .L_782)
	.align		4
.L_782:
        /*00a8*/ 	.word	index@(.nv.constant0._Z10deviceQRv1ILi14EEviiPKdPdS2_S2_S2_)
        /*00ac*/ 	.short	0x0380
        /*00ae*/ 	.short	0x0030


	//----- nvinfo : EIATTR_SW_WAR
	.align		4
.L_783:
        /*00b0*/ 	.byte	0x04, 0x36
        /*00b2*/ 	.short	(.L_785 - .L_784)
.L_784:
        /*00b4*/ 	.word	0x00000008
.L_785:


//--------------------- .nv.info._Z10deviceQRv1ILi13EEviiPKdPdS2_S2_S2_ --------------------------
	.section	.nv.info._Z10deviceQRv1ILi13EEviiPKdPdS2_S2_S2_,"",@"SHT_CUDA_INFO"
	.sectionflags	@""
	.align	4


	//----- nvinfo : EIATTR_CUDA_API_VERSION
	.align		4
        /*0000*/ 	.byte	0x04, 0x37
        /*0002*/ 	.short	(.L_787 - .L_786)
.L_786:
        /*0004*/ 	.word	0x00000082


	//----- nvinfo : EIATTR_KPARAM_INFO
	.align		4
.L_787:
        /*0008*/ 	.byte	0x04, 0x17
        /*000a*/ 	.short	(.L_789 - .L_788)
.L_788:
        /*000c*/ 	.word	0x00000000
        /*0010*/ 	.short	0x0006
        /*0012*/ 	.short	0x0028
        /*0014*/ 	.byte	0x00, 0xf5, 0x21, 0x00


	//----- nvinfo : EIATTR_KPARAM_INFO
	.align		4
.L_789:
        /*0018*/ 	.byte	0x04, 0x17
        /*001a*/ 	.short	(.L_791 - .L_790)
.L_790:
        /*001c*/ 	.word	0x00000000
        /*0020*/ 	.short	0x0005
        /*0022*/ 	.short	0x0020
        /*0024*/ 	.byte	0x00, 0xf5, 0x21, 0x00


	//----- nvinfo : EIATTR_KPARAM_INFO
	.align		4
.L_791:
        /*0028*/ 	.byte	0x04, 0x17
        /*002a*/ 	.short	(.L_793 - .L_792)
.L_792:
        /*002c*/ 	.word	0x00000000
        /*0030*/ 	.short	0x0004
        /*0032*/ 	.short	0x0018
        /*0034*/ 	.byte	0x00, 0xf5, 0x21, 0x00


	//----- nvinfo : EIATTR_KPARAM_INFO
	.align		4
.L_793:
        /*0038*/ 	.byte	0x04, 0x17
        /*003a*/ 	.short	(.L_795 - .L_794)
.L_794:
        /*003c*/ 	.word	0x00000000
        /*0040*/ 	.short	0x0003
        /*0042*/ 	.short	0x0010
        /*0044*/ 	.byte	0x00, 0xf5, 0x21, 0x00


	//----- nvinfo : EIATTR_KPARAM_INFO
	.align		4
.L_795:
        /*0048*/ 	.byte	0x04, 0x17
        /*004a*/ 	.short	(.L_797 - .L_796)
.L_796:
        /*004c*/ 	.word	0x00000000
        /*0050*/ 	.short	0x0002
        /*0052*/ 	.short	0x0008
        /*0054*/ 	.byte	0x00, 0xf5, 0x21, 0x00


	//----- nvinfo : EIATTR_KPARAM_INFO
	.align		4
.L_797:
        /*0058*/ 	.byte	0x04, 0x17
        /*005a*/ 	.short	(.L_799 - .L_798)
.L_798:
        /*005c*/ 	.word	0x00000000
        /*0060*/ 	.short	0x0001
        /*0062*/ 	.short	0x0004
        /*0064*/ 	.byte	0x00, 0xf0, 0x11, 0x00


	//----- nvinfo : EIATTR_KPARAM_INFO
	.align		4
.L_799:
        /*0068*/ 	.byte	0x04, 0x17
        /*006a*/ 	.short	(.L_801 - .L_800)
.L_800:
        /*006c*/ 	.word	0x00000000
        /*0070*/ 	.short	0x0000
        /*0072*/ 	.short	0x0000
        /*0074*/ 	.byte	0x00, 0xf0, 0x11, 0x00


	//----- nvinfo : EIATTR_SPARSE_MMA_MASK
	.align		4
.L_801:
        /*0078*/ 	.byte	0x03, 0x50
        /*007a*/ 	.short	0x0000


	//----- nvinfo : EIATTR_MAXREG_COUNT
	.align		4
        /*007c*/ 	.byte	0x03, 0x1b
        /*007e*/ 	.short	0x00ff


	//----- nvinfo : EIATTR_NUM_BARRIERS
	.align		4
        /*0080*/ 	.byte	0x02, 0x4c
        /*0082*/ 	.byte	0x01
	.zero		1


	//----- nvinfo : EIATTR_MERCURY_ISA_VERSION
	.align		4
        /*0084*/ 	.byte	0x03, 0x5f
        /*0086*/ 	.short	0x0101


	//----- nvinfo : EIATTR_VRC_CTA_INIT_COUNT
	.align		4
        /*0088*/ 	.byte	0x02, 0x4a
	.zero		1
	.zero		1


	//----- nvinfo : EIATTR_EXIT_INSTR_OFFSETS
	.align		4
        /*008c*/ 	.byte	0x04, 0x1c
        /*008e*/ 	.short	(.L_803 - .L_802)


	//   ....[0]....
.L_802:
        /*0090*/ 	.word	0x00000030


	//   ....[1]....
        /*0094*/ 	.word	0x00002480


	//----- nvinfo : EIATTR_CRS_STACK_SIZE
	.align		4
.L_803:
        /*0098*/ 	.byte	0x04, 0x1e
        /*009a*/ 	.short	(.L_805 - .L_804)
.L_804:
        /*009c*/ 	.word	0x00000000


	//----- nvinfo : EIATTR_CBANK_PARAM_SIZE
	.align		4
.L_805:
        /*00a0*/ 	.byte	0x03, 0x19
        /*00a2*/ 	.short	0x0030


	//----- nvinfo : EIATTR_PARAM_CBANK
	.align		4
        /*00a4*/ 	.byte	0x04, 0x0a
        /*00a6*/ 	.short	(.L_807 - .L_806)
	.align		4
.L_806:
        /*00a8*/ 	.word	index@(.nv.constant0._Z10deviceQRv1ILi13EEviiPKdPdS2_S2_S2_)
        /*00ac*/ 	.short	0x0380
        /*00ae*/ 	.short	0x0030


	//----- nvinfo : EIATTR_SW_WAR
	.align		4
.L_807:
        /*00b0*/ 	.byte	0x04, 0x36
        /*00b2*/ 	.short	(.L_809 - .L_808)
.L_808:
        /*00b4*/ 	.word	0x00000008
.L_809:


//--------------------- .nv.info._Z10deviceQRv1ILi12EEviiPKdPdS2_S2_S2_ --------------------------
	.section	.nv.info._Z10deviceQRv1ILi12EEviiPKdPdS2_S2_S2_,"",@"SHT_CUDA_INFO"
	.sectionflags	@""
	.align	4


	//----- nvinfo : EIATTR_CUDA_API_VERSION
	.align		4
        /*0000*/ 	.byte	0x04, 0x37
        /*0002*/ 	.short	(.L_811 - .L_810)
.L_810:
        /*0004*/ 	.word	0x00000082


	//----- nvinfo : EIATTR_KPARAM_INFO
	.align		4
.L_811:
        /*0008*/ 	.byte	0x04, 0x17
        /*000a*/ 	.short	(.L_813 - .L_812)
.L_812:
        /*000c*/ 	.word	0x00000000
        /*0010*/ 	.short	0x0006
        /*0012*/ 	.short	0x0028
        /*0014*/ 	.byte	0x00, 0xf5, 0x21, 0x00


	//----- nvinfo : EIATTR_KPARAM_INFO
	.align		4
.L_813:
        /*0018*/ 	.byte	0x04, 0x17
        /*001a*/ 	.short	(.L_815 - .L_814)
.L_814:
        /*001c*/ 	.word	0x00000000
        /*0020*/ 	.short	0x0005
        /*0022*/ 	.short	0x0020
        /*0024*/ 	.byte	0x00, 0xf5, 0x21, 0x00


	//----- nvinfo : EIATTR_KPARAM_INFO
	.align		4
.L_815:
        /*0028*/ 	.byte	0x04, 0x17
        /*002a*/ 	.short	(.L_817 - .L_816)
.L_816:
        /*002c*/ 	.word	0x00000000
        /*0030*/ 	.short	0x0004
        /*0032*/ 	.short	0x0018
        /*0034*/ 	.byte	0x00, 0xf5, 0x21, 0x00


	//----- nvinfo : EIATTR_KPARAM_INFO
	.align		4
.L_817:
        /*0038*/ 	.byte	0x04, 0x17
        /*003a*/ 	.short	(.L_819 - .L_818)
.L_818:
        /*003c*/ 	.word	0x00000000
        /*0040*/ 	.short	0x0003
        /*0042*/ 	.short	0x0010
        /*0044*/ 	.byte	0x00, 0xf5, 0x21, 0x00


	//----- nvinfo : EIATTR_KPARAM_INFO
	.align		4
.L_819:
        /*0048*/ 	.byte	0x04, 0x17
        /*004a*/ 	.short	(.L_821 - .L_820)
.L_820:
        /*004c*/ 	.word	0x00000000
        /*0050*/ 	.short	0x0002
        /*0052*/ 	.short	0x0008
        /*0054*/ 	.byte	0x00, 0xf5, 0x21, 0x00


	//----- nvinfo : EIATTR_KPARAM_INFO
	.align		4
.L_821:
        /*0058*/ 	.byte	0x04, 0x17
        /*005a*/ 	.short	(.L_823 - .L_822)
.L_822:
        /*005c*/ 	.word	0x00000000
        /*0060*/ 	.short	0x0001
        /*0062*/ 	.short	0x0004
        /*0064*/ 	.byte	0x00, 0xf0, 0x11, 0x00


	//----- nvinfo : EIATTR_KPARAM_INFO
	.align		4
.L_823:
        /*0068*/ 	.byte	0x04, 0x17
        /*006a*/ 	.short	(.L_825 - .L_824)
.L_824:
        /*006c*/ 	.word	0x00000000
        /*0070*/ 	.short	0x0000
        /*0072*/ 	.short	0x0000
        /*0074*/ 	.byte	0x00, 0xf0, 0x11, 0x00


	//----- nvinfo : EIATTR_SPARSE_MMA_MASK
	.align		4
.L_825:
        /*0078*/ 	.byte	0x03, 0x50
        /*007a*/ 	.short	0x0000


	//----- nvinfo : EIATTR_MAXREG_COUNT
	.align		4
        /*007c*/ 	.byte	0x03, 0x1b
        /*007e*/ 	.short	0x00ff


	//----- nvinfo : EIATTR_NUM_BARRIERS
	.align		4
        /*0080*/ 	.byte	0x02, 0x4c
        /*0082*/ 	.byte	0x01
	.zero		1


	//----- nvinfo : EIATTR_MERCURY_ISA_VERSION
	.align		4
        /*0084*/ 	.byte	0x03, 0x5f
        /*0086*/ 	.short	0x0101


	//----- nvinfo : EIATTR_VRC_CTA_INIT_COUNT
	.align		4
        /*0088*/ 	.byte	0x02, 0x4a
	.zero		1
	.zero		1


	//----- nvinfo : EIATTR_EXIT_INSTR_OFFSETS
	.align		4
        /*008c*/ 	.byte	0x04, 0x1c
        /*008e*/ 	.short	(.L_827 - .L_826)


	//   ....[0]....
.L_826:
        /*0090*/ 	.word	0x00000030


	//   ....[1]....
        /*0094*/ 	.word	0x00002400


	//----- nvinfo : EIATTR_CRS_STACK_SIZE
	.align		4
.L_827:
        /*0098*/ 	.byte	0x04, 0x1e
        /*009a*/ 	.short	(.L_829 - .L_828)
.L_828:
        /*009c*/ 	.word	0x00000000


	//----- nvinfo : EIATTR_CBANK_PARAM_SIZE
	.align		4
.L_829:
        /*00a0*/ 	.byte	0x03, 0x19
        /*00a2*/ 	.short	0x0030


	//----- nvinfo : EIATTR_PARAM_CBANK
	.align		4
        /*00a4*/ 	.byte	0x04, 0x0a
        /*00a6*/ 	.short	(.L_831 - .L_830)
	.align		4
.L_830:
        /*00a8*/ 	.word	index@(.nv.constant0._Z10deviceQRv1ILi12EEviiPKdPdS2_S2_S2_)
        /*00ac*/ 	.short	0x0380
        /*00ae*/ 	.short	0x0030


	//----- nvinfo : EIATTR_SW_WAR
	.align		4
.L_831:
        /*00b0*/ 	.byte	0x04, 0x36
        /*00b2*/ 	.short	(.L_833 - .L_832)
.L_832:
        /*00b4*/ 	.word	0x00000008
.L_833:


//--------------------- .nv.info._Z10deviceQRv1ILi11EEviiPKdPdS2_S2_S2_ --------------------------
	.section	.nv.info._Z10deviceQRv1ILi11EEviiPKdPdS2_S2_S2_,"",@"SHT_CUDA_INFO"
	.sectionflags	@""
	.align	4


	//----- nvinfo : EIATTR_CUDA_API_VERSION
	.align		4
        /*0000*/ 	.byte	0x04, 0x37
        /*0002*/ 	.short	(.L_835 - .L_834)
.L_834:
        /*0004*/ 	.word	0x00000082


	//----- nvinfo : EIATTR_KPARAM_INFO
	.align		4
.L_835:
        /*0008*/ 	.byte	0x04, 0x17
        /*000a*/ 	.short	(.L_837 - .L_836)
.L_836:
        /*000c*/ 	.word	0x00000000
        /*0010*/ 	.short	0x0006
        /*0012*/ 	.short	0x0028
        /*0014*/ 	.byte	0x00, 0xf5, 0x21, 0x00


	//----- nvinfo : EIATTR_KPARAM_INFO
	.align		4
.L_837:
        /*0018*/ 	.byte	0x04, 0x17
        /*001a*/ 	.short	(.L_839 - .L_838)
.L_838:
        /*001c*/ 	.word	0x00000000
        /*0020*/ 	.short	0x0005
        /*0022*/ 	.short	0x0020
        /*0024*/ 	.byte	0x00, 0xf5, 0x21, 0x00


	//----- nvinfo : EIATTR_KPARAM_INFO
	.align		4
.L_839:
        /*0028*/ 	.byte	0x04, 0x17
        /*002a*/ 	.short	(.L_841 - .L_840)
.L_840:
        /*002c*/ 	.word	0x00000000
        /*0030*/ 	.short	0x0004
        /*0032*/ 	.short	0x0018
        /*0034*/ 	.byte	0x00, 0xf5, 0x21, 0x00


	//----- nvinfo : EIATTR_KPARAM_INFO
	.align		4
.L_841:
        /*0038*/ 	.byte	0x04, 0x17
        /*003a*/ 	.short	(.L_843 - .L_842)
.L_842:
        /*003c*/ 	.word	0x00000000
        /*0040*/ 	.short	0x0003
        /*0042*/ 	.short	0x0010
        /*0044*/ 	.byte	0x00, 0xf5, 0x21, 0x00


	//----- nvinfo : EIATTR_KPARAM_INFO
	.align		4
.L_843:
        /*0048*/ 	.byte	0x04, 0x17
        /*004a*/ 	.short	(.L_845 - .L_844)
.L_844:
        /*004c*/ 	.word	0x00000000
        /*0050*/ 	.short	0x0002
        /*0052*/ 	.short	0x0008
        /*0054*/ 	.byte	0x00, 0xf5, 0x21, 0x00


	//----- nvinfo : EIATTR_KPARAM_INFO
	.align		4
.L_845:
        /*0058*/ 	.byte	0x04, 0x17
        /*005a*/ 	.short	(.L_847 - .L_846)
.L_846:
        /*005c*/ 	.word	0x00000000
        /*0060*/ 	.short	0x0001
        /*0062*/ 	.short	0x0004
        /*0064*/ 	.byte	0x00, 0xf0, 0x11, 0x00


	//----- nvinfo : EIATTR_KPARAM_INFO
	.align		4
.L_847:
        /*0068*/ 	.byte	0x04, 0x17
        /*006a*/ 	.short	(.L_849 - .L_848)
.L_848:
        /*006c*/ 	.word	0x00000000
        /*0070*/ 	.short	0x0000
        /*0072*/ 	.short	0x0000
        /*0074*/ 	.byte	0x00, 0xf0, 0x11, 0x00


	//----- nvinfo : EIATTR_SPARSE_MMA_MASK
	.align		4
.L_849:
        /*0078*/ 	.byte	0x03, 0x50
        /*007a*/ 	.short	0x0000


	//----- nvinfo : EIATTR_MAXREG_COUNT
	.align		4
        /*007c*/ 	.byte	0x03, 0x1b
        /*007e*/ 	.short	0x00ff


	//----- nvinfo : EIATTR_NUM_BARRIERS
	.align		4
        /*0080*/ 	.byte	0x02, 0x4c
        /*0082*/ 	.byte	0x01
	.zero		1


	//----- nvinfo : EIATTR_MERCURY_ISA_VERSION
	.align		4
        /*0084*/ 	.byte	0x03, 0x5f
        /*0086*/ 	.short	0x0101


	//----- nvinfo : EIATTR_VRC_CTA_INIT_COUNT
	.align		4
        /*0088*/ 	.byte	0x02, 0x4a
	.zero		1
	.zero		1


	//----- nvinfo : EIATTR_EXIT_INSTR_OFFSETS
	.align		4
        /*008c*/ 	.byte	0x04, 0x1c
        /*008e*/ 	.short	(.L_851 - .L_850)


	//   ....[0]....
.L_850:
        /*0090*/ 	.word	0x00000030


	//   ....[1]....
        /*0094*/ 	.word	0x00002480


	//----- nvinfo : EIATTR_CRS_STACK_SIZE
	.align		4
.L_851:
        /*0098*/ 	.byte	0x04, 0x1e
        /*009a*/ 	.short	(.L_853 - .L_852)
.L_852:
        /*009c*/ 	.word	0x00000000


	//----- nvinfo : EIATTR_CBANK_PARAM_SIZE
	.align		4
.L_853:
        /*00a0*/ 	.byte	0x03, 0x19
        /*00a2*/ 	.short	0x0030


	//----- nvinfo : EIATTR_PARAM_CBANK
	.align		4
        /*00a4*/ 	.byte	0x04, 0x0a
        /*00a6*/ 	.short	(.L_855 - .L_854)
	.align		4
.L_854:
        /*00a8*/ 	.word	index@(.nv.constant0._Z10deviceQRv1ILi11EEviiPKdPdS2_S2_S2_)
        /*00ac*/ 	.short	0x0380
        /*00ae*/ 	.short	0x0030


	//----- nvinfo : EIATTR_SW_WAR
	.align		4
.L_855:
        /*00b0*/ 	.byte	0x04, 0x36
        /*00b2*/ 	.short	(.L_857 - .L_856)
.L_856:
        /*00b4*/ 	.word	0x00000008
.L_857:


//--------------------- .nv.info._Z10deviceQRv1ILi10EEviiPKdPdS2_S2_S2_ --------------------------
	.section	.nv.info._Z10deviceQRv1ILi10EEviiPKdPdS2_S2_S2_,"",@"SHT_CUDA_INFO"
	.sectionflags	@""
	.align	4


	//----- nvinfo : EIATTR_CUDA_API_VERSION
	.align		4
        /*0000*/ 	.byte	0x04, 0x37
        /*0002*/ 	.short	(.L_859 - .L_858)
.L_858:
        /*0004*/ 	.word	0x00000082


	//----- nvinfo : EIATTR_KPARAM_INFO
	.align		4
.L_859:
        /*0008*/ 	.byte	0x04, 0x17
        /*000a*/ 	.short	(.L_861 - .L_860)
.L_860:
        /*000c*/ 	.word	0x00000000
        /*0010*/ 	.short	0x0006
        /*0012*/ 	.short	0x0028
        /*0014*/ 	.byte	0x00, 0xf5, 0x21, 0x00


	//----- nvinfo : EIATTR_KPARAM_INFO
	.align		4
.L_861:
        /*0018*/ 	.byte	0x04, 0x17
        /*001a*/ 	.short	(.L_863 - .L_862)
.L_862:
        /*001c*/ 	.word	0x00000000
        /*0020*/ 	.short	0x0005
        /*0022*/ 	.short	0x0020
        /*0024*/ 	.byte	0x00, 0xf5, 0x21, 0x00


	//----- nvinfo : EIATTR_KPARAM_INFO
	.align		4
.L_863:
        /*0028*/ 	.byte	0x04, 0x17
        /*002a*/ 	.short	(.L_865 - .L_864)
.L_864:
        /*002c*/ 	.word	0x00000000
        /*0030*/ 	.short	0x0004
        /*0032*/ 	.short	0x0018
        /*0034*/ 	.byte	0x00, 0xf5, 0x21, 0x00


	//----- nvinfo : EIATTR_KPARAM_INFO
	.align		4
.L_865:
        /*0038*/ 	.byte	0x04, 0x17
        /*003a*/ 	.short	(.L_867 - .L_866)
.L_866:
        /*003c*/ 	.word	0x00000000
        /*0040*/ 	.short	0x0003
        /*0042*/ 	.short	0x0010
        /*0044*/ 	.byte	0x00, 0xf5, 0x21, 0x00


	//----- nvinfo : EIATTR_KPARAM_INFO
	.align		4
.L_867:
        /*0048*/ 	.byte	0x04, 0x17
        /*004a*/ 	.short	(.L_869 - .L_868)
.L_868:
        /*004c*/ 	.word	0x00000000
        /*0050*/ 	.short	0x0002
        /*0052*/ 	.short	0x0008
        /*0054*/ 	.byte	0x00, 0xf5, 0x21, 0x00


	//----- nvinfo : EIATTR_KPARAM_INFO
	.align		4
.L_869:
        /*0058*/ 	.byte	0x04, 0x17
        /*005a*/ 	.short	(.L_871 - .L_870)
.L_870:
        /*005c*/ 	.word	0x00000000
        /*0060*/ 	.short	0x0001
        /*0062*/ 	.short	0x0004
        /*0064*/ 	.byte	0x00, 0xf0, 0x11, 0x00


	//----- nvinfo : EIATTR_KPARAM_INFO
	.align		4
.L_871:
        /*0068*/ 	.byte	0x04, 0x17
        /*006a*/ 	.short	(.L_873 - .L_872)
.L_872:
        /*006c*/ 	.word	0x00000000
        /*0070*/ 	.short	0x0000
        /*0072*/ 	.short	0x0000
        /*0074*/ 	.byte	0x00, 0xf0, 0x11, 0x00


	//----- nvinfo : EIATTR_SPARSE_MMA_MASK
	.align		4
.L_873:
        /*0078*/ 	.byte	0x03, 0x50
        /*007a*/ 	.short	0x0000


	//----- nvinfo : EIATTR_MAXREG_COUNT
	.align		4
        /*007c*/ 	.byte	0x03, 0x1b
        /*007e*/ 	.short	0x00ff


	//----- nvinfo : EIATTR_NUM_BARRIERS
	.align		4
        /*0080*/ 	.byte	0x02, 0x4c
        /*0082*/ 	.byte	0x01
	.zero		1


	//----- nvinfo : EIATTR_MERCURY_ISA_VERSION
	.align		4
        /*0084*/ 	.byte	0x03, 0x5f
        /*0086*/ 	.short	0x0101


	//----- nvinfo : EIATTR_VRC_CTA_INIT_COUNT
	.align		4
        /*0088*/ 	.byte	0x02, 0x4a
	.zero		1
	.zero		1


	//----- nvinfo : EIATTR_EXIT_INSTR_OFFSETS
	.align		4
        /*008c*/ 	.byte	0x04, 0x1c
        /*008e*/ 	.short	(.L_875 - .L_874)


	//   ....[0]....
.L_874:
        /*0090*/ 	.word	0x00000030


	//   ....[1]....
        /*0094*/ 	.word	0x00002400


	//----- nvinfo : EIATTR_CRS_STACK_SIZE
	.align		4
.L_875:
        /*0098*/ 	.byte	0x04, 0x1e
        /*009a*/ 	.short	(.L_877 - .L_876)
.L_876:
        /*009c*/ 	.word	0x00000000


	//----- nvinfo : EIATTR_CBANK_PARAM_SIZE
	.align		4
.L_877:
        /*00a0*/ 	.byte	0x03, 0x19
        /*00a2*/ 	.short	0x0030


	//----- nvinfo : EIATTR_PARAM_CBANK
	.align		4
        /*00a4*/ 	.byte	0x04, 0x0a
        /*00a6*/ 	.short	(.L_879 - .L_878)
	.align		4
.L_878:
        /*00a8*/ 	.word	index@(.nv.constant0._Z10deviceQRv1ILi10EEviiPKdPdS2_S2_S2_)
        /*00ac*/ 	.short	0x0380
        /*00ae*/ 	.short	0x0030


	//----- nvinfo : EIATTR_SW_WAR
	.align		4
.L_879:
        /*00b0*/ 	.byte	0x04, 0x36
        /*00b2*/ 	.short	(.L_881 - .L_880)
.L_880:
        /*00b4*/ 	.word	0x00000008
.L_881:


//--------------------- .nv.info._Z10deviceQRv1ILi9EEviiPKdPdS2_S2_S2_ --------------------------
	.section	.nv.info._Z10deviceQRv1ILi9EEviiPKdPdS2_S2_S2_,"",@"SHT_CUDA_INFO"
	.sectionflags	@""
	.align	4


	//----- nvinfo : EIATTR_CUDA_API_VERSION
	.align		4
        /*0000*/ 	.byte	0x04, 0x37
        /*0002*/ 	.short	(.L_883 - .L_882)
.L_882:
        /*0004*/ 	.word	0x00000082


	//----- nvinfo : EIATTR_KPARAM_INFO
	.align		4
.L_883:
        /*0008*/ 	.byte	0x04, 0x17
        /*000a*/ 	.short	(.L_885 - .L_884)
.L_884:
        /*000c*/ 	.word	0x00000000
        /*0010*/ 	.short	0x0006
        /*0012*/ 	.short	0x0028
        /*0014*/ 	.byte	0x00, 0xf5, 0x21, 0x00


	//----- nvinfo : EIATTR_KPARAM_INFO
	.align		4
.L_885:
        /*0018*/ 	.byte	0x04, 0x17
        /*001a*/ 	.short	(.L_887 - .L_886)
.L_886:
        /*001c*/ 	.word	0x00000000
        /*0020*/ 	.short	0x0005
        /*0022*/ 	.short	0x0020
        /*0024*/ 	.byte	0x00, 0xf5, 0x21, 0x00


	//----- nvinfo : EIATTR_KPARAM_INFO
	.align		4
.L_887:
        /*0028*/ 	.byte	0x04, 0x17
        /*002a*/ 	.short	(.L_889 - .L_888)
.L_888:
        /*002c*/ 	.word	0x00000000
        /*0030*/ 	.short	0x0004
        /*0032*/ 	.short	0x0018
        /*0034*/ 	.byte	0x00, 0xf5, 0x21, 0x00


	//----- nvinfo : EIATTR_KPARAM_INFO
	.align		4
.L_889:
        /*0038*/ 	.byte	0x04, 0x17
        /*003a*/ 	.short	(.L_891 - .L_890)
.L_890:
        /*003c*/ 	.word	0x00000000
        /*0040*/ 	.short	0x0003
        /*0042*/ 	.short	0x0010
        /*0044*/ 	.byte	0x00, 0xf5, 0x21, 0x00


	//----- nvinfo : EIATTR_KPARAM_INFO
	.align		4
.L_891:
        /*0048*/ 	.byte	0x04, 0x17
        /*004a*/ 	.short	(.L_893 - .L_892)
.L_892:
        /*004c*/ 	.word	0x00000000
        /*0050*/ 	.short	0x0002
        /*0052*/ 	.short	0x0008
        /*0054*/ 	.byte	0x00, 0xf5, 0x21, 0x00


	//----- nvinfo : EIATTR_KPARAM_INFO
	.align		4
.L_893:
        /*0058*/ 	.byte	0x04, 0x17
        /*005a*/ 	.short	(.L_895 - .L_894)
.L_894:
        /*005c*/ 	.word	0x00000000
        /*0060*/ 	.short	0x0001
        /*0062*/ 	.short	0x0004
        /*0064*/ 	.byte	0x00, 0xf0, 0x11, 0x00


	//----- nvinfo : EIATTR_KPARAM_INFO
	.align		4
.L_895:
        /*0068*/ 	.byte	0x04, 0x17
        /*006a*/ 	.short	(.L_897 - .L_896)
.L_896:
        /*006c*/ 	.word	0x00000000
        /*0070*/ 	.short	0x0000
        /*0072*/ 	.short	0x0000
        /*0074*/ 	.byte	0x00, 0xf0, 0x11, 0x00


	//----- nvinfo : EIATTR_SPARSE_MMA_MASK
	.align		4
.L_897:
        /*0078*/ 	.byte	0x03, 0x50
        /*007a*/ 	.short	0x0000


	//----- nvinfo : EIATTR_MAXREG_COUNT
	.align		4
        /*007c*/ 	.byte	0x03, 0x1b
        /*007e*/ 	.short	0x00ff


	//----- nvinfo : EIATTR_NUM_BARRIERS
	.align		4
        /*0080*/ 	.byte	0x02, 0x4c
        /*0082*/ 	.byte	0x01
	.zero		1


	//----- nvinfo : EIATTR_MERCURY_ISA_VERSION
	.align		4
        /*0084*/ 	.byte	0x03, 0x5f
        /*0086*/ 	.short	0x0101


	//----- nvinfo : EIATTR_VRC_CTA_INIT_COUNT
	.align		4
        /*0088*/ 	.byte	0x02, 0x4a
	.zero		1
	.zero		1


	//----- nvinfo : EIATTR_EXIT_INSTR_OFFSETS
	.align		4
        /*008c*/ 	.byte	0x04, 0x1c
        /*008e*/ 	.short	(.L_899 - .L_898)


	//   ....[0]....
.L_898:
        /*0090*/ 	.word	0x00000030


	//   ....[1]....
        /*0094*/ 	.word	0x00002480


	//----- nvinfo : EIATTR_CRS_STACK_SIZE
	.align		4
.L_899:
        /*0098*/ 	.byte	0x04, 0x1e
        /*009a*/ 	.short	(.L_901 - .L_900)
.L_900:
        /*009c*/ 	.word	0x00000000


	//----- nvinfo : EIATTR_CBANK_PARAM_SIZE
	.align		4
.L_901:
        /*00a0*/ 	.byte	0x03, 0x19
        /*00a2*/ 	.short	0x0030


	//----- nvinfo : EIATTR_PARAM_CBANK
	.align		4
        /*00a4*/ 	.byte	0x04, 0x0a
        /*00a6*/ 	.short	(.L_903 - .L_902)
	.align		4
.L_902:
        /*00a8*/ 	.word	index@(.nv.constant0._Z10deviceQRv1ILi9EEviiPKdPdS2_S2_S2_)
        /*00ac*/ 	.short	0x0380
        /*00ae*/ 	.short	0x0030


	//----- nvinfo : EIATTR_SW_WAR
	.align		4
.L_903:
        /*00b0*/ 	.byte	0x04, 0x36
        /*00b2*/ 	.short	(.L_905 - .L_904)
.L_904:
        /*00b4*/ 	.word	0x00000008
.L_905:


//--------------------- .nv.info._Z10deviceQRv1ILi8EEviiPKdPdS2_S2_S2_ --------------------------
	.section	.nv.info._Z10deviceQRv1ILi8EEviiPKdPdS2_S2_S2_,"",@"SHT_CUDA_INFO"
	.sectionflags	@""
	.align	4


	//----- nvinfo : EIATTR_CUDA_API_VERSION
	.align		4
        /*0000*/ 	.byte	0x04, 0x37
        /*0002*/ 	.short	(.L_907 - .L_906)
.L_906:
        /*0004*/ 	.word	0x00000082


	//----- nvinfo : EIATTR_KPARAM_INFO
	.align		4
.L_907:
        /*0008*/ 	.byte	0x04, 0x17
        /*000a*/ 	.short	(.L_909 - .L_908)
.L_908:
        /*000c*/ 	.word	0x00000000
        /*0010*/ 	.short	0x0006
        /*0012*/ 	.short	0x0028
        /*0014*/ 	.byte	0x00, 0xf5, 0x21, 0x00


	//----- nvinfo : EIATTR_KPARAM_INFO
	.align		4
.L_909:
        /*0018*/ 	.byte	0x04, 0x17
        /*001a*/ 	.short	(.L_911 - .L_910)
.L_910:
        /*001c*/ 	.word	0x00000000
        /*0020*/ 	.short	0x0005
        /*0022*/ 	.short	0x0020
        /*0024*/ 	.byte	0x00, 0xf5, 0x21, 0x00


	//----- nvinfo : EIATTR_KPARAM_INFO
	.align		4
.L_911:
        /*0028*/ 	.byte	0x04, 0x17
        /*002a*/ 	.short	(.L_913 - .L_912)
.L_912:
        /*002c*/ 	.word	0x00000000
        /*0030*/ 	.short	0x0004
        /*0032*/ 	.short	0x0018
        /*0034*/ 	.byte	0x00, 0xf5, 0x21, 0x00


	//----- nvinfo : EIATTR_KPARAM_INFO
	.align		4
.L_913:
        /*0038*/ 	.byte	0x04, 0x17
        /*003a*/ 	.short	(.L_915 - .L_914)
.L_914:
        /*003c*/ 	.word	0x00000000
        /*0040*/ 	.short	0x0003
        /*0042*/ 	.short	0x0010
        /*0044*/ 	.byte	0x00, 0xf5, 0x21, 0x00


	//----- nvinfo : EIATTR_KPARAM_INFO
	.align		4
.L_915:
        /*0048*/ 	.byte	0x04, 0x17
        /*004a*/ 	.short	(.L_917 - .L_916)
.L_916:
        /*004c*/ 	.word	0x00000000
        /*0050*/ 	.short	0x0002
        /*0052*/ 	.short	0x0008
        /*0054*/ 	.byte	0x00, 0xf5, 0x21, 0x00


	//----- nvinfo : EIATTR_KPARAM_INFO
	.align		4
.L_917:
        /*0058*/ 	.byte	0x04, 0x17
        /*005a*/ 	.short	(.L_919 - .L_918)
.L_918:
        /*005c*/ 	.word	0x00000000
        /*0060*/ 	.short	0x0001
        /*0062*/ 	.short	0x0004
        /*0064*/ 	.byte	0x00, 0xf0, 0x11, 0x00


	//----- nvinfo : EIATTR_KPARAM_INFO
	.align		4
.L_919:
        /*0068*/ 	.byte	0x04, 0x17
        /*006a*/ 	.short	(.L_921 - .L_920)
.L_920:
        /*006c*/ 	.word	0x00000000
        /*0070*/ 	.short	0x0000
        /*0072*/ 	.short	0x0000
        /*0074*/ 	.byte	0x00, 0xf0, 0x11, 0x00


	//----- nvinfo : EIATTR_SPARSE_MMA_MASK
	.align		4
.L_921:
        /*0078*/ 	.byte	0x03, 0x50
        /*007a*/ 	.short	0x0000


	//----- nvinfo : EIATTR_MAXREG_COUNT
	.align		4
        /*007c*/ 	.byte	0x03, 0x1b
        /*007e*/ 	.short	0x00ff


	//----- nvinfo : EIATTR_NUM_BARRIERS
	.align		4
        /*0080*/ 	.byte	0x02, 0x4c
        /*0082*/ 	.byte	0x01
	.zero		1


	//----- nvinfo : EIATTR_MERCURY_ISA_VERSION
	.align		4
        /*0084*/ 	.byte	0x03, 0x5f
        /*0086*/ 	.short	0x0101


	//----- nvinfo : EIATTR_VRC_CTA_INIT_COUNT
	.align		4
        /*0088*/ 	.byte	0x02, 0x4a
	.zero		1
	.zero		1


	//----- nvinfo : EIATTR_EXIT_INSTR_OFFSETS
	.align		4
        /*008c*/ 	.byte	0x04, 0x1c
        /*008e*/ 	.short	(.L_923 - .L_922)


	//   ....[0]....
.L_922:
        /*0090*/ 	.word	0x00000040


	//   ....[1]....
        /*0094*/ 	.word	0x00002480


	//----- nvinfo : EIATTR_CRS_STACK_SIZE
	.align		4
.L_923:
        /*0098*/ 	.byte	0x04, 0x1e
        /*009a*/ 	.short	(.L_925 - .L_924)
.L_924:
        /*009c*/ 	.word	0x00000000


	//----- nvinfo : EIATTR_CBANK_PARAM_SIZE
	.align		4
.L_925:
        /*00a0*/ 	.byte	0x03, 0x19
        /*00a2*/ 	.short	0x0030


	//----- nvinfo : EIATTR_PARAM_CBANK
	.align		4
        /*00a4*/ 	.byte	0x04, 0x0a
        /*00a6*/ 	.short	(.L_927 - .L_926)
	.align		4
.L_926:
        /*00a8*/ 	.word	index@(.nv.constant0._Z10deviceQRv1ILi8EEviiPKdPdS2_S2_S2_)
        /*00ac*/ 	.short	0x0380
        /*00ae*/ 	.short	0x0030


	//----- nvinfo : EIATTR_SW_WAR
	.align		4
.L_927:
        /*00b0*/ 	.byte	0x04, 0x36
        /*00b2*/ 	.short	(.L_929 - .L_928)
.L_928:
        /*00b4*/ 	.word	0x00000008
.L_929:


//--------------------- .nv.info._Z10deviceQRv1ILi7EEviiPKdPdS2_S2_S2_ --------------------------
	.section	.nv.info._Z10deviceQRv1ILi7EEviiPKdPdS2_S2_S2_,"",@"SHT_CUDA_INFO"
	.sectionflags	@""
	.align	4


	//----- nvinfo : EIATTR_CUDA_API_VERSION
	.align		4
        /*0000*/ 	.byte	0x04, 0x37
        /*0002*/ 	.short	(.L_931 - .L_930)
.L_930:
        /*0004*/ 	.word	0x00000082


	//----- nvinfo : EIATTR_KPARAM_INFO
	.align		4
.L_931:
        /*0008*/ 	.byte	0x04, 0x17
        /*000a*/ 	.short	(.L_933 - .L_932)
.L_932:
        /*000c*/ 	.word	0x00000000
        /*0010*/ 	.short	0x0006
        /*0012*/ 	.short	0x0028
        /*0014*/ 	.byte	0x00, 0xf5, 0x21, 0x00


	//----- nvinfo : EIATTR_KPARAM_INFO
	.align		4
.L_933:
        /*0018*/ 	.byte	0x04, 0x17
        /*001a*/ 	.short	(.L_935 - .L_934)
.L_934:
        /*001c*/ 	.word	0x00000000
        /*0020*/ 	.short	0x0005
        /*0022*/ 	.short	0x0020
        /*0024*/ 	.byte	0x00, 0xf5, 0x21, 0x00


	//----- nvinfo : EIATTR_KPARAM_INFO
	.align		4
.L_935:
        /*0028*/ 	.byte	0x04, 0x17
        /*002a*/ 	.short	(.L_937 - .L_936)
.L_936:
        /*002c*/ 	.word	0x00000000
        /*0030*/ 	.short	0x0004
        /*0032*/ 	.short	0x0018
        /*0034*/ 	.byte	0x00, 0xf5, 0x21, 0x00


	//----- nvinfo : EIATTR_KPARAM_INFO
	.align		4
.L_937:
        /*0038*/ 	.byte	0x04, 0x17
        /*003a*/ 	.short	(.L_939 - .L_938)
.L_938:
        /*003c*/ 	.word	0x00000000
        /*0040*/ 	.short	0x0003
        /*0042*/ 	.short	0x0010
        /*0044*/ 	.byte	0x00, 0xf5, 0x21, 0x00


	//----- nvinfo : EIATTR_KPARAM_INFO
	.align		4
.L_939:
        /*0048*/ 	.byte	0x04, 0x17
        /*004a*/ 	.short	(.L_941 - .L_940)
.L_940:
        /*004c*/ 	.word	0x00000000
        /*0050*/ 	.short	0x0002
        /*0052*/ 	.short	0x0008
        /*0054*/ 	.byte	0x00, 0xf5, 0x21, 0x00


	//----- nvinfo : EIATTR_KPARAM_INFO
	.align		4
.L_941:
        /*0058*/ 	.byte	0x04, 0x17
        /*005a*/ 	.short	(.L_943 - .L_942)
.L_942:
        /*005c*/ 	.word	0x00000000
        /*0060*/ 	.short	0x0001
        /*0062*/ 	.short	0x0004
        /*0064*/ 	.byte	0x00, 0xf0, 0x11, 0x00


	//----- nvinfo : EIATTR_KPARAM_INFO
	.align		4
.L_943:
        /*0068*/ 	.byte	0x04, 0x17
        /*006a*/ 	.short	(.L_945 - .L_944)
.L_944:
        /*006c*/ 	.word	0x00000000
        /*0070*/ 	.short	0x0000
        /*0072*/ 	.short	0x0000
        /*0074*/ 	.byte	0x00, 0xf0, 0x11, 0x00


	//----- nvinfo : EIATTR_SPARSE_MMA_MASK
	.align		4
.L_945:
        /*0078*/ 	.byte	0x03, 0x50
        /*007a*/ 	.short	0x0000


	//----- nvinfo : EIATTR_MAXREG_COUNT
	.align		4
        /*007c*/ 	.byte	0x03, 0x1b
        /*007e*/ 	.short	0x00ff


	//----- nvinfo : EIATTR_NUM_BARRIERS
	.align		4
        /*0080*/ 	.byte	0x02, 0x4c
        /*0082*/ 	.byte	0x01
	.zero		1


	//----- nvinfo : EIATTR_MERCURY_ISA_VERSION
	.align		4
        /*0084*/ 	.byte	0x03, 0x5f
        /*0086*/ 	.short	0x0101


	//----- nvinfo : EIATTR_VRC_CTA_INIT_COUNT
	.align		4
        /*0088*/ 	.byte	0x02, 0x4a
	.zero		1
	.zero		1


	//----- nvinfo : EIATTR_EXIT_INSTR_OFFSETS
	.align		4
        /*008c*/ 	.byte	0x04, 0x1c
        /*008e*/ 	.short	(.L_947 - .L_946)


	//   ....[0]....
.L_946:
        /*0090*/ 	.word	0x00000030


	//   ....[1]....
        /*0094*/ 	.word	0x00002480


	//----- nvinfo : EIATTR_CRS_STACK_SIZE
	.align		4
.L_947:
        /*0098*/ 	.byte	0x04, 0x1e
        /*009a*/ 	.short	(.L_949 - .L_948)
.L_948:
        /*009c*/ 	.word	0x00000000


	//----- nvinfo : EIATTR_CBANK_PARAM_SIZE
	.align		4
.L_949:
        /*00a0*/ 	.byte	0x03, 0x19
        /*00a2*/ 	.short	0x0030


	//----- nvinfo : EIATTR_PARAM_CBANK
	.align		4
        /*00a4*/ 	.byte	0x04, 0x0a
        /*00a6*/ 	.short	(.L_951 - .L_950)
	.align		4
.L_950:
        /*00a8*/ 	.word	index@(.nv.constant0._Z10deviceQRv1ILi7EEviiPKdPdS2_S2_S2_)
        /*00ac*/ 	.short	0x0380
        /*00ae*/ 	.short	0x0030


	//----- nvinfo : EIATTR_SW_WAR
	.align		4
.L_951:
        /*00b0*/ 	.byte	0x04, 0x36
        /*00b2*/ 	.short	(.L_953 - .L_952)
.L_952:
        /*00b4*/ 	.word	0x00000008
.L_953:


//--------------------- .nv.info._Z10deviceQRv1ILi6EEviiPKdPdS2_S2_S2_ --------------------------
	.section	.nv.info._Z10deviceQRv1ILi6EEviiPKdPdS2_S2_S2_,"",@"SHT_CUDA_INFO"
	.sectionflags	@""
	.align	4


	//----- nvinfo : EIATTR_CUDA_API_VERSION
	.align		4
        /*0000*/ 	.byte	0x04, 0x37
        /*0002*/ 	.short	(.L_955 - .L_954)
.L_954:
        /*0004*/ 	.word	0x00000082


	//----- nvinfo : EIATTR_KPARAM_INFO
	.align		4
.L_955:
        /*0008*/ 	.byte	0x04, 0x17
        /*000a*/ 	.short	(.L_957 - .L_956)
.L_956:
        /*000c*/ 	.word	0x00000000
        /*0010*/ 	.short	0x0006
        /*0012*/ 	.short	0x0028
        /*0014*/ 	.byte	0x00, 0xf5, 0x21, 0x00


	//----- nvinfo : EIATTR_KPARAM_INFO
	.align		4
.L_957:
        /*0018*/ 	.byte	0x04, 0x17
        /*001a*/ 	.short	(.L_959 - .L_958)
.L_958:
        /*001c*/ 	.word	0x00000000
        /*0020*/ 	.short	0x0005
        /*0022*/ 	.short	0x0020
        /*0024*/ 	.byte	0x00, 0xf5, 0x21, 0x00


	//----- nvinfo : EIATTR_KPARAM_INFO
	.align		4
.L_959:
        /*0028*/ 	.byte	0x04, 0x17
        /*002a*/ 	.short	(.L_961 - .L_960)
.L_960:
        /*002c*/ 	.word	0x00000000
        /*0030*/ 	.short	0x0004
        /*0032*/ 	.short	0x0018
        /*0034*/ 	.byte	0x00, 0xf5, 0x21, 0x00


	//----- nvinfo : EIATTR_KPARAM_INFO
	.align		4
.L_961:
        /*0038*/ 	.byte	0x04, 0x17
        /*003a*/ 	.short	(.L_963 - .L_962)
.L_962:
        /*003c*/ 	.word	0x00000000
        /*0040*/ 	.short	0x0003
        /*0042*/ 	.short	0x0010
        /*0044*/ 	.byte	0x00, 0xf5, 0x21, 0x00


	//----- nvinfo : EIATTR_KPARAM_INFO
	.align		4
.L_963:
        /*0048*/ 	.byte	0x04, 0x17
        /*004a*/ 	.short	(.L_965 - .L_964)
.L_964:
        /*004c*/ 	.word	0x00000000
        /*0050*/ 	.short	0x0002
        /*0052*/ 	.short	0x0008
        /*0054*/ 	.byte	0x00, 0xf5, 0x21, 0x00


	//----- nvinfo : EIATTR_KPARAM_INFO
	.align		4
.L_965:
        /*0058*/ 	.byte	0x04, 0x17
        /*005a*/ 	.short	(.L_967 - .L_966)
.L_966:
        /*005c*/ 	.word	0x00000000
        /*0060*/ 	.short	0x0001
        /*0062*/ 	.short	0x0004
        /*0064*/ 	.byte	0x00, 0xf0, 0x11, 0x00


	//----- nvinfo : EIATTR_KPARAM_INFO
	.align		4
.L_967:
        /*0068*/ 	.byte	0x04, 0x17
        /*006a*/ 	.short	(.L_969 - .L_968)
.L_968:
        /*006c*/ 	.word	0x00000000
        /*0070*/ 	.short	0x0000
        /*0072*/ 	.short	0x0000
        /*0074*/ 	.byte	0x00, 0xf0, 0x11, 0x00


	//----- nvinfo : EIATTR_SPARSE_MMA_MASK
	.align		4
.L_969:
        /*0078*/ 	.byte	0x03, 0x50
        /*007a*/ 	.short	0x0000


	//----- nvinfo : EIATTR_MAXREG_COUNT
	.align		4
        /*007c*/ 	.byte	0x03, 0x1b
        /*007e*/ 	.short	0x00ff


	//----- nvinfo : EIATTR_NUM_BARRIERS
	.align		4
        /*0080*/ 	.byte	0x02, 0x4c
        /*0082*/ 	.byte	0x01
	.zero		1


	//----- nvinfo : EIATTR_MERCURY_ISA_VERSION
	.align		4
        /*0084*/ 	.byte	0x03, 0x5f
        /*0086*/ 	.short	0x0101


	//----- nvinfo : EIATTR_VRC_CTA_INIT_COUNT
	.align		4
        /*0088*/ 	.byte	0x02, 0x4a
	.zero		1
	.zero		1


	//----- nvinfo : EIATTR_EXIT_INSTR_OFFSETS
	.align		4
        /*008c*/ 	.byte	0x04, 0x1c
        /*008e*/ 	.short	(.L_971 - .L_970)


	//   ....[0]....
.L_970:
        /*0090*/ 	.word	0x00000030


	//   ....[1]....
        /*0094*/ 	.word	0x00002400


	//----- nvinfo : EIATTR_CRS_STACK_SIZE
	.align		4
.L_971:
        /*0098*/ 	.byte	0x04, 0x1e
        /*009a*/ 	.short	(.L_973 - .L_972)
.L_972:
        /*009c*/ 	.word	0x00000000


	//----- nvinfo : EIATTR_CBANK_PARAM_SIZE
	.align		4
.L_973:
        /*00a0*/ 	.byte	0x03, 0x19
        /*00a2*/ 	.short	0x0030


	//----- nvinfo : EIATTR_PARAM_CBANK
	.align		4
        /*00a4*/ 	.byte	0x04, 0x0a
        /*00a6*/ 	.short	(.L_975 - .L_974)
	.align		4
.L_974:
        /*00a8*/ 	.word	index@(.nv.constant0._Z10deviceQRv1ILi6EEviiPKdPdS2_S2_S2_)
        /*00ac*/ 	.short	0x0380
        /*00ae*/ 	.short	0x0030


	//----- nvinfo : EIATTR_SW_WAR
	.align		4
.L_975:
        /*00b0*/ 	.byte	0x04, 0x36
        /*00b2*/ 	.short	(.L_977 - .L_976)
.L_976:
        /*00b4*/ 	.word	0x00000008
.L_977:


//--------------------- .nv.info._Z10deviceQRv1ILi5EEviiPKdPdS2_S2_S2_ --------------------------
	.section	.nv.info._Z10deviceQRv1ILi5EEviiPKdPdS2_S2_S2_,"",@"SHT_CUDA_INFO"
	.sectionflags	@""
	.align	4


	//----- nvinfo : EIATTR_CUDA_API_VERSION
	.align		4
        /*0000*/ 	.byte	0x04, 0x37
        /*0002*/ 	.short	(.L_979 - .L_978)
.L_978:
        /*0004*/ 	.word	0x00000082


	//----- nvinfo : EIATTR_KPARAM_INFO
	.align		4
.L_979:
        /*0008*/ 	.byte	0x04, 0x17
        /*000a*/ 	.short	(.L_981 - .L_980)
.L_980:
        /*000c*/ 	.word	0x00000000
        /*0010*/ 	.short	0x0006
        /*0012*/ 	.short	0x0028
        /*0014*/ 	.byte	0x00, 0xf5, 0x21, 0x00


	//----- nvinfo : EIATTR_KPARAM_INFO
	.align		4
.L_981:
        /*0018*/ 	.byte	0x04, 0x17
        /*001a*/ 	.short	(.L_983 - .L_982)
.L_982:
        /*001c*/ 	.word	0x00000000
        /*0020*/ 	.short	0x0005
        /*0022*/ 	.short	0x0020
        /*0024*/ 	.byte	0x00, 0xf5, 0x21, 0x00


	//----- nvinfo : EIATTR_KPARAM_INFO
	.align		4
.L_983:
        /*0028*/ 	.byte	0x04, 0x17
        /*002a*/ 	.short	(.L_985 - .L_984)
.L_984:
        /*002c*/ 	.word	0x00000000
        /*0030*/ 	.short	0x0004
        /*0032*/ 	.short	0x0018
        /*0034*/ 	.byte	0x00, 0xf5, 0x21, 0x00


	//----- nvinfo : EIATTR_KPARAM_INFO
	.align		4
.L_985:
        /*0038*/ 	.byte	0x04, 0x17
        /*003a*/ 	.short	(.L_987 - .L_986)
.L_986:
        /*003c*/ 	.word	0x00000000
        /*0040*/ 	.short	0x0003
        /*0042*/ 	.short	0x0010
        /*0044*/ 	.byte	0x00, 0xf5, 0x21, 0x00


	//----- nvinfo : EIATTR_KPARAM_INFO
	.align		4
.L_987:
        /*0048*/ 	.byte	0x04, 0x17
        /*004a*/ 	.short	(.L_989 - .L_988)
.L_988:
        /*004c*/ 	.word	0x00000000
        /*0050*/ 	.short	0x0002
        /*0052*/ 	.short	0x0008
        /*0054*/ 	.byte	0x00, 0xf5, 0x21, 0x00


	//----- nvinfo : EIATTR_KPARAM_INFO
	.align		4
.L_989:
        /*0058*/ 	.byte	0x04, 0x17
        /*005a*/ 	.short	(.L_991 - .L_990)
.L_990:
        /*005c*/ 	.word	0x00000000
        /*0060*/ 	.short	0x0001
        /*0062*/ 	.short	0x0004
        /*0064*/ 	.byte	0x00, 0xf0, 0x11, 0x00


	//----- nvinfo : EIATTR_KPARAM_INFO
	.align		4
.L_991:
        /*0068*/ 	.byte	0x04, 0x17
        /*006a*/ 	.short	(.L_993 - .L_992)
.L_992:
        /*006c*/ 	.word	0x00000000
        /*0070*/ 	.short	0x0000
        /*0072*/ 	.short	0x0000
        /*0074*/ 	.byte	0x00, 0xf0, 0x11, 0x00


	//----- nvinfo : EIATTR_SPARSE_MMA_MASK
	.align		4
.L_993:
        /*0078*/ 	.byte	0x03, 0x50
        /*007a*/ 	.short	0x0000


	//----- nvinfo : EIATTR_MAXREG_COUNT
	.align		4
        /*007c*/ 	.byte	0x03, 0x1b
        /*007e*/ 	.short	0x00ff


	//----- nvinfo : EIATTR_NUM_BARRIERS
	.align		4
        /*0080*/ 	.byte	0x02, 0x4c
        /*0082*/ 	.byte	0x01
	.zero		1


	//----- nvinfo : EIATTR_MERCURY_ISA_VERSION
	.align		4
        /*0084*/ 	.byte	0x03, 0x5f
        /*0086*/ 	.short	0x0101


	//----- nvinfo : EIATTR_VRC_CTA_INIT_COUNT
	.align		4
        /*0088*/ 	.byte	0x02, 0x4a
	.zero		1
	.zero		1


	//----- nvinfo : EIATTR_EXIT_INSTR_OFFSETS
	.align		4
        /*008c*/ 	.byte	0x04, 0x1c
        /*008e*/ 	.short	(.L_995 - .L_994)


	//   ....[0]....
.L_994:
        /*0090*/ 	.word	0x00000030


	//   ....[1]....
        /*0094*/ 	.word	0x00002480


	//----- nvinfo : EIATTR_CRS_STACK_SIZE
	.align		4
.L_995:
        /*0098*/ 	.byte	0x04, 0x1e
        /*009a*/ 	.short	(.L_997 - .L_996)
.L_996:
        /*009c*/ 	.word	0x00000000


	//----- nvinfo : EIATTR_CBANK_PARAM_SIZE
	.align		4
.L_997:
        /*00a0*/ 	.byte	0x03, 0x19
        /*00a2*/ 	.short	0x0030


	//----- nvinfo : EIATTR_PARAM_CBANK
	.align		4
        /*00a4*/ 	.byte	0x04, 0x0a
        /*00a6*/ 	.short	(.L_999 - .L_998)
	.align		4
.L_998:
        /*00a8*/ 	.word	index@(.nv.constant0._Z10deviceQRv1ILi5EEviiPKdPdS2_S2_S2_)
        /*00ac*/ 	.short	0x0380
        /*00ae*/ 	.short	0x0030


	//----- nvinfo : EIATTR_SW_WAR
	.align		4
.L_999:
        /*00b0*/ 	.byte	0x04, 0x36
        /*00b2*/ 	.short	(.L_1001 - .L_1000)
.L_1000:
        /*00b4*/ 	.word	0x00000008
.L_1001:


//--------------------- .nv.info._Z10deviceQRv1ILi4EEviiPKdPdS2_S2_S2_ --------------------------
	.section	.nv.info._Z10deviceQRv1ILi4EEviiPKdPdS2_S2_S2_,"",@"SHT_CUDA_INFO"
	.sectionflags	@""
	.align	4


	//----- nvinfo : EIATTR_CUDA_API_VERSION
	.align		4
        /*0000*/ 	.byte	0x04, 0x37
        /*0002*/ 	.short	(.L_1003 - .L_1002)
.L_1002:
        /*0004*/ 	.word	0x00000082


	//----- nvinfo : EIATTR_KPARAM_INFO
	.align		4
.L_1003:
        /*0008*/ 	.byte	0x04, 0x17
        /*000a*/ 	.short	(.L_1005 - .L_1004)
.L_1004:
        /*000c*/ 	.word	0x00000000
        /*0010*/ 	.short	0x0006
        /*0012*/ 	.short	0x0028
        /*0014*/ 	.byte	0x00, 0xf5, 0x21, 0x00


	//----- nvinfo : EIATTR_KPARAM_INFO
	.align		4
.L_1005:
        /*0018*/ 	.byte	0x04, 0x17
        /*001a*/ 	.short	(.L_1007 - .L_1006)
.L_1006:
        /*001c*/ 	.word	0x00000000
        /*0020*/ 	.short	0x0005
        /*0022*/ 	.short	0x0020
        /*0024*/ 	.byte	0x00, 0xf5, 0x21, 0x00


	//----- nvinfo : EIATTR_KPARAM_INFO
	.align		4
.L_1007:
        /*0028*/ 	.byte	0x04, 0x17
        /*002a*/ 	.short	(.L_1009 - .L_1008)
.L_1008:
        /*002c*/ 	.word	0x00000000
        /*0030*/ 	.short	0x0004
        /*0032*/ 	.short	0x0018
        /*0034*/ 	.byte	0x00, 0xf5, 0x21, 0x00


	//----- nvinfo : EIATTR_KPARAM_INFO
	.align		4
.L_1009:
        /*0038*/ 	.byte	0x04, 0x17
        /*003a*/ 	.short	(.L_1011 - .L_1010)
.L_1010:
        /*003c*/ 	.word	0x00000000
        /*0040*/ 	.short	0x0003
        /*0042*/ 	.short	0x0010
        /*0044*/ 	.byte	0x00, 0xf5, 0x21, 0x00


	//----- nvinfo : EIATTR_KPARAM_INFO
	.align		4
.L_1011:
        /*0048*/ 	.byte	0x04, 0x17
        /*004a*/ 	.short	(.L_1013 - .L_1012)
.L_1012:
        /*004c*/ 	.word	0x00000000
        /*0050*/ 	.short	0x0002
        /*0052*/ 	.short	0x0008
        /*0054*/ 	.byte	0x00, 0xf5, 0x21, 0x00


	//----- nvinfo : EIATTR_KPARAM_INFO
	.align		4
.L_1013:
        /*0058*/ 	.byte	0x04, 0x17
        /*005a*/ 	.short	(.L_1015 - .L_1014)
.L_1014:
        /*005c*/ 	.word	0x00000000
        /*0060*/ 	.short	0x0001
        /*0062*/ 	.short	0x0004
        /*0064*/ 	.byte	0x00, 0xf0, 0x11, 0x00


	//----- nvinfo : EIATTR_KPARAM_INFO
	.align		4
.L_1015:
        /*0068*/ 	.byte	0x04, 0x17
        /*006a*/ 	.short	(.L_1017 - .L_1016)
.L_1016:
        /*006c*/ 	.word	0x00000000
        /*0070*/ 	.short	0x0000
        /*0072*/ 	.short	0x0000
        /*0074*/ 	.byte	0x00, 0xf0, 0x11, 0x00


	//----- nvinfo : EIATTR_SPARSE_MMA_MASK
	.align		4
.L_1017:
        /*0078*/ 	.byte	0x03, 0x50
        /*007a*/ 	.short	0x0000


	//----- nvinfo : EIATTR_MAXREG_COUNT
	.align		4
        /*007c*/ 	.byte	0x03, 0x1b
        /*007e*/ 	.short	0x00ff


	//----- nvinfo : EIATTR_NUM_BARRIERS
	.align		4
        /*0080*/ 	.byte	0x02, 0x4c
        /*0082*/ 	.byte	0x01
	.zero		1


	//----- nvinfo : EIATTR_MERCURY_ISA_VERSION
	.align		4
        /*0084*/ 	.byte	0x03, 0x5f
        /*0086*/ 	.short	0x0101


	//----- nvinfo : EIATTR_VRC_CTA_INIT_COUNT
	.align		4
        /*0088*/ 	.byte	0x02, 0x4a
	.zero		1
	.zero		1


	//----- nvinfo : EIATTR_EXIT_INSTR_OFFSETS
	.align		4
        /*008c*/ 	.byte	0x04, 0x1c
        /*008e*/ 	.short	(.L_1019 - .L_1018)


	//   ....[0]....
.L_1018:
        /*0090*/ 	.word	0x00000040


	//   ....[1]....
        /*0094*/ 	.word	0x00002480


	//----- nvinfo : EIATTR_CRS_STACK_SIZE
	.align		4
.L_1019:
        /*0098*/ 	.byte	0x04, 0x1e
        /*009a*/ 	.short	(.L_1021 - .L_1020)
.L_1020:
        /*009c*/ 	.word	0x00000000


	//----- nvinfo : EIATTR_CBANK_PARAM_SIZE
	.align		4
.L_1021:
        /*00a0*/ 	.byte	0x03, 0x19
        /*00a2*/ 	.short	0x0030


	//----- nvinfo : EIATTR_PARAM_CBANK
	.align		4
        /*00a4*/ 	.byte	0x04, 0x0a
        /*00a6*/ 	.short	(.L_1023 - .L_1022)
	.align		4
.L_1022:
        /*00a8*/ 	.word	index@(.nv.constant0._Z10deviceQRv1ILi4EEviiPKdPdS2_S2_S2_)
        /*00ac*/ 	.short	0x0380
        /*00ae*/ 	.short	0x0030


	//----- nvinfo : EIATTR_SW_WAR
	.align		4
.L_1023:
        /*00b0*/ 	.byte	0x04, 0x36
        /*00b2*/ 	.short	(.L_1025 - .L_1024)
.L_1024:
        /*00b4*/ 	.word	0x00000008
.L_1025:


//--------------------- .nv.info._Z10deviceQRv1ILi3EEviiPKdPdS2_S2_S2_ --------------------------
	.section	.nv.info._Z10deviceQRv1ILi3EEviiPKdPdS2_S2_S2_,"",@"SHT_CUDA_INFO"
	.sectionflags	@""
	.align	4


	//----- nvinfo : EIATTR_CUDA_API_VERSION
	.align		4
        /*0000*/ 	.byte	0x04, 0x37
        /*0002*/ 	.short	(.L_1027 - .L_1026)
.L_1026:
        /*0004*/ 	.word	0x00000082


	//----- nvinfo : EIATTR_KPARAM_INFO
	.align		4
.L_1027:
        /*0008*/ 	.byte	0x04, 0x17
        /*000a*/ 	.short	(.L_1029 - .L_1028)
.L_1028:
        /*000c*/ 	.word	0x00000000
        /*0010*/ 	.short	0x0006
        /*0012*/ 	.short	0x0028
        /*0014*/ 	.byte	0x00, 0xf5, 0x21, 0x00


	//----- nvinfo : EIATTR_KPARAM_INFO
	.align		4
.L_1029:
        /*0018*/ 	.byte	0x04, 0x17
        /*001a*/ 	.short	(.L_1031 - .L_1030)
.L_1030:
        /*001c*/ 	.word	0x00000000
        /*0020*/ 	.short	0x0005
        /*0022*/ 	.short	0x0020
        /*0024*/ 	.byte	0x00, 0xf5, 0x21, 0x00


	//----- nvinfo : EIATTR_KPARAM_INFO
	.align		4
.L_1031:
        /*0028*/ 	.byte	0x04, 0x17
        /*002a*/ 	.short	(.L_1033 - .L_1032)
.L_1032:
        /*002c*/ 	.word	0x00000000
        /*0030*/ 	.short	0x0004
        /*0032*/ 	.short	0x0018
        /*0034*/ 	.byte	0x00, 0xf5, 0x21, 0x00


	//----- nvinfo : EIATTR_KPARAM_INFO
	.align		4
.L_1033:
        /*0038*/ 	.byte	0x04, 0x17
        /*003a*/ 	.short	(.L_1035 - .L_1034)
.L_1034:
        /*003c*/ 	.word	0x00000000
        /*0040*/ 	.short	0x0003
        /*0042*/ 	.short	0x0010
        /*0044*/ 	.byte	0x00, 0xf5, 0x21, 0x00


	//----- nvinfo : EIATTR_KPARAM_INFO
	.align		4
.L_1035:
        /*0048*/ 	.byte	0x04, 0x17
        /*004a*/ 	.short	(.L_1037 - .L_1036)
.L_1036:
        /*004c*/ 	.word	0x00000000
        /*0050*/ 	.short	0x0002
        /*0052*/ 	.short	0x0008
        /*0054*/ 	.byte	0x00, 0xf5, 0x21, 0x00


	//----- nvinfo : EIATTR_KPARAM_INFO
	.align		4
.L_1037:
        /*0058*/ 	.byte	0x04, 0x17
        /*005a*/ 	.short	(.L_1039 - .L_1038)
.L_1038:
        /*005c*/ 	.word	0x00000000
        /*0060*/ 	.short	0x0001
        /*0062*/ 	.short	0x0004
        /*0064*/ 	.byte	0x00, 0xf0, 0x11, 0x00


	//----- nvinfo : EIATTR_KPARAM_INFO
	.align		4
.L_1039:
        /*0068*/ 	.byte	0x04, 0x17
        /*006a*/ 	.short	(.L_1041 - .L_1040)
.L_1040:
        /*006c*/ 	.word	0x00000000
        /*0070*/ 	.short	0x0000
        /*0072*/ 	.short	0x0000
        /*0074*/ 	.byte	0x00, 0xf0, 0x11, 0x00


	//----- nvinfo : EIATTR_SPARSE_MMA_MASK
	.align		4
.L_1041:
        /*0078*/ 	.byte	0x03, 0x50
        /*007a*/ 	.short	0x0000


	//----- nvinfo : EIATTR_MAXREG_COUNT
	.align		4
        /*007c*/ 	.byte	0x03, 0x1b
        /*007e*/ 	.short	0x00ff


	//----- nvinfo : EIATTR_NUM_BARRIERS
	.align		4
        /*0080*/ 	.byte	0x02, 0x4c
        /*0082*/ 	.byte	0x01
	.zero		1


	//----- nvinfo : EIATTR_MERCURY_ISA_VERSION
	.align		4
        /*0084*/ 	.byte	0x03, 0x5f
        /*0086*/ 	.short	0x0101


	//----- nvinfo : EIATTR_VRC_CTA_INIT_COUNT
	.align		4
        /*0088*/ 	.byte	0x02, 0x4a
	.zero		1
	.zero		1


	//----- nvinfo : EIATTR_EXIT_INSTR_OFFSETS
	.align		4
        /*008c*/ 	.byte	0x04, 0x1c
        /*008e*/ 	.short	(.L_1043 - .L_1042)


	//   ....[0]....
.L_1042:
        /*0090*/ 	.word	0x00000030


	//   ....[1]....
        /*0094*/ 	.word	0x00002480


	//----- nvinfo : EIATTR_CRS_STACK_SIZE
	.align		4
.L_1043:
        /*0098*/ 	.byte	0x04, 0x1e
        /*009a*/ 	.short	(.L_1045 - .L_1044)
.L_1044:
        /*009c*/ 	.word	0x00000000


	//----- nvinfo : EIATTR_CBANK_PARAM_SIZE
	.align		4
.L_1045:
        /*00a0*/ 	.byte	0x03, 0x19
        /*00a2*/ 	.short	0x0030


	//----- nvinfo : EIATTR_PARAM_CBANK
	.align		4
        /*00a4*/ 	.byte	0x04, 0x0a
        /*00a6*/ 	.short	(.L_1047 - .L_1046)
	.align		4
.L_1046:
        /*00a8*/ 	.word	index@(.nv.constant0._Z10deviceQRv1ILi3EEviiPKdPdS2_S2_S2_)
        /*00ac*/ 	.short	0x0380
        /*00ae*/ 	.short	0x0030


	//----- nvinfo : EIATTR_SW_WAR
	.align		4
.L_1047:
        /*00b0*/ 	.byte	0x04, 0x36
        /*00b2*/ 	.short	(.L_1049 - .L_1048)
.L_1048:
        /*00b4*/ 	.word	0x00000008
.L_1049:


//--------------------- .nv.info._Z10deviceQRv1ILi2EEviiPKdPdS2_S2_S2_ --------------------------
	.section	.nv.info._Z10deviceQRv1ILi2EEviiPKdPdS2_S2_S2_,"",@"SHT_CUDA_INFO"
	.sectionflags	@""
	.align	4


	//----- nvinfo : EIATTR_CUDA_API_VERSION
	.align		4
        /*0000*/ 	.byte	0x04, 0x37
        /*0002*/ 	.short	(.L_1051 - .L_1050)
.L_1050:
        /*0004*/ 	.word	0x00000082


	//----- nvinfo : EIATTR_KPARAM_INFO
	.align		4
.L_1051:
        /*0008*/ 	.byte	0x04, 0x17
        /*000a*/ 	.short	(.L_1053 - .L_1052)
.L_1052:
        /*000c*/ 	.word	0x00000000
        /*0010*/ 	.short	0x0006
        /*0012*/ 	.short	0x0028
        /*0014*/ 	.byte	0x00, 0xf5, 0x21, 0x00


	//----- nvinfo : EIATTR_KPARAM_INFO
	.align		4
.L_1053:
        /*0018*/ 	.byte	0x04, 0x17
        /*001a*/ 	.short	(.L_1055 - .L_1054)
.L_1054:
        /*001c*/ 	.word	0x00000000
        /*0020*/ 	.short	0x0005
        /*0022*/ 	.short	0x0020
        /*0024*/ 	.byte	0x00, 0xf5, 0x21, 0x00


	//----- nvinfo : EIATTR_KPARAM_INFO
	.align		4
.L_1055:
        /*0028*/ 	.byte	0x04, 0x17
        /*002a*/ 	.short	(.L_1057 - .L_1056)
.L_1056:
        /*002c*/ 	.word	0x00000000
        /*0030*/ 	.short	0x0004
        /*0032*/ 	.short	0x0018
        /*0034*/ 	.byte	0x00, 0xf5, 0x21, 0x00


	//----- nvinfo : EIATTR_KPARAM_INFO
	.align		4
.L_1057:
        /*0038*/ 	.byte	0x04, 0x17
        /*003a*/ 	.short	(.L_1059 - .L_1058)
.L_1058:
        /*003c*/ 	.word	0x00000000
        /*0040*/ 	.short	0x0003
        /*0042*/ 	.short	0x0010
        /*0044*/ 	.byte	0x00, 0xf5, 0x21, 0x00


	//----- nvinfo : EIATTR_KPARAM_INFO
	.align		4
.L_1059:
        /*0048*/ 	.byte	0x04, 0x17
        /*004a*/ 	.short	(.L_1061 - .L_1060)
.L_1060:
        /*004c*/ 	.word	0x00000000
        /*0050*/ 	.short	0x0002
        /*0052*/ 	.short	0x0008
        /*0054*/ 	.byte	0x00, 0xf5, 0x21, 0x00


	//----- nvinfo : EIATTR_KPARAM_INFO
	.align		4
.L_1061:
        /*0058*/ 	.byte	0x04, 0x17
        /*005a*/ 	.short	(.L_1063 - .L_1062)
.L_1062:
        /*005c*/ 	.word	0x00000000
        /*0060*/ 	.short	0x0001
        /*0062*/ 	.short	0x0004
        /*0064*/ 	.byte	0x00, 0xf0, 0x11, 0x00


	//----- nvinfo : EIATTR_KPARAM_INFO
	.align		4
.L_1063:
        /*0068*/ 	.byte	0x04, 0x17
        /*006a*/ 	.short	(.L_1065 - .L_1064)
.L_1064:
        /*006c*/ 	.word	0x00000000
        /*0070*/ 	.short	0x0000
        /*0072*/ 	.short	0x0000
        /*0074*/ 	.byte	0x00, 0xf0, 0x11, 0x00


	//----- nvinfo : EIATTR_SPARSE_MMA_MASK
	.align		4
.L_1065:
        /*0078*/ 	.byte	0x03, 0x50
        /*007a*/ 	.short	0x0000


	//----- nvinfo : EIATTR_MAXREG_COUNT
	.align		4
        /*007c*/ 	.byte	0x03, 0x1b
        /*007e*/ 	.short	0x00ff


	//----- nvinfo : EIATTR_NUM_BARRIERS
	.align		4
        /*0080*/ 	.byte	0x02, 0x4c
        /*0082*/ 	.byte	0x01
	.zero		1


	//----- nvinfo : EIATTR_MERCURY_ISA_VERSION
	.align		4
        /*0084*/ 	.byte	0x03, 0x5f
        /*0086*/ 	.short	0x0101


	//----- nvinfo : EIATTR_VRC_CTA_INIT_COUNT
	.align		4
        /*0088*/ 	.byte	0x02, 0x4a
	.zero		1
	.zero		1


	//----- nvinfo : EIATTR_EXIT_INSTR_OFFSETS
	.align		4
        /*008c*/ 	.byte	0x04, 0x1c
        /*008e*/ 	.short	(.L_1067 - .L_1066)


	//   ....[0]....
.L_1066:
        /*0090*/ 	.word	0x00000040


	//   ....[1]....
        /*0094*/ 	.word	0x00002480


	//----- nvinfo : EIATTR_CRS_STACK_SIZE
	.align		4
.L_1067:
        /*0098*/ 	.byte	0x04, 0x1e
        /*009a*/ 	.short	(.L_1069 - .L_1068)
.L_1068:
        /*009c*/ 	.word	0x00000000


	//----- nvinfo : EIATTR_CBANK_PARAM_SIZE
	.align		4
.L_1069:
        /*00a0*/ 	.byte	0x03, 0x19
        /*00a2*/ 	.short	0x0030


	//----- nvinfo : EIATTR_PARAM_CBANK
	.align		4
        /*00a4*/ 	.byte	0x04, 0x0a
        /*00a6*/ 	.short	(.L_1071 - .L_1070)
	.align		4
.L_1070:
        /*00a8*/ 	.word	index@(.nv.constant0._Z10deviceQRv1ILi2EEviiPKdPdS2_S2_S2_)
        /*00ac*/ 	.short	0x0380
        /*00ae*/ 	.short	0x0030


	//----- nvinfo : EIATTR_SW_WAR
	.align		4
.L_1071:
        /*00b0*/ 	.byte	0x04, 0x36
        /*00b2*/ 	.short	(.L_1073 - .L_1072)
.L_1072:
        /*00b4*/ 	.word	0x00000008
.L_1073:


//--------------------- .nv.info._Z10deviceQRv1ILi1EEviiPKdPdS2_S2_S2_ --------------------------
	.section	.nv.info._Z10deviceQRv1ILi1EEviiPKdPdS2_S2_S2_,"",@"SHT_CUDA_INFO"
	.sectionflags	@""
	.align	4


	//----- nvinfo : EIATTR_CUDA_API_VERSION
	.align		4
        /*0000*/ 	.byte	0x04, 0x37
        /*0002*/ 	.short	(.L_1075 - .L_1074)
.L_1074:
        /*0004*/ 	.word	0x00000082


	//----- nvinfo : EIATTR_KPARAM_INFO
	.align		4
.L_1075:
        /*0008*/ 	.byte	0x04, 0x17
        /*000a*/ 	.short	(.L_1077 - .L_1076)
.L_1076:
        /*000c*/ 	.word	0x00000000
        /*0010*/ 	.short	0x0006
        /*0012*/ 	.short	0x0028
        /*0014*/ 	.byte	0x00, 0xf5, 0x21, 0x00


	//----- nvinfo : EIATTR_KPARAM_INFO
	.align		4
.L_1077:
        /*0018*/ 	.byte	0x04, 0x17
        /*001a*/ 	.short	(.L_1079 - .L_1078)
.L_1078:
        /*001c*/ 	.word	0x00000000
        /*0020*/ 	.short	0x0005
        /*0022*/ 	.short	0x0020
        /*0024*/ 	.byte	0x00, 0xf5, 0x21, 0x00


	//----- nvinfo : EIATTR_KPARAM_INFO
	.align		4
.L_1079:
        /*0028*/ 	.byte	0x04, 0x17
        /*002a*/ 	.short	(.L_1081 - .L_1080)
.L_1080:
        /*002c*/ 	.word	0x00000000
        /*0030*/ 	.short	0x0004
        /*0032*/ 	.short	0x0018
        /*0034*/ 	.byte	0x00, 0xf5, 0x21, 0x00


	//----- nvinfo : EIATTR_KPARAM_INFO
	.align		4
.L_1081:
        /*0038*/ 	.byte	0x04, 0x17
        /*003a*/ 	.short	(.L_1083 - .L_1082)
.L_1082:
        /*003c*/ 	.word	0x00000000
        /*0040*/ 	.short	0x0003
        /*0042*/ 	.short	0x0010
        /*0044*/ 	.byte	0x00, 0xf5, 0x21, 0x00


	//----- nvinfo : EIATTR_KPARAM_INFO
	.align		4
.L_1083:
        /*0048*/ 	.byte	0x04, 0x17
        /*004a*/ 	.short	(.L_1085 - .L_1084)
.L_1084:
        /*004c*/ 	.word	0x00000000
        /*0050*/ 	.short	0x0002
        /*0052*/ 	.short	0x0008
        /*0054*/ 	.byte	0x00, 0xf5, 0x21, 0x00


	//----- nvinfo : EIATTR_KPARAM_INFO
	.align		4
.L_1085:
        /*0058*/ 	.byte	0x04, 0x17
        /*005a*/ 	.short	(.L_1087 - .L_1086)
.L_1086:
        /*005c*/ 	.word	0x00000000
        /*0060*/ 	.short	0x0001
        /*0062*/ 	.short	0x0004
        /*0064*/ 	.byte	0x00, 0xf0, 0x11, 0x00


	//----- nvinfo : EIATTR_KPARAM_INFO
	.align		4
.L_1087:
        /*0068*/ 	.byte	0x04, 0x17
        /*006a*/ 	.short	(.L_1089 - .L_1088)
.L_1088:
        /*006c*/ 	.word	0x00000000
        /*0070*/ 	.short	0x0000
        /*0072*/ 	.short	0x0000
        /*0074*/ 	.byte	0x00, 0xf0, 0x11, 0x00


	//----- nvinfo : EIATTR_SPARSE_MMA_MASK
	.align		4
.L_1089:
        /*0078*/ 	.byte	0x03, 0x50
        /*007a*/ 	.short	0x0000


	//----- nvinfo : EIATTR_MAXREG_COUNT
	.align		4
        /*007c*/ 	.byte	0x03, 0x1b
        /*007e*/ 	.short	0x00ff


	//----- nvinfo : EIATTR_NUM_BARRIERS
	.align		4
        /*0080*/ 	.byte	0x02, 0x4c
        /*0082*/ 	.byte	0x01
	.zero		1


	//----- nvinfo : EIATTR_MERCURY_ISA_VERSION
	.align		4
        /*0084*/ 	.byte	0x03, 0x5f
        /*0086*/ 	.short	0x0101


	//----- nvinfo : EIATTR_VRC_CTA_INIT_COUNT
	.align		4
        /*0088*/ 	.byte	0x02, 0x4a
	.zero		1
	.zero		1


	//----- nvinfo : EIATTR_EXIT_INSTR_OFFSETS
	.align		4
        /*008c*/ 	.byte	0x04, 0x1c
        /*008e*/ 	.short	(.L_1091 - .L_1090)


	//   ....[0]....
.L_1090:
        /*0090*/ 	.word	0x00000040


	//   ....[1]....
        /*0094*/ 	.word	0x00001750


	//----- nvinfo : EIATTR_CRS_STACK_SIZE
	.align		4
.L_1091:
        /*0098*/ 	.byte	0x04, 0x1e
        /*009a*/ 	.short	(.L_1093 - .L_1092)
.L_1092:
        /*009c*/ 	.word	0x00000000


	//----- nvinfo : EIATTR_CBANK_PARAM_SIZE
	.align		4
.L_1093:
        /*00a0*/ 	.byte	0x03, 0x19
        /*00a2*/ 	.short	0x0030


	//----- nvinfo : EIATTR_PARAM_CBANK
	.align		4
        /*00a4*/ 	.byte	0x04, 0x0a
        /*00a6*/ 	.short	(.L_1095 - .L_1094)
	.align		4
.L_1094:
        /*00a8*/ 	.word	index@(.nv.constant0._Z10deviceQRv1ILi1EEviiPKdPdS2_S2_S2_)
        /*00ac*/ 	.short	0x0380
        /*00ae*/ 	.short	0x0030


	//----- nvinfo : EIATTR_SW_WAR
	.align		4
.L_1095:
        /*00b0*/ 	.byte	0x04, 0x36
        /*00b2*/ 	.short	(.L_1097 - .L_1096)
.L_1096:
        /*00b4*/ 	.word	0x00000008
.L_1097:


//--------------------- .nv.info._Z10deviceQRv0iiPKdPdS1_S1_S1_S1_ --------------------------
	.section	.nv.info._Z10deviceQRv0iiPKdPdS1_S1_S1_S1_,"",@"SHT_CUDA_INFO"
	.sectionflags	@""
	.align	4


	//----- nvinfo : EIATTR_CUDA_API_VERSION
	.align		4
        /*0000*/ 	.byte	0x04, 0x37
        /*0002*/ 	.short	(.L_1099 - .L_1098)
.L_1098:
        /*0004*/ 	.word	0x00000082


	//----- nvinfo : EIATTR_KPARAM_INFO
	.align		4
.L_1099:
        /*0008*/ 	.byte	0x04, 0x17
        /*000a*/ 	.short	(.L_1101 - .L_1100)
.L_1100:
        /*000c*/ 	.word	0x00000000
        /*0010*/ 	.short	0x0007
        /*0012*/ 	.short	0x0030
        /*0014*/ 	.byte	0x00, 0xf5, 0x21, 0x00


	//----- nvinfo : EIATTR_KPARAM_INFO
	.align		4
.L_1101:
        /*0018*/ 	.byte	0x04, 0x17
        /*001a*/ 	.short	(.L_1103 - .L_1102)
.L_1102:
        /*001c*/ 	.word	0x00000000
        /*0020*/ 	.short	0x0006
        /*0022*/ 	.short	0x0028
        /*0024*/ 	.byte	0x00, 0xf5, 0x21, 0x00


	//----- nvinfo : EIATTR_KPARAM_INFO
	.align		4
.L_1103:
        /*0028*/ 	.byte	0x04, 0x17
        /*002a*/ 	.short	(.L_1105 - .L_1104)
.L_1104:
        /*002c*/ 	.word	0x00000000
        /*0030*/ 	.short	0x0005
        /*0032*/ 	.short	0x0020
        /*0034*/ 	.byte	0x00, 0xf5, 0x21, 0x00


	//----- nvinfo : EIATTR_KPARAM_INFO
	.align		4
.L_1105:
        /*0038*/ 	.byte	0x04, 0x17
        /*003a*/ 	.short	(.L_1107 - .L_1106)
.L_1106:
        /*003c*/ 	.word	0x00000000
        /*0040*/ 	.short	0x0004
        /*0042*/ 	.short	0x0018
        /*0044*/ 	.byte	0x00, 0xf5, 0x21, 0x00


	//----- nvinfo : EIATTR_KPARAM_INFO
	.align		4
.L_1107:
        /*0048*/ 	.byte	0x04, 0x17
        /*004a*/ 	.short	(.L_1109 - .L_1108)
.L_1108:
        /*004c*/ 	.word	0x00000000
        /*0050*/ 	.short	0x0003
        /*0052*/ 	.short	0x0010
        /*0054*/ 	.byte	0x00, 0xf5, 0x21, 0x00


	//----- nvinfo : EIATTR_KPARAM_INFO
	.align		4
.L_1109:
        /*0058*/ 	.byte	0x04, 0x17
        /*005a*/ 	.short	(.L_1111 - .L_1110)
.L_1110:
        /*005c*/ 	.word	0x00000000
        /*0060*/ 	.short	0x0002
        /*0062*/ 	.short	0x0008
        /*0064*/ 	.byte	0x00, 0xf5, 0x21, 0x00


	//----- nvinfo : EIATTR_KPARAM_INFO
	.align		4
.L_1111:
        /*0068*/ 	.byte	0x04, 0x17
        /*006a*/ 	.short	(.L_1113 - .L_1112)
.L_1112:
        /*006c*/ 	.word	0x00000000
        /*0070*/ 	.short	0x0001
        /*0072*/ 	.short	0x0004
        /*0074*/ 	.byte	0x00, 0xf0, 0x11, 0x00


	//----- nvinfo : EIATTR_KPARAM_INFO
	.align		4
.L_1113:
        /*0078*/ 	.byte	0x04, 0x17
        /*007a*/ 	.short	(.L_1115 - .L_1114)
.L_1114:
        /*007c*/ 	.word	0x00000000
        /*0080*/ 	.short	0x0000
        /*0082*/ 	.short	0x0000
        /*0084*/ 	.byte	0x00, 0xf0, 0x11, 0x00


	//----- nvinfo : EIATTR_SPARSE_MMA_MASK
	.align		4
.L_1115:
        /*0088*/ 	.byte	0x03, 0x50
        /*008a*/ 	.short	0x0000


	//----- nvinfo : EIATTR_MAXREG_COUNT
	.align		4
        /*008c*/ 	.byte	0x03, 0x1b
        /*008e*/ 	.short	0x00ff


	//----- nvinfo : EIATTR_NUM_BARRIERS
	.align		4
        /*0090*/ 	.byte	0x02, 0x4c
        /*0092*/ 	.byte	0x01
	.zero		1


	//----- nvinfo : EIATTR_MERCURY_ISA_VERSION
	.align		4
        /*0094*/ 	.byte	0x03, 0x5f
        /*0096*/ 	.short	0x0101


	//----- nvinfo : EIATTR_VRC_CTA_INIT_COUNT
	.align		4
        /*0098*/ 	.byte	0x02, 0x4a
	.zero		1
	.zero		1


	//----- nvinfo : EIATTR_EXIT_INSTR_OFFSETS
	.align		4
        /*009c*/ 	.byte	0x04, 0x1c
        /*009e*/ 	.short	(.L_1117 - .L_1116)


	//   ....[0]....
.L_1116:
        /*00a0*/ 	.word	0x00000030


	//   ....[1]....
        /*00a4*/ 	.word	0x00002c20


	//----- nvinfo : EIATTR_CRS_STACK_SIZE
	.align		4
.L_1117:
        /*00a8*/ 	.byte	0x04, 0x1e
        /*00aa*/ 	.short	(.L_1119 - .L_1118)
.L_1118:
        /*00ac*/ 	.word	0x00000000


	//----- nvinfo : EIATTR_CBANK_PARAM_SIZE
	.align		4
.L_1119:
        /*00b0*/ 	.byte	0x03, 0x19
        /*00b2*/ 	.short	0x0038


	//----- nvinfo : EIATTR_PARAM_CBANK
	.align		4
        /*00b4*/ 	.byte	0x04, 0x0a
        /*00b6*/ 	.short	(.L_1121 - .L_1120)
	.align		4
.L_1120:
        /*00b8*/ 	.word	index@(.nv.constant0._Z10deviceQRv0iiPKdPdS1_S1_S1_S1_)
        /*00bc*/ 	.short	0x0380
        /*00be*/ 	.short	0x0038


	//----- nvinfo : EIATTR_SW_WAR
	.align		4
.L_1121:
        /*00c0*/ 	.byte	0x04, 0x36
        /*00c2*/ 	.short	(.L_1123 - .L_1122)
.L_1122:
        /*00c4*/ 	.word	0x00000008
.L_1123:


//--------------------- .nv.callgraph             --------------------------
	.section	.nv.callgraph,"",@"SHT_CUDA_CALLGRAPH"
	.align	4
	.sectionentsize	8
	.align		4
        /*0000*/ 	.word	0x00000000
	.align		4
        /*0004*/ 	.word	0xffffffff
	.align		4
        /*0008*/ 	.word	0x00000000
	.align		4
        /*000c*/ 	.word	0xfffffffe
	.align		4
        /*0010*/ 	.word	0x00000000
	.align		4
        /*0014*/ 	.word	0xfffffffd
	.align		4
        /*0018*/ 	.word	0x00000000
	.align		4
        /*001c*/ 	.word	0xfffffffc


//--------------------- .text._Z10deviceQRv1ILi32EEviiPKdPdS2_S2_S2_ --------------------------
	.section	.text._Z10deviceQRv1ILi32EEviiPKdPdS2_S2_S2_,"ax",@progbits
	.align	128
        .global         _Z10deviceQRv1ILi32EEviiPKdPdS2_S2_S2_
        .type           _Z10deviceQRv1ILi32EEviiPKdPdS2_S2_S2_,@function
        .size           _Z10deviceQRv1ILi32EEviiPKdPdS2_S2_S2_,(.L_x_1349 - _Z10deviceQRv1ILi32EEviiPKdPdS2_S2_S2_)
        .other          _Z10deviceQRv1ILi32EEviiPKdPdS2_S2_S2_,@"STO_CUDA_ENTRY STV_DEFAULT"
_Z10deviceQRv1ILi32EEviiPKdPdS2_S2_S2_:
.text._Z10deviceQRv1ILi32EEviiPKdPdS2_S2_S2_:
[----:B------:R-:W-:Y:S01]  /*0000*/  LDC R1, c[0x0][0x37c] ;  /* 0x0000df00ff017b82 */ /* 0x000fe20000000800 */
[----:B------:R-:W0:Y:S02]  /*0010*/  LDCU UR8, c[0x0][0x384] ;  /* 0x00007080ff0877ac */ /* 0x000e240008000800 */
[----:B0-----:R-:W-:-:S06]  /*0020*/  UISETP.GE.AND UP0, UPT, UR8, 0x1, UPT ;  /* 0x000000010800788c */ /* 0x001fcc000bf06270 */
[----:B------:R-:W-:-:S13]  /*0030*/  PLOP3.LUT P0, PT, PT, PT, UP0, 0x80, 0x8 ;  /* 0x000000000008781c */ /* 0x000fda0003f0f008 */
[----:B------:R-:W-:Y:S05]  /*0040*/  @!P0 EXIT ;  /* 0x000000000000894d */ /* 0x000fea0003800000 */
[----:B------:R-:W0:Y:S01]  /*0050*/  S2R R0, SR_TID.X ;  /* 0x0000000000007919 */ /* 0x000e220000002100 */
[----:B------:R-:W1:Y:S01]  /*0060*/  S2UR UR7, SR_CgaCtaId ;  /* 0x00000000000779c3 */ /* 0x000e620000008800 */
[----:B------:R-:W-:Y:S01]  /*0070*/  UIADD3 UR9, UPT, UPT, UR8, -0x1, URZ ;  /* 0xffffffff08097890 */ /* 0x000fe2000fffe0ff */
[----:B------:R-:W-:Y:S01]  /*0080*/  IMAD.MOV.U32 R27, RZ, RZ, RZ ;  /* 0x000000ffff1b7224 */ /* 0x000fe200078e00ff */
[----:B------:R-:W-:Y:S01]  /*0090*/  UMOV UR5, 0x400 ;  /* 0x0000040000057882 */ /* 0x000fe20000000000 */
[----:B------:R-:W-:Y:S02]  /*00a0*/  ULOP3.LUT UR10, UR8, 0xf, URZ, 0xc0, !UPT ;  /* 0x0000000f080a7892 */ /* 0x000fe4000f8ec0ff */
[----:B------:R-:W-:Y:S02]  /*00b0*/  UISETP.GE.U32.AND UP0, UPT, UR9, 0xf, UPT ;  /* 0x0000000f0900788c */ /* 0x000fe4000bf06070 */
[----:B------:R-:W2:Y:S01]  /*00c0*/  S2UR UR4, SR_CTAID.X ;  /* 0x00000000000479c3 */ /* 0x000ea20000002500 */
[----:B------:R-:W-:-:S02]  /*00d0*/  UIADD3 UR6, UPT, UPT, UR5, 0x4000, URZ ;  /* 0x0000400005067890 */ /* 0x000fc4000fffe0ff */
[----:B------:R-:W-:Y:S01]  /*00e0*/  UISETP.NE.AND UP1, UPT, UR10, URZ, UPT ;  /* 0x000000ff0a00728c */ /* 0x000fe2000bf25270 */
[----:B------:R-:W3:Y:S01]  /*00f0*/  LDCU.64 UR16, c[0x0][0x358] ;  /* 0x00006b00ff1077ac */ /* 0x000ee20008000a00 */
[----:B-1----:R-:W-:-:S06]  /*0100*/  ULEA UR6, UR7, UR6, 0x18 ;  /* 0x0000000607067291 */ /* 0x002fcc000f8ec0ff */
[----:B0-----:R-:W-:Y:S01]  /*0110*/  LEA R2, R0, UR6, 0x8 ;  /* 0x0000000600027c11 */ /* 0x001fe2000f8e40ff */
[----:B--2---:R-:W-:-:S04]  /*0120*/  UIMAD UR4, UR4, UR8, URZ ;  /* 0x00000008040472a4 */ /* 0x004fc8000f8e02ff */
[----:B------:R-:W-:-:S04]  /*0130*/  UIMAD UR5, UR4, UR8, URZ ;  /* 0x00000008040572a4 */ /* 0x000fc8000f8e02ff */
[----:B------:R-:W-:Y:S01]  /*0140*/  USHF.R.S32.HI UR19, URZ, 0x1f, UR5 ;  /* 0x0000001fff137899 */ /* 0x000fe20008011405 */
[----:B---3--:R-:W-:Y:S11]  /*0150*/  BRA.U !UP0, `(.L_x_0) ;  /* 0x0000000508c07547 */ /* 0x008ff6000b800000 */
[----:B------:R-:W-:Y:S01]  /*0160*/  ULOP3.LUT UR4, UR8, 0x7ffffff0, URZ, 0xc0, !UPT ;  /* 0x7ffffff008047892 */ /* 0x000fe2000f8ec0ff */
[----:B------:R-:W-:Y:S01]  /*0170*/  IMAD.MOV.U32 R3, RZ, RZ, RZ ;  /* 0x000000ffff037224 */ /* 0x000fe200078e00ff */
[----:B------:R-:W0:Y:S04]  /*0180*/  LDCU.64 UR6, c[0x0][0x388] ;  /* 0x00007100ff0677ac */ /* 0x000e280008000a00 */
[----:B------:R-:W-:-:S07]  /*0190*/  IMAD.U32 R27, RZ, RZ, UR4 ;  /* 0x00000004ff1b7e24 */ /* 0x000fce000f8e00ff */
.L_x_1:
[----:B-1----:R-:W-:-:S04]  /*01a0*/  IMAD R4, R3, UR8, R0 ;  /* 0x0000000803047c24 */ /* 0x002fc8000f8e0200 */
[C---:B------:R-:W-:Y:S01]  /*01b0*/  VIADD R5, R4.reuse, UR8 ;  /* 0x0000000804057c36 */ /* 0x040fe20008000000 */
[----:B------:R-:W-:-:S03]  /*01c0*/  IADD3 R8, P0, PT, R4, UR5, RZ ;  /* 0x0000000504087c10 */ /* 0x000fc6000ff1e0ff */
[C---:B------:R-:W-:Y:S01]  /*01d0*/  VIADD R6, R5.reuse, UR8 ;  /* 0x0000000805067c36 */ /* 0x040fe20008000000 */
[----:B------:R-:W-:Y:S01]  /*01e0*/  IADD3 R7, P1, PT, R5, UR5, RZ ;  /* 0x0000000505077c10 */ /* 0x000fe2000ff3e0ff */
[----:B------:R-:W-:Y:S01]  /*01f0*/  IMAD.X R9, RZ, RZ, UR19, P0 ;  /* 0x00000013ff097e24 */ /* 0x000fe200080e06ff */
[----:B0-----:R-:W-:Y:S01]  /*0200*/  LEA R4, P0, R8, UR6, 0x3 ;  /* 0x0000000608047c11 */ /* 0x001fe2000f8018ff */
[----:B------:R-:W-:Y:S02]  /*0210*/  VIADD R11, R6, UR8 ;  /* 0x00000008060b7c36 */ /* 0x000fe40008000000 */
[----:B------:R-:W-:Y:S01]  /*0220*/  IMAD.X R16, RZ, RZ, UR19, P1 ;  /* 0x00000013ff107e24 */ /* 0x000fe200088e06ff */
[----:B------:R-:W-:Y:S02]  /*0230*/  LEA.HI.X R5, R8, UR7, R9, 0x3, P0 ;  /* 0x0000000708057c11 */ /* 0x000fe400080f1c09 */
[----:B------:R-:W-:Y:S02]  /*0240*/  IADD3 R9, P2, PT, R6, UR5, RZ ;  /* 0x0000000506097c10 */ /* 0x000fe4000ff5e0ff */
[----:B------:R-:W-:-:S02]  /*0250*/  IADD3 R13, P3, PT, R11, UR5, RZ ;  /* 0x000000050b0d7c10 */ /* 0x000fc4000ff7e0ff */
[----:B------:R-:W-:Y:S01]  /*0260*/  LEA R8, P1, R9, UR6, 0x3 ;  /* 0x0000000609087c11 */ /* 0x000fe2000f8218ff */
[----:B------:R-:W-:Y:S01]  /*0270*/  IMAD.X R12, RZ, RZ, UR19, P2 ;  /* 0x00000013ff0c7e24 */ /* 0x000fe200090e06ff */
[----:B------:R-:W-:Y:S01]  /*0280*/  LEA R6, P0, R7, UR6, 0x3 ;  /* 0x0000000607067c11 */ /* 0x000fe2000f8018ff */
[----:B------:R-:W-:Y:S01]  /*0290*/  IMAD.X R14, RZ, RZ, UR19, P3 ;  /* 0x00000013ff0e7e24 */ /* 0x000fe200098e06ff */
[----:B------:R-:W-:Y:S01]  /*02a0*/  LEA R10, P2, R13, UR6, 0x3 ;  /* 0x000000060d0a7c11 */ /* 0x000fe2000f8418ff */
[----:B------:R-:W2:Y:S01]  /*02b0*/  LDG.E.64 R4, desc[UR16][R4.64] ;  /* 0x0000001004047981 */ /* 0x000ea2000c1e1b00 */
[----:B------:R-:W-:Y:S01]  /*02c0*/  LEA.HI.X R9, R9, UR7, R12, 0x3, P1 ;  /* 0x0000000709097c11 */ /* 0x000fe200088f1c0c */
[----:B------:R-:W-:Y:S01]  /*02d0*/  VIADD R12, R11, UR8 ;  /* 0x000000080b0c7c36 */ /* 0x000fe20008000000 */
[----:B------:R-:W-:Y:S02]  /*02e0*/  LEA.HI.X R7, R7, UR7, R16, 0x3, P0 ;  /* 0x0000000707077c11 */ /* 0x000fe400080f1c10 */
[----:B------:R-:W-:Y:S01]  /*02f0*/  LEA.HI.X R11, R13, UR7, R14, 0x3, P2 ;  /* 0x000000070d0b7c11 */ /* 0x000fe200090f1c0e */
[C---:B------:R-:W-:Y:S01]  /*0300*/  VIADD R16, R12.reuse, UR8 ;  /* 0x000000080c107c36 */ /* 0x040fe20008000000 */
[----:B------:R-:W3:Y:S01]  /*0310*/  LDG.E.64 R8, desc[UR16][R8.64] ;  /* 0x0000001008087981 */ /* 0x000ee2000c1e1b00 */
[----:B------:R-:W-:-:S03]  /*0320*/  IADD3 R13, P0, PT, R12, UR5, RZ ;  /* 0x000000050c0d7c10 */ /* 0x000fc6000ff1e0ff */
[----:B------:R-:W2:Y:S04]  /*0330*/  LDG.E.64 R6, desc[UR16][R6.64] ;  /* 0x0000001006067981 */ /* 0x000ea8000c1e1b00 */
[----:B------:R-:W3:Y:S01]  /*0340*/  LDG.E.64 R10, desc[UR16][R10.64] ;  /* 0x000000100a0a7981 */ /* 0x000ee2000c1e1b00 */
[----:B------:R-:W-:Y:S01]  /*0350*/  IADD3 R15, P1, PT, R16, UR5, RZ ;  /* 0x00000005100f7c10 */ /* 0x000fe2000ff3e0ff */
[----:B------:R-:W-:Y:S01]  /*0360*/  IMAD.X R20, RZ, RZ, UR19, P0 ;  /* 0x00000013ff147e24 */ /* 0x000fe200080e06ff */
[----:B------:R-:W-:-:S03]  /*0370*/  LEA R12, P0, R13, UR6, 0x3 ;  /* 0x000000060d0c7c11 */ /* 0x000fc6000f8018ff */
[----:B------:R-:W-:Y:S01]  /*0380*/  IMAD.X R18, RZ, RZ, UR19, P1 ;  /* 0x00000013ff127e24 */ /* 0x000fe200088e06ff */
[----:B------:R-:W-:Y:S02]  /*0390*/  LEA R14, P1, R15, UR6, 0x3 ;  /* 0x000000060f0e7c11 */ /* 0x000fe4000f8218ff */
[----:B------:R-:W-:Y:S02]  /*03a0*/  LEA.HI.X R13, R13, UR7, R20, 0x3, P0 ;  /* 0x000000070d0d7c11 */ /* 0x000fe400080f1c14 */
[----:B------:R-:W-:-:S04]  /*03b0*/  LEA.HI.X R15, R15, UR7, R18, 0x3, P1 ;  /* 0x000000070f0f7c11 */ /* 0x000fc800088f1c12 */
[----:B------:R-:W4:Y:S04]  /*03c0*/  LDG.E.64 R12, desc[UR16][R12.64] ;  /* 0x000000100c0c7981 */ /* 0x000f28000c1e1b00 */
[----:B------:R-:W4:Y:S01]  /*03d0*/  LDG.E.64 R14, desc[UR16][R14.64] ;  /* 0x000000100e0e7981 */ /* 0x000f22000c1e1b00 */
[----:B------:R-:W-:-:S04]  /*03e0*/  VIADD R16, R16, UR8 ;  /* 0x0000000810107c36 */ /* 0x000fc80008000000 */
[C---:B------:R-:W-:Y:S01]  /*03f0*/  VIADD R17, R16.reuse, UR8 ;  /* 0x0000000810117c36 */ /* 0x040fe20008000000 */
[----:B------:R-:W-:-:S04]  /*0400*/  IADD3 R20, P0, PT, R16, UR5, RZ ;  /* 0x0000000510147c10 */ /* 0x000fc8000ff1e0ff */
[C---:B------:R-:W-:Y:S01]  /*0410*/  IADD3 R18, P1, PT, R17.reuse, UR5, RZ ;  /* 0x0000000511127c10 */ /* 0x040fe2000ff3e0ff */
[----:B------:R-:W-:-:S04]  /*0420*/  VIADD R16, R17, UR8 ;  /* 0x0000000811107c36 */ /* 0x000fc80008000000 */
[----:B------:R-:W-:Y:S01]  /*0430*/  IMAD.X R19, RZ, RZ, UR19, P1 ;  /* 0x00000013ff137e24 */ /* 0x000fe200088e06ff */
[----:B------:R-:W-:Y:S01]  /*0440*/  LEA R28, P1, R18, UR6, 0x3 ;  /* 0x00000006121c7c11 */ /* 0x000fe2000f8218ff */
[----:B------:R-:W-:Y:S02]  /*0450*/  VIADD R17, R16, UR8 ;  /* 0x0000000810117c36 */ /* 0x000fe40008000000 */
[----:B------:R-:W-:Y:S01]  /*0460*/  IMAD.X R21, RZ, RZ, UR19, P0 ;  /* 0x00000013ff157e24 */ /* 0x000fe200080e06ff */
[----:B------:R-:W-:Y:S01]  /*0470*/  LEA.HI.X R29, R18, UR7, R19, 0x3, P1 ;  /* 0x00000007121d7c11 */ /* 0x000fe200088f1c13 */
[----:B------:R-:W-:Y:S01]  /*0480*/  VIADD R18, R17, UR8 ;  /* 0x0000000811127c36 */ /* 0x000fe20008000000 */
[C---:B------:R-:W-:Y:S01]  /*0490*/  LEA R32, P0, R20.reuse, UR6, 0x3 ;  /* 0x0000000614207c11 */ /* 0x040fe2000f8018ff */
[----:B------:R-:W-:Y:S01]  /*04a0*/  IMAD R25, R3, 0x8, R2 ;  /* 0x0000000803197824 */ /* 0x000fe200078e0202 */
[----:B------:R-:W-:Y:S02]  /*04b0*/  IADD3 R19, P1, PT, R17, UR5, RZ ;  /* 0x0000000511137c10 */ /* 0x000fe4000ff3e0ff */
[----:B------:R-:W-:-:S02]  /*04c0*/  LEA.HI.X R33, R20, UR7, R21, 0x3, P0 ;  /* 0x0000000714217c11 */ /* 0x000fc400080f1c15 */
[----:B------:R-:W-:Y:S02]  /*04d0*/  IADD3 R16, P0, PT, R16, UR5, RZ ;  /* 0x0000000510107c10 */ /* 0x000fe4000ff1e0ff */
[C---:B------:R-:W-:Y:S01]  /*04e0*/  IADD3 R17, P2, PT, R18.reuse, UR5, RZ ;  /* 0x0000000512117c10 */ /* 0x040fe2000ff5e0ff */
[----:B------:R-:W-:Y:S02]  /*04f0*/  VIADD R18, R18, UR8 ;  /* 0x0000000812127c36 */ /* 0x000fe40008000000 */
[----:B------:R-:W-:Y:S02]  /*0500*/  IMAD.X R21, RZ, RZ, UR19, P0 ;  /* 0x00000013ff157e24 */ /* 0x000fe400080e06ff */
[----:B------:R-:W-:Y:S01]  /*0510*/  IMAD.X R20, RZ, RZ, UR19, P1 ;  /* 0x00000013ff147e24 */ /* 0x000fe200088e06ff */
[----:B------:R-:W-:-:S04]  /*0520*/  LEA R36, P1, R19, UR6, 0x3 ;  /* 0x0000000613247c11 */ /* 0x000fc8000f8218ff */
[----:B------:R-:W-:Y:S01]  /*0530*/  LEA.HI.X R37, R19, UR7, R20, 0x3, P1 ;  /* 0x0000000713257c11 */ /* 0x000fe200088f1c14 */
[----:B--2---:R0:W-:Y:S04]  /*0540*/  STS.128 [R25], R4 ;  /* 0x0000000419007388 */ /* 0x0041e80000000c00 */
[----:B---3--:R1:W-:Y:S01]  /*0550*/  STS.128 [R25+0x10], R8 ;  /* 0x0000100819007388 */ /* 0x0083e20000000c00 */
[----:B0-----:R-:W-:Y:S01]  /*0560*/  IMAD.X R4, RZ, RZ, UR19, P2 ;  /* 0x00000013ff047e24 */ /* 0x001fe200090e06ff */
[C---:B------:R-:W-:Y:S02]  /*0570*/  LEA R30, P2, R17.reuse, UR6, 0x3 ;  /* 0x00000006111e7c11 */ /* 0x040fe4000f8418ff */
[----:B-1----:R-:W-:Y:S01]  /*0580*/  LEA R8, P0, R16, UR6, 0x3 ;  /* 0x0000000610087c11 */ /* 0x002fe2000f8018ff */
[----:B------:R-:W-:Y:S01]  /*0590*/  VIADD R5, R18, UR8 ;  /* 0x0000000812057c36 */ /* 0x000fe20008000000 */
[----:B------:R-:W-:-:S02]  /*05a0*/  LEA.HI.X R31, R17, UR7, R4, 0x3, P2 ;  /* 0x00000007111f7c11 */ /* 0x000fc400090f1c04 */
[----:B------:R-:W-:Y:S02]  /*05b0*/  LEA.HI.X R9, R16, UR7, R21, 0x3, P0 ;  /* 0x0000000710097c11 */ /* 0x000fe400080f1c15 */
[----:B------:R-:W-:Y:S02]  /*05c0*/  IADD3 R4, P0, PT, R18, UR5, RZ ;  /* 0x0000000512047c10 */ /* 0x000fe4000ff1e0ff */
[C---:B------:R-:W-:Y:S01]  /*05d0*/  IADD3 R7, P1, PT, R5.reuse, UR5, RZ ;  /* 0x0000000505077c10 */ /* 0x040fe2000ff3e0ff */
[----:B------:R-:W-:Y:S01]  /*05e0*/  VIADD R5, R5, UR8 ;  /* 0x0000000805057c36 */ /* 0x000fe20008000000 */
[----:B----4-:R0:W-:Y:S01]  /*05f0*/  STS.128 [R25+0x20], R12 ;  /* 0x0000200c19007388 */ /* 0x0101e20000000c00 */
[----:B------:R-:W-:Y:S01]  /*0600*/  IMAD.X R11, RZ, RZ, UR19, P0 ;  /* 0x00000013ff0b7e24 */ /* 0x000fe200080e06ff */
[C---:B------:R-:W-:Y:S01]  /*0610*/  LEA R34, P0, R4.reuse, UR6, 0x3 ;  /* 0x0000000604227c11 */ /* 0x040fe2000f8018ff */
[----:B------:R-:W-:Y:S01]  /*0620*/  VIADD R6, R5, UR8 ;  /* 0x0000000805067c36 */ /* 0x000fe20008000000 */
[----:B------:R-:W2:Y:S01]  /*0630*/  LDG.E.64 R8, desc[UR16][R8.64] ;  /* 0x0000001008087981 */ /* 0x000ea2000c1e1b00 */
[----:B------:R-:W-:Y:S01]  /*0640*/  IMAD.X R10, RZ, RZ, UR19, P1 ;  /* 0x00000013ff0a7e24 */ /* 0x000fe200088e06ff */
[----:B------:R-:W-:Y:S01]  /*0650*/  LEA.HI.X R35, R4, UR7, R11, 0x3, P0 ;  /* 0x0000000704237c11 */ /* 0x000fe200080f1c0b */
[----:B------:R-:W-:Y:S01]  /*0660*/  VIADD R4, R6, UR8 ;  /* 0x0000000806047c36 */ /* 0x000fe20008000000 */
[----:B------:R-:W-:-:S02]  /*0670*/  LEA R16, P1, R7, UR6, 0x3 ;  /* 0x0000000607107c11 */ /* 0x000fc4000f8218ff */
[----:B------:R-:W-:Y:S02]  /*0680*/  IADD3 R5, P0, PT, R5, UR5, RZ ;  /* 0x0000000505057c10 */ /* 0x000fe4000ff1e0ff */
[----:B------:R-:W-:Y:S02]  /*0690*/  LEA.HI.X R17, R7, UR7, R10, 0x3, P1 ;  /* 0x0000000707117c11 */ /* 0x000fe400088f1c0a */
[----:B------:R-:W-:Y:S01]  /*06a0*/  IADD3 R6, P1, PT, R6, UR5, RZ ;  /* 0x0000000506067c10 */ /* 0x000fe2000ff3e0ff */
[----:B------:R-:W-:Y:S01]  /*06b0*/  IMAD.X R10, RZ, RZ, UR19, P0 ;  /* 0x00000013ff0a7e24 */ /* 0x000fe200080e06ff */
[C---:B------:R-:W-:Y:S01]  /*06c0*/  LEA R18, P0, R5.reuse, UR6, 0x3 ;  /* 0x0000000605127c11 */ /* 0x040fe2000f8018ff */
[----:B0-----:R-:W3:Y:S01]  /*06d0*/  LDG.E.64 R12, desc[UR16][R30.64] ;  /* 0x000000101e0c7981 */ /* 0x001ee2000c1e1b00 */
[----:B------:R-:W-:Y:S01]  /*06e0*/  IADD3 R4, P2, PT, R4, UR5, RZ ;  /* 0x0000000504047c10 */ /* 0x000fe2000ff5e0ff */
[----:B------:R-:W-:Y:S01]  /*06f0*/  IMAD.X R7, RZ, RZ, UR19, P1 ;  /* 0x00000013ff077e24 */ /* 0x000fe200088e06ff */
[----:B------:R-:W-:Y:S01]  /*0700*/  LEA.HI.X R19, R5, UR7, R10, 0x3, P0 ;  /* 0x0000000705137c11 */ /* 0x000fe200080f1c0a */
[----:B------:R-:W3:Y:S01]  /*0710*/  LDG.E.64 R14, desc[UR16][R34.64] ;  /* 0x00000010220e7981 */ /* 0x000ee2000c1e1b00 */
[----:B------:R-:W-:Y:S01]  /*0720*/  LEA R20, P1, R6, UR6, 0x3 ;  /* 0x0000000606147c11 */ /* 0x000fe2000f8218ff */
[----:B------:R-:W-:Y:S01]  /*0730*/  IMAD.X R5, RZ, RZ, UR19, P2 ;  /* 0x00000013ff057e24 */ /* 0x000fe200090e06ff */
[----:B------:R-:W-:Y:S01]  /*0740*/  LEA R22, P0, R4, UR6, 0x3 ;  /* 0x0000000604167c11 */ /* 0x000fe2000f8018ff */
[----:B------:R-:W2:Y:S01]  /*0750*/  LDG.E.64 R10, desc[UR16][R36.64] ;  /* 0x00000010240a7981 */ /* 0x000ea2000c1e1b00 */
[----:B------:R-:W-:-:S02]  /*0760*/  LEA.HI.X R21, R6, UR7, R7, 0x3, P1 ;  /* 0x0000000706157c11 */ /* 0x000fc400088f1c07 */
[----:B------:R-:W-:Y:S01]  /*0770*/  LEA.HI.X R23, R4, UR7, R5, 0x3, P0 ;  /* 0x0000000704177c11 */ /* 0x000fe200080f1c05 */
[----:B------:R-:W4:Y:S04]  /*0780*/  LDG.E.64 R6, desc[UR16][R28.64] ;  /* 0x000000101c067981 */ /* 0x000f28000c1e1b00 */
[----:B------:R-:W4:Y:S04]  /*0790*/  LDG.E.64 R4, desc[UR16][R32.64] ;  /* 0x0000001020047981 */ /* 0x000f28000c1e1b00 */
[----:B------:R-:W5:Y:S04]  /*07a0*/  LDG.E.64 R16, desc[UR16][R16.64] ;  /* 0x0000001010107981 */ /* 0x000f68000c1e1b00 */
[----:B------:R-:W5:Y:S04]  /*07b0*/  LDG.E.64 R18, desc[UR16][R18.64] ;  /* 0x0000001012127981 */ /* 0x000f68000c1e1b00 */
[----:B------:R-:W5:Y:S04]  /*07c0*/  LDG.E.64 R20, desc[UR16][R20.64] ;  /* 0x0000001014147981 */ /* 0x000f68000c1e1b00 */
[----:B------:R-:W5:Y:S01]  /*07d0*/  LDG.E.64 R22, desc[UR16][R22.64] ;  /* 0x0000001016167981 */ /* 0x000f62000c1e1b00 */
[----:B------:R-:W-:-:S05]  /*07e0*/  VIADD R3, R3, 0x10 ;  /* 0x0000001003037836 */ /* 0x000fca0000000000 */
[----:B------:R-:W-:Y:S01]  /*07f0*/  ISETP.NE.AND P0, PT, R3, R27, PT ;  /* 0x0000001b0300720c */ /* 0x000fe20003f05270 */
[----:B---3--:R1:W-:Y:S04]  /*0800*/  STS.128 [R25+0x50], R12 ;  /* 0x0000500c19007388 */ /* 0x0083e80000000c00 */
[----:B--2---:R1:W-:Y:S04]  /*0810*/  STS.128 [R25+0x40], R8 ;  /* 0x0000400819007388 */ /* 0x0043e80000000c00 */
[----:B----4-:R1:W-:Y:S04]  /*0820*/  STS.128 [R25+0x30], R4 ;  /* 0x0000300419007388 */ /* 0x0103e80000000c00 */
[----:B-----5:R1:W-:Y:S04]  /*0830*/  STS.128 [R25+0x60], R16 ;  /* 0x0000601019007388 */ /* 0x0203e80000000c00 */
[----:B------:R1:W-:Y:S01]  /*0840*/  STS.128 [R25+0x70], R20 ;  /* 0x0000701419007388 */ /* 0x0003e20000000c00 */
[----:B------:R-:W-:Y:S05]  /*0850*/  @P0 BRA `(.L_x_1) ;  /* 0xfffffff800500947 */ /* 0x000fea000383ffff */
.L_x_0:
[----:B------:R-:W-:Y:S05]  /*0860*/  BRA.U !UP1, `(.L_x_2) ;  /* 0x0000000509c87547 */ /* 0x000fea000b800000 */
[----:B------:R-:W-:Y:S02]  /*0870*/  UISETP.GE.U32.AND UP0, UPT, UR10, 0x8, UPT ;  /* 0x000000080a00788c */ /* 0x000fe4000bf06070 */
[----:B------:R-:W-:-:S04]  /*0880*/  ULOP3.LUT UR4, UR8, 0x7, URZ, 0xc0, !UPT ;  /* 0x0000000708047892 */ /* 0x000fc8000f8ec0ff */
[----:B------:R-:W-:-:S03]  /*0890*/  UISETP.NE.AND UP1, UPT, UR4, URZ, UPT ;  /* 0x000000ff0400728c */ /* 0x000fc6000bf25270 */
[----:B------:R-:W-:Y:S08]  /*08a0*/  BRA.U !UP0, `(.L_x_3) ;  /* 0x0000000108ec7547 */ /* 0x000ff0000b800000 */
[----:B------:R-:W0:Y:S01]  /*08b0*/  LDCU.64 UR6, c[0x0][0x388] ;  /* 0x00007100ff0677ac */ /* 0x000e220008000a00 */
[----:B------:R-:W-:-:S04]  /*08c0*/  IMAD R3, R27, UR8, R0 ;  /* 0x000000081b037c24 */ /* 0x000fc8000f8e0200 */
[C---:B-1----:R-:W-:Y:S01]  /*08d0*/  VIADD R4, R3.reuse, UR8 ;  /* 0x0000000803047c36 */ /* 0x042fe20008000000 */
[----:B------:R-:W-:-:S04]  /*08e0*/  IADD3 R5, P0, PT, R3, UR5, RZ ;  /* 0x0000000503057c10 */ /* 0x000fc8000ff1e0ff */
[C---:B------:R-:W-:Y:S01]  /*08f0*/  IADD3 R6, P1, PT, R4.reuse, UR5, RZ ;  /* 0x0000000504067c10 */ /* 0x040fe2000ff3e0ff */
[----:B------:R-:W-:Y:S02]  /*0900*/  VIADD R4, R4, UR8 ;  /* 0x0000000804047c36 */ /* 0x000fe40008000000 */
[----:B------:R-:W-:Y:S02]  /*0910*/  IMAD.X R8, RZ, RZ, UR19, P0 ;  /* 0x00000013ff087e24 */ /* 0x000fe400080e06ff */
[----:B------:R-:W-:Y:S02]  /*0920*/  IMAD.X R7, RZ, RZ, UR19, P1 ;  /* 0x00000013ff077e24 */ /* 0x000fe400088e06ff */
[----:B------:R-:W-:Y:S01]  /*0930*/  VIADD R3, R4, UR8 ;  /* 0x0000000804037c36 */ /* 0x000fe20008000000 */
[----:B0-----:R-:W-:Y:S02]  /*0940*/  LEA R12, P0, R5, UR6, 0x3 ;  /* 0x00000006050c7c11 */ /* 0x001fe4000f8018ff */
[----:B------:R-:W-:-:S02]  /*0950*/  LEA R16, P1, R6, UR6, 0x3 ;  /* 0x0000000606107c11 */ /* 0x000fc4000f8218ff */
[----:B------:R-:W-:Y:S02]  /*0960*/  LEA.HI.X R13, R5, UR7, R8, 0x3, P0 ;  /* 0x00000007050d7c11 */ /* 0x000fe400080f1c08 */
[----:B------:R-:W-:Y:S02]  /*0970*/  IADD3 R5, P0, PT, R4, UR5, RZ ;  /* 0x0000000504057c10 */ /* 0x000fe4000ff1e0ff */
[----:B------:R-:W-:Y:S02]  /*0980*/  LEA.HI.X R17, R6, UR7, R7, 0x3, P1 ;  /* 0x0000000706117c11 */ /* 0x000fe400088f1c07 */
[C---:B------:R-:W-:Y:S01]  /*0990*/  IADD3 R6, P1, PT, R3.reuse, UR5, RZ ;  /* 0x0000000503067c10 */ /* 0x040fe2000ff3e0ff */
[----:B------:R-:W-:Y:S01]  /*09a0*/  VIADD R3, R3, UR8 ;  /* 0x0000000803037c36 */ /* 0x000fe20008000000 */
[----:B------:R-:W2:Y:S01]  /*09b0*/  LDG.E.64 R12, desc[UR16][R12.64] ;  /* 0x000000100c0c7981 */ /* 0x000ea2000c1e1b00 */
[----:B------:R-:W-:Y:S01]  /*09c0*/  IMAD.X R8, RZ, RZ, UR19, P0 ;  /* 0x00000013ff087e24 */ /* 0x000fe200080e06ff */
[----:B------:R-:W-:Y:S01]  /*09d0*/  LEA R18, P0, R5, UR6, 0x3 ;  /* 0x0000000605127c11 */ /* 0x000fe2000f8018ff */
[----:B------:R-:W-:Y:S01]  /*09e0*/  VIADD R4, R3, UR8 ;  /* 0x0000000803047c36 */ /* 0x000fe20008000000 */
[----:B------:R-:W3:Y:S01]  /*09f0*/  LDG.E.64 R16, desc[UR16][R16.64] ;  /* 0x0000001010107981 */ /* 0x000ee2000c1e1b00 */
[----:B------:R-:W-:Y:S01]  /*0a00*/  IMAD.X R7, RZ, RZ, UR19, P1 ;  /* 0x00000013ff077e24 */ /* 0x000fe200088e06ff */
[----:B------:R-:W-:-:S02]  /*0a10*/  LEA R14, P1, R6, UR6, 0x3 ;  /* 0x00000006060e7c11 */ /* 0x000fc4000f8218ff */
[----:B------:R-:W-:Y:S01]  /*0a20*/  LEA.HI.X R19, R5, UR7, R8, 0x3, P0 ;  /* 0x0000000705137c11 */ /* 0x000fe200080f1c08 */
[----:B------:R-:W-:Y:S01]  /*0a30*/  VIADD R5, R4, UR8 ;  /* 0x0000000804057c36 */ /* 0x000fe20008000000 */
[----:B------:R-:W-:Y:S02]  /*0a40*/  LEA.HI.X R15, R6, UR7, R7, 0x3, P1 ;  /* 0x00000007060f7c11 */ /* 0x000fe400088f1c07 */
[----:B------:R-:W-:Y:S01]  /*0a50*/  IADD3 R21, P1, PT, R4, UR5, RZ ;  /* 0x0000000504157c10 */ /* 0x000fe2000ff3e0ff */
[----:B------:R-:W-:Y:S01]  /*0a60*/  VIADD R4, R5, UR8 ;  /* 0x0000000805047c36 */ /* 0x000fe20008000000 */
[----:B------:R-:W-:Y:S01]  /*0a70*/  IADD3 R3, P0, PT, R3, UR5, RZ ;  /* 0x0000000503037c10 */ /* 0x000fe2000ff1e0ff */
[----:B------:R-:W4:Y:S01]  /*0a80*/  LDG.E.64 R18, desc[UR16][R18.64] ;  /* 0x0000001012127981 */ /* 0x000f22000c1e1b00 */
[----:B------:R-:W-:Y:S01]  /*0a90*/  IADD3 R7, P3, PT, R5, UR5, RZ ;  /* 0x0000000505077c10 */ /* 0x000fe2000ff7e0ff */
[----:B------:R-:W-:Y:S01]  /*0aa0*/  IMAD.X R24, RZ, RZ, UR19, P1 ;  /* 0x00000013ff187e24 */ /* 0x000fe200088e06ff */
[----:B------:R-:W-:Y:S01]  /*0ab0*/  IADD3 R9, P2, PT, R4, UR5, RZ ;  /* 0x0000000504097c10 */ /* 0x000fe2000ff5e0ff */
[----:B------:R-:W-:Y:S01]  /*0ac0*/  IMAD.X R26, RZ, RZ, UR19, P0 ;  /* 0x00000013ff1a7e24 */ /* 0x000fe200080e06ff */
[----:B------:R-:W-:Y:S01]  /*0ad0*/  LEA R10, P0, R3, UR6, 0x3 ;  /* 0x00000006030a7c11 */ /* 0x000fe2000f8018ff */
[----:B------:R-:W-:Y:S01]  /*0ae0*/  IMAD.X R22, RZ, RZ, UR19, P3 ;  /* 0x00000013ff167e24 */ /* 0x000fe200098e06ff */
[----:B------:R-:W-:Y:S01]  /*0af0*/  LEA R4, P1, R21, UR6, 0x3 ;  /* 0x0000000615047c11 */ /* 0x000fe2000f8218ff */
[----:B------:R-:W-:Y:S01]  /*0b00*/  IMAD.X R20, RZ, RZ, UR19, P2 ;  /* 0x00000013ff147e24 */ /* 0x000fe200090e06ff */
[----:B------:R-:W-:Y:S01]  /*0b10*/  LEA R6, P3, R7, UR6, 0x3 ;  /* 0x0000000607067c11 */ /* 0x000fe2000f8618ff */
[----:B------:R-:W5:Y:S01]  /*0b20*/  LDG.E.64 R14, desc[UR16][R14.64] ;  /* 0x000000100e0e7981 */ /* 0x000f62000c1e1b00 */
[----:B------:R-:W-:-:S02]  /*0b30*/  LEA R8, P2, R9, UR6, 0x3 ;  /* 0x0000000609087c11 */ /* 0x000fc4000f8418ff */
[----:B------:R-:W-:Y:S02]  /*0b40*/  LEA.HI.X R11, R3, UR7, R26, 0x3, P0 ;  /* 0x00000007030b7c11 */ /* 0x000fe400080f1c1a */
[----:B------:R-:W-:Y:S02]  /*0b50*/  LEA.HI.X R5, R21, UR7, R24, 0x3, P1 ;  /* 0x0000000715057c11 */ /* 0x000fe400088f1c18 */
[----:B------:R-:W-:Y:S02]  /*0b60*/  LEA.HI.X R7, R7, UR7, R22, 0x3, P3 ;  /* 0x0000000707077c11 */ /* 0x000fe400098f1c16 */
[----:B------:R-:W-:Y:S01]  /*0b70*/  LEA.HI.X R9, R9, UR7, R20, 0x3, P2 ;  /* 0x0000000709097c11 */ /* 0x000fe200090f1c14 */
[----:B------:R-:W5:Y:S04]  /*0b80*/  LDG.E.64 R10, desc[UR16][R10.64] ;  /* 0x000000100a0a7981 */ /* 0x000f68000c1e1b00 */
[----:B------:R-:W5:Y:S04]  /*0b90*/  LDG.E.64 R4, desc[UR16][R4.64] ;  /* 0x0000001004047981 */ /* 0x000f68000c1e1b00 */
[----:B------:R-:W5:Y:S04]  /*0ba0*/  LDG.E.64 R6, desc[UR16][R6.64] ;  /* 0x0000001006067981 */ /* 0x000f68000c1e1b00 */
[----:B------:R-:W5:Y:S01]  /*0bb0*/  LDG.E.64 R8, desc[UR16][R8.64] ;  /* 0x0000001008087981 */ /* 0x000f62000c1e1b00 */
[----:B------:R-:W-:-:S02]  /*0bc0*/  IMAD R3, R27, 0x8, R2 ;  /* 0x000000081b037824 */ /* 0x000fc400078e0202 */
[----:B------:R-:W-:-:S03]  /*0bd0*/  VIADD R27, R27, 0x8 ;  /* 0x000000081b1b7836 */ /* 0x000fc60000000000 */
[----:B--2---:R0:W-:Y:S04]  /*0be0*/  STS.64 [R3], R12 ;  /* 0x0000000c03007388 */ /* 0x0041e80000000a00 */
[----:B---3--:R0:W-:Y:S04]  /*0bf0*/  STS.64 [R3+0x8], R16 ;  /* 0x0000081003007388 */ /* 0x0081e80000000a00 */
[----:B----4-:R0:W-:Y:S04]  /*0c00*/  STS.64 [R3+0x10], R18 ;  /* 0x0000101203007388 */ /* 0x0101e80000000a00 */
[----:B-----5:R0:W-:Y:S04]  /*0c10*/  STS.64 [R3+0x18], R14 ;  /* 0x0000180e03007388 */ /* 0x0201e80000000a00 */
[----:B------:R0:W-:Y:S04]  /*0c20*/  STS.64 [R3+0x20], R10 ;  /* 0x0000200a03007388 */ /* 0x0001e80000000a00 */
[----:B------:R0:W-:Y:S04]  /*0c30*/  STS.64 [R3+0x28], R4 ;  /* 0x0000280403007388 */ /* 0x0001e80000000a00 */
[----:B------:R0:W-:Y:S04]  /*0c40*/  STS.64 [R3+0x30], R6 ;  /* 0x0000300603007388 */ /* 0x0001e80000000a00 */
[----:B------:R0:W-:Y:S02]  /*0c50*/  STS.64 [R3+0x38], R8 ;  /* 0x0000380803007388 */ /* 0x0001e40000000a00 */
.L_x_3:
[----:B------:R-:W-:Y:S05]  /*0c60*/  BRA.U !UP1, `(.L_x_2) ;  /* 0x0000000109c87547 */ /* 0x000fea000b800000 */
[----:B------:R-:W-:Y:S02]  /*0c70*/  UISETP.GE.U32.AND UP0, UPT, UR4, 0x4, UPT ;  /* 0x000000040400788c */ /* 0x000fe4000bf06070 */
[----:B------:R-:W-:-:S04]  /*0c80*/  ULOP3.LUT UR6, UR8, 0x3, URZ, 0xc0, !UPT ;  /* 0x0000000308067892 */ /* 0x000fc8000f8ec0ff */
[----:B------:R-:W-:-:S03]  /*0c90*/  UISETP.NE.AND UP1, UPT, UR6, URZ, UPT ;  /* 0x000000ff0600728c */ /* 0x000fc6000bf25270 */
[----:B------:R-:W-:Y:S08]  /*0ca0*/  BRA.U !UP0, `(.L_x_4) ;  /* 0x00000001087c7547 */ /* 0x000ff0000b800000 */
[----:B0-----:R-:W-:Y:S01]  /*0cb0*/  IMAD R3, R27, UR8, R0 ;  /* 0x000000081b037c24 */ /* 0x001fe2000f8e0200 */
[----:B------:R-:W0:Y:S04]  /*0cc0*/  LDCU.64 UR10, c[0x0][0x388] ;  /* 0x00007100ff0a77ac */ /* 0x000e280008000a00 */
[C---:B-1----:R-:W-:Y:S01]  /*0cd0*/  IADD3 R5, P0, PT, R3.reuse, UR5, RZ ;  /* 0x0000000503057c10 */ /* 0x042fe2000ff1e0ff */
[----:B------:R-:W-:-:S04]  /*0ce0*/  VIADD R3, R3, UR8 ;  /* 0x0000000803037c36 */ /* 0x000fc80008000000 */
[C---:B------:R-:W-:Y:S01]  /*0cf0*/  VIADD R7, R3.reuse, UR8 ;  /* 0x0000000803077c36 */ /* 0x040fe20008000000 */
[----:B------:R-:W-:Y:S01]  /*0d00*/  IADD3 R3, P1, PT, R3, UR5, RZ ;  /* 0x0000000503037c10 */ /* 0x000fe2000ff3e0ff */
[----:B------:R-:W-:Y:S02]  /*0d10*/  IMAD.X R6, RZ, RZ, UR19, P0 ;  /* 0x00000013ff067e24 */ /* 0x000fe400080e06ff */
[C---:B------:R-:W-:Y:S01]  /*0d20*/  VIADD R8, R7.reuse, UR8 ;  /* 0x0000000807087c36 */ /* 0x040fe20008000000 */
[----:B------:R-:W-:Y:S01]  /*0d30*/  IADD3 R7, P2, PT, R7, UR5, RZ ;  /* 0x0000000507077c10 */ /* 0x000fe2000ff5e0ff */
[----:B------:R-:W-:-:S03]  /*0d40*/  IMAD.X R12, RZ, RZ, UR19, P1 ;  /* 0x00000013ff0c7e24 */ /* 0x000fc600088e06ff */
[----:B------:R-:W-:Y:S01]  /*0d50*/  IADD3 R13, P3, PT, R8, UR5, RZ ;  /* 0x00000005080d7c10 */ /* 0x000fe2000ff7e0ff */
[----:B------:R-:W-:Y:S01]  /*0d60*/  IMAD.X R14, RZ, RZ, UR19, P2 ;  /* 0x00000013ff0e7e24 */ /* 0x000fe200090e06ff */
[----:B0-----:R-:W-:Y:S02]  /*0d70*/  LEA R4, P0, R5, UR10, 0x3 ;  /* 0x0000000a05047c11 */ /* 0x001fe4000f8018ff */
[----:B------:R-:W-:Y:S01]  /*0d80*/  LEA R8, P1, R7, UR10, 0x3 ;  /* 0x0000000a07087c11 */ /* 0x000fe2000f8218ff */
[----:B------:R-:W-:Y:S01]  /*0d90*/  IMAD.X R16, RZ, RZ, UR19, P3 ;  /* 0x00000013ff107e24 */ /* 0x000fe200098e06ff */
[----:B------:R-:W-:Y:S02]  /*0da0*/  LEA.HI.X R5, R5, UR11, R6, 0x3, P0 ;  /* 0x0000000b05057c11 */ /* 0x000fe400080f1c06 */
[----:B------:R-:W-:Y:S02]  /*0db0*/  LEA R10, P0, R3, UR10, 0x3 ;  /* 0x0000000a030a7c11 */ /* 0x000fe4000f8018ff */
[----:B------:R-:W-:-:S02]  /*0dc0*/  LEA R6, P2, R13, UR10, 0x3 ;  /* 0x0000000a0d067c11 */ /* 0x000fc4000f8418ff */
[----:B------:R-:W-:Y:S01]  /*0dd0*/  LEA.HI.X R9, R7, UR11, R14, 0x3, P1 ;  /* 0x0000000b07097c11 */ /* 0x000fe200088f1c0e */
[----:B------:R-:W2:Y:S01]  /*0de0*/  LDG.E.64 R4, desc[UR16][R4.64] ;  /* 0x0000001004047981 */ /* 0x000ea2000c1e1b00 */
[----:B------:R-:W-:Y:S02]  /*0df0*/  LEA.HI.X R11, R3, UR11, R12, 0x3, P0 ;  /* 0x0000000b030b7c11 */ /* 0x000fe400080f1c0c */
[----:B------:R-:W-:Y:S02]  /*0e00*/  LEA.HI.X R7, R13, UR11, R16, 0x3, P2 ;  /* 0x0000000b0d077c11 */ /* 0x000fe400090f1c10 */
[----:B------:R-:W3:Y:S04]  /*0e10*/  LDG.E.64 R8, desc[UR16][R8.64] ;  /* 0x0000001008087981 */ /* 0x000ee8000c1e1b00 */
[----:B------:R-:W4:Y:S04]  /*0e20*/  LDG.E.64 R10, desc[UR16][R10.64] ;  /* 0x000000100a0a7981 */ /* 0x000f28000c1e1b00 */
[----:B------:R-:W5:Y:S01]  /*0e30*/  LDG.E.64 R6, desc[UR16][R6.64] ;  /* 0x0000001006067981 */ /* 0x000f62000c1e1b00 */
[----:B------:R-:W-:-:S02]  /*0e40*/  IMAD R3, R27, 0x8, R2 ;  /* 0x000000081b037824 */ /* 0x000fc400078e0202 */
[----:B------:R-:W-:-:S03]  /*0e50*/  VIADD R27, R27, 0x4 ;  /* 0x000000041b1b7836 */ /* 0x000fc60000000000 */
[----:B--2---:R2:W-:Y:S04]  /*0e60*/  STS.64 [R3], R4 ;  /* 0x0000000403007388 */ /* 0x0045e80000000a00 */
[----:B---3--:R2:W-:Y:S04]  /*0e70*/  STS.64 [R3+0x10], R8 ;  /* 0x0000100803007388 */ /* 0x0085e80000000a00 */
[----:B----4-:R2:W-:Y:S04]  /*0e80*/  STS.64 [R3+0x8], R10 ;  /* 0x0000080a03007388 */ /* 0x0105e80000000a00 */
[----:B-----5:R2:W-:Y:S02]  /*0e90*/  STS.64 [R3+0x18], R6 ;  /* 0x0000180603007388 */ /* 0x0205e40000000a00 */
.L_x_4:
[----:B------:R-:W-:Y:S05]  /*0ea0*/  BRA.U !UP1, `(.L_x_2) ;  /* 0x0000000109387547 */ /* 0x000fea000b800000 */
[----:B------:R-:W3:Y:S01]  /*0eb0*/  LDCU.64 UR10, c[0x0][0x388] ;  /* 0x00007100ff0a77ac */ /* 0x000ee20008000a00 */
[----:B------:R-:W-:-:S05]  /*0ec0*/  UMOV UR4, URZ ;  /* 0x000000ff00047c82 */ /* 0x000fca0008000000 */
.L_x_5:
[----:B0-2-4-:R-:W-:-:S05]  /*0ed0*/  IMAD R3, R27, UR8, R0 ;  /* 0x000000081b037c24 */ /* 0x015fca000f8e0200 */
[----:B------:R-:W-:-:S05]  /*0ee0*/  IADD3 R3, P0, PT, R3, UR5, RZ ;  /* 0x0000000503037c10 */ /* 0x000fca000ff1e0ff */
[----:B-1----:R-:W-:Y:S01]  /*0ef0*/  IMAD.X R6, RZ, RZ, UR19, P0 ;  /* 0x00000013ff067e24 */ /* 0x002fe200080e06ff */
[----:B---3--:R-:W-:-:S04]  /*0f00*/  LEA R4, P0, R3, UR10, 0x3 ;  /* 0x0000000a03047c11 */ /* 0x008fc8000f8018ff */
[----:B------:R-:W-:-:S06]  /*0f10*/  LEA.HI.X R5, R3, UR11, R6, 0x3, P0 ;  /* 0x0000000b03057c11 */ /* 0x000fcc00080f1c06 */
[----:B------:R-:W2:Y:S01]  /*0f20*/  LDG.E.64 R4, desc[UR16][R4.64] ;  /* 0x0000001004047981 */ /* 0x000ea2000c1e1b00 */
[C---:B------:R-:W-:Y:S01]  /*0f30*/  IMAD R3, R27.reuse, 0x8, R2 ;  /* 0x000000081b037824 */ /* 0x040fe200078e0202 */
[----:B------:R-:W-:Y:S01]  /*0f40*/  UIADD3 UR4, UPT, UPT, UR4, 0x1, URZ ;  /* 0x0000000104047890 */ /* 0x000fe2000fffe0ff */
[----:B------:R-:W-:-:S03]  /*0f50*/  VIADD R27, R27, 0x1 ;  /* 0x000000011b1b7836 */ /* 0x000fc60000000000 */
[----:B------:R-:W-:Y:S01]  /*0f60*/  UISETP.NE.AND UP0, UPT, UR4, UR6, UPT ;  /* 0x000000060400728c */ /* 0x000fe2000bf05270 */
[----:B--2---:R4:W-:Y:S08]  /*0f70*/  STS.64 [R3], R4 ;  /* 0x0000000403007388 */ /* 0x0049f00000000a00 */
[----:B------:R-:W-:Y:S05]  /*0f80*/  BRA.U UP0, `(.L_x_5) ;  /* 0xfffffffd00d07547 */ /* 0x000fea000b83ffff */
.L_x_2:
[----:B0-2-4-:R-:W-:Y:S01]  /*0f90*/  PRMT R3, RZ, 0x7610, R3 ;  /* 0x00007610ff037816 */ /* 0x015fe20000000003 */
[----:B------:R-:W0:Y:S01]  /*0fa0*/  LDCU.U16 UR18, c[0x0][0x384] ;  /* 0x00007080ff1277ac */ /* 0x000e220008000400 */
[----:B-1----:R-:W-:Y:S01]  /*0fb0*/  PRMT R12, RZ, 0x7610, R12 ;  /* 0x00007610ff0c7816 */ /* 0x002fe2000000000c */
[----:B------:R-:W-:Y:S01]  /*0fc0*/  UIADD3 UR6, UPT, UPT, UR8, -0x2, URZ ;  /* 0xfffffffe08067890 */ /* 0x000fe2000fffe0ff */
[----:B------:R-:W-:-:S11]  /*0fd0*/  UMOV UR4, URZ ;  /* 0x000000ff00047c82 */ /* 0x000fd60008000000 */
.L_x_30:
[----:B------:R-:W-:Y:S01]  /*0fe0*/  ISETP.NE.AND P0, PT, R0, RZ, PT ;  /* 0x000000ff0000720c */ /* 0x000fe20003f05270 */
[----:B-1----:R-:W1:Y:S08]  /*0ff0*/  LDC.64 R6, c[0x0][0x3a0] ;  /* 0x0000e800ff067b82 */ /* 0x002e700000000a00 */
[----:B------:R-:W-:Y:S01]  /*1000*/  BAR.SYNC.DEFER_BLOCKING 0x0 ;  /* 0x0000000000007b1d */ /* 0x000fe20000010000 */
[----:B------:R-:W-:-:S04]  /*1010*/  IMAD.U32 R13, RZ, RZ, UR4 ;  /* 0x00000004ff0d7e24 */ /* 0x000fc8000f8e00ff */
[----:B------:R-:W-:Y:S01]  /*1020*/  IMAD R13, R13, 0x8, R2 ;  /* 0x000000080d0d7824 */ /* 0x000fe200078e0202 */
[----:B------:R-:W2:Y:S02]  /*1030*/  LDCU UR10, c[0x0][0x384] ;  /* 0x00007080ff0a77ac */ /* 0x000ea40008000800 */
[----:B------:R-:W3:Y:S01]  /*1040*/  @!P0 LDC.64 R4, c[0x0][0x3a8] ;  /* 0x0000ea00ff048b82 */ /* 0x000ee20000000a00 */
[----:B-1----:R-:W-:Y:S04]  /*1050*/  @!P0 STG.E.64 desc[UR16][R6.64], RZ ;  /* 0x000000ff06008986 */ /* 0x002fe8000c101b10 */
[----:B---3--:R-:W-:Y:S03]  /*1060*/  @!P0 STG.E.64 desc[UR16][R4.64], RZ ;  /* 0x000000ff04008986 */ /* 0x008fe6000c101b10 */
[----:B------:R-:W-:Y:S08]  /*1070*/  BAR.SYNC.DEFER_BLOCKING 0x0 ;  /* 0x0000000000007b1d */ /* 0x000ff00000010000 */
[----:B------:R-:W1:Y:S01]  /*1080*/  S2UR UR8, SR_CgaCtaId ;  /* 0x00000000000879c3 */ /* 0x000e620000008800 */
[----:B------:R-:W3:Y:S01]  /*1090*/  LDS.64 R8, [R13] ;  /* 0x000000000d087984 */ /* 0x000ee20000000a00 */
[----:B------:R-:W-:-:S02]  /*10a0*/  UMOV UR7, 0x400 ;  /* 0x0000040000077882 */ /* 0x000fc40000000000 */
[----:B------:R-:W-:-:S04]  /*10b0*/  UIADD3 UR7, UPT, UPT, UR7, 0x2000, URZ ;  /* 0x0000200007077890 */ /* 0x000fc8000fffe0ff */
[----:B-1----:R-:W-:Y:S02]  /*10c0*/  ULEA UR7, UR8, UR7, 0x18 ;  /* 0x0000000708077291 */ /* 0x002fe4000f8ec0ff */
[----:B------:R-:W-:Y:S02]  /*10d0*/  ULOP3.LUT UR20, URZ, UR4, URZ, 0x33, !UPT ;  /* 0x00000004ff147292 */ /* 0x000fe4000f8e33ff */
[----:B------:R-:W-:Y:S01]  /*10e0*/  ULEA UR11, UR4, UR7, 0x8 ;  /* 0x00000007040b7291 */ /* 0x000fe2000f8e40ff */
[----:B------:R-:W-:Y:S01]  /*10f0*/  BSSY.RECONVERGENT B0, `(.L_x_6) ;  /* 0x000001e000007945 */ /* 0x000fe20003800200 */
[----:B--2---:R-:W-:Y:S02]  /*1100*/  UIADD3 UR10, UPT, UPT, UR20, UR10, URZ ;  /* 0x0000000a140a7290 */ /* 0x004fe4000fffe0ff */
[----:B------:R-:W-:Y:S02]  /*1110*/  ULEA UR14, UR4, UR11, 0x3 ;  /* 0x0000000b040e7291 */ /* 0x000fe4000f8e18ff */
[----:B------:R-:W-:Y:S01]  /*1120*/  UMOV UR9, UR4 ;  /* 0x0000000400097c82 */ /* 0x000fe20008000000 */
[----:B---3--:R-:W-:-:S07]  /*1130*/  DMUL R8, R8, R8 ;  /* 0x0000000808087228 */ /* 0x008fce0000000000 */
[----:B------:R1:W-:Y:S01]  /*1140*/  REDG.E.ADD.F64.RN.STRONG.GPU desc[UR16][R6.64], R8 ;  /* 0x00000008060079a6 */ /* 0x0003e2000c12ff10 */
[----:B------:R-:W-:Y:S06]  /*1150*/  BAR.SYNC.DEFER_BLOCKING 0x0 ;  /* 0x0000000000007b1d */ /* 0x000fec0000010000 */
[----:B------:R-:W-:Y:S05]  /*1160*/  @P0 BRA `(.L_x_7) ;  /* 0x0000000000580947 */ /* 0x000fea0003800000 */
[----:B-1----:R-:W2:Y:S01]  /*1170*/  LDG.E.64 R6, desc[UR16][R6.64] ;  /* 0x0000001006067981 */ /* 0x002ea2000c1e1b00 */
[----:B------:R-:W-:Y:S02]  /*1180*/  IMAD.MOV.U32 R10, RZ, RZ, 0x0 ;  /* 0x00000000ff0a7424 */ /* 0x000fe400078e00ff */
[----:B------:R-:W-:Y:S01]  /*1190*/  IMAD.MOV.U32 R11, RZ, RZ, 0x3fd80000 ;  /* 0x3fd80000ff0b7424 */ /* 0x000fe200078e00ff */
[----:B--2---:R-:W1:Y:S01]  /*11a0*/  MUFU.RSQ64H R5, R7 ;  /* 0x0000000700057308 */ /* 0x004e620000001c00 */
[----:B------:R-:W-:-:S05]  /*11b0*/  VIADD R4, R7, 0xfcb00000 ;  /* 0xfcb0000007047836 */ /* 0x000fca0000000000 */
[----:B------:R-:W-:Y:S01]  /*11c0*/  ISETP.GE.U32.AND P0, PT, R4, 0x7ca00000, PT ;  /* 0x7ca000000400780c */ /* 0x000fe20003f06070 */
[----:B-1----:R-:W-:-:S08]  /*11d0*/  DMUL R8, R4, R4 ;  /* 0x0000000404087228 */ /* 0x002fd00000000000 */
[----:B------:R-:W-:-:S08]  /*11e0*/  DFMA R8, R6, -R8, 1 ;  /* 0x3ff000000608742b */ /* 0x000fd00000000808 */
[----:B------:R-:W-:Y:S02]  /*11f0*/  DFMA R10, R8, R10, 0.5 ;  /* 0x3fe00000080a742b */ /* 0x000fe4000000000a */
[----:B------:R-:W-:-:S08]  /*1200*/  DMUL R8, R4, R8 ;  /* 0x0000000804087228 */ /* 0x000fd00000000000 */
[----:B------:R-:W-:-:S08]  /*1210*/  DFMA R16, R10, R8, R4 ;  /* 0x000000080a10722b */ /* 0x000fd00000000004 */
[----:B------:R-:W-:Y:S02]  /*1220*/  DMUL R8, R6, R16 ;  /* 0x0000001006087228 */ /* 0x000fe40000000000 */
[----:B------:R-:W-:Y:S02]  /*1230*/  VIADD R19, R17, 0xfff00000 ;  /* 0xfff0000011137836 */ /* 0x000fe40000000000 */
[----:B------:R-:W-:-:S04]  /*1240*/  IMAD.MOV.U32 R18, RZ, RZ, R16 ;  /* 0x000000ffff127224 */ /* 0x000fc800078e0010 */
[----:B------:R-:W-:-:S08]  /*1250*/  DFMA R14, R8, -R8, R6 ;  /* 0x80000008080e722b */ /* 0x000fd00000000006 */
[----:B------:R-:W-:Y:S01]  /*1260*/  DFMA R10, R14, R18, R8 ;  /* 0x000000120e0a722b */ /* 0x000fe20000000008 */
[----:B------:R-:W-:Y:S10]  /*1270*/  @!P0 BRA `(.L_x_8) ;  /* 0x0000000000108947 */ /* 0x000ff40003800000 */
[----:B------:R-:W-:-:S07]  /*1280*/  MOV R10, 0x12a0 ;  /* 0x000012a0000a7802 */ /* 0x000fce0000000f00 */
[----:B0-----:R-:W-:Y:S05]  /*1290*/  CALL.REL.NOINC `($__internal_1_$__cuda_sm20_dsqrt_rn_f64_mediumpath_v1) ;  /* 0x0000001400f47944 */ /* 0x001fea0003c00000 */
[----:B------:R-:W-:Y:S02]  /*12a0*/  IMAD.MOV.U32 R10, RZ, RZ, R4 ;  /* 0x000000ffff0a7224 */ /* 0x000fe400078e0004 */
[----:B------:R-:W-:-:S07]  /*12b0*/  IMAD.MOV.U32 R11, RZ, RZ, R5 ;  /* 0x000000ffff0b7224 */ /* 0x000fce00078e0005 */
.L_x_8:
[----:B------:R2:W-:Y:S02]  /*12c0*/  STS.64 [UR14], R10 ;  /* 0x0000000aff007988 */ /* 0x0005e40008000a0e */
.L_x_7:
[----:B0-----:R-:W-:Y:S05]  /*12d0*/  BSYNC.RECONVERGENT B0 ;  /* 0x0000000000007941 */ /* 0x001fea0003800200 */
.L_x_6:
[----:B------:R-:W-:Y:S01]  /*12e0*/  BAR.SYNC.DEFER_BLOCKING 0x0 ;  /* 0x0000000000007b1d */ /* 0x000fe20000010000 */
[----:B------:R-:W-:-:S05]  /*12f0*/  IMAD.MOV.U32 R4, RZ, RZ, 0x1 ;  /* 0x00000001ff047424 */ /* 0x000fca00078e00ff */
[----:B------:R-:W-:Y:S01]  /*1300*/  BSSY.RECONVERGENT B0, `(.L_x_9) ;  /* 0x0000012000007945 */ /* 0x000fe20003800200 */
[----:B------:R-:W0:Y:S04]  /*1310*/  LDS.64 R24, [UR14] ;  /* 0x0000000eff187984 */ /* 0x000e280008000a00 */
[----:B-1----:R-:W1:Y:S01]  /*1320*/  LDS.64 R8, [R13] ;  /* 0x000000000d087984 */ /* 0x002e620000000a00 */
[----:B0-----:R-:W0:Y:S01]  /*1330*/  MUFU.RCP64H R5, R25 ;  /* 0x0000001900057308 */ /* 0x001e220000001800 */
[----:B-1----:R-:W-:Y:S01]  /*1340*/  FSETP.GEU.AND P1, PT, |R9|, 6.5827683646048100446e-37, PT ;  /* 0x036000000900780b */ /* 0x002fe20003f2e200 */
[----:B0-----:R-:W-:-:S08]  /*1350*/  DFMA R6, -R24, R4, 1 ;  /* 0x3ff000001806742b */ /* 0x001fd00000000104 */
[----:B------:R-:W-:-:S08]  /*1360*/  DFMA R6, R6, R6, R6 ;  /* 0x000000060606722b */ /* 0x000fd00000000006 */
[----:B------:R-:W-:-:S08]  /*1370*/  DFMA R6, R4, R6, R4 ;  /* 0x000000060406722b */ /* 0x000fd00000000004 */
[----:B------:R-:W-:-:S08]  /*1380*/  DFMA R4, -R24, R6, 1 ;  /* 0x3ff000001804742b */ /* 0x000fd00000000106 */
[----:B------:R-:W-:-:S08]  /*1390*/  DFMA R4, R6, R4, R6 ;  /* 0x000000040604722b */ /* 0x000fd00000000006 */
[----:B------:R-:W-:-:S08]  /*13a0*/  DMUL R6, R8, R4 ;  /* 0x0000000408067228 */ /* 0x000fd00000000000 */
[----:B--2---:R-:W-:-:S08]  /*13b0*/  DFMA R10, -R24, R6, R8 ;  /* 0x00000006180a722b */ /* 0x004fd00000000108 */
[----:B------:R-:W-:-:S10]  /*13c0*/  DFMA R4, R4, R10, R6 ;  /* 0x0000000a0404722b */ /* 0x000fd40000000006 */
[----:B------:R-:W-:-:S05]  /*13d0*/  FFMA R6, RZ, R25, R5 ;  /* 0x00000019ff067223 */ /* 0x000fca0000000005 */
[----:B------:R-:W-:-:S13]  /*13e0*/  FSETP.GT.AND P0, PT, |R6|, 1.469367938527859385e-39, PT ;  /* 0x001000000600780b */ /* 0x000fda0003f04200 */
[----:B------:R-:W-:Y:S05]  /*13f0*/  @P0 BRA P1, `(.L_x_10) ;  /* 0x0000000000080947 */ /* 0x000fea0000800000 */
[----:B------:R-:W-:-:S07]  /*1400*/  MOV R22, 0x1420 ;  /* 0x0000142000167802 */ /* 0x000fce0000000f00 */
[----:B------:R-:W-:Y:S05]  /*1410*/  CALL.REL.NOINC `($__internal_0_$__cuda_sm20_div_rn_f64_full) ;  /* 0x00000010001c7944 */ /* 0x000fea0003c00000 */
.L_x_10:
[----:B------:R-:W-:Y:S05]  /*1420*/  BSYNC.RECONVERGENT B0 ;  /* 0x0000000000007941 */ /* 0x000fea0003800200 */
.L_x_9:
[----:B------:R-:W0:Y:S01]  /*1430*/  S2UR UR12, SR_CgaCtaId ;  /* 0x00000000000c79c3 */ /* 0x000e220000008800 */
[----:B------:R-:W-:Y:S01]  /*1440*/  UMOV UR8, 0x400 ;  /* 0x0000040000087882 */ /* 0x000fe20000000000 */
[----:B------:R-:W-:Y:S01]  /*1450*/  IMAD.U32 R6, RZ, RZ, UR4 ;  /* 0x00000004ff067e24 */ /* 0x000fe2000f8e00ff */
[----:B------:R-:W1:Y:S01]  /*1460*/  LDCU UR13, c[0x0][0x384] ;  /* 0x00007080ff0d77ac */ /* 0x000e620008000800 */
[----:B------:R-:W-:-:S04]  /*1470*/  UIADD3 UR4, UPT, UPT, UR4, 0x1, URZ ;  /* 0x0000000104047890 */ /* 0x000fc8000fffe0ff */
[----:B-1----:R-:W-:Y:S02]  /*1480*/  UISETP.GE.AND UP0, UPT, UR4, UR13, UPT ;  /* 0x0000000d0400728c */ /* 0x002fe4000bf06270 */
[----:B0-----:R-:W-:-:S06]  /*1490*/  ULEA UR7, UR12, UR8, 0x18 ;  /* 0x000000080c077291 */ /* 0x001fcc000f8ec0ff */
[----:B------:R-:W-:-:S05]  /*14a0*/  LEA R7, R0, UR7, 0x8 ;  /* 0x0000000700077c11 */ /* 0x000fca000f8e40ff */
[----:B------:R-:W-:-:S05]  /*14b0*/  IMAD R7, R6, 0x8, R7 ;  /* 0x0000000806077824 */ /* 0x000fca00078e0207 */
[----:B------:R0:W-:Y:S01]  /*14c0*/  STS.64 [R7], R4 ;  /* 0x0000000407007388 */ /* 0x0001e20000000a00 */
[----:B------:R-:W-:Y:S06]  /*14d0*/  BAR.SYNC.DEFER_BLOCKING 0x0 ;  /* 0x0000000000007b1d */ /* 0x000fec0000010000 */
[----:B------:R-:W-:Y:S05]  /*14e0*/  BRA.U UP0, `(.L_x_11) ;  /* 0x0000000500e87547 */ /* 0x000fea000b800000 */
[----:B------:R-:W-:Y:S01]  /*14f0*/  ULOP3.LUT UP0, UR15, UR10, 0x3, URZ, 0xc0, !UPT ;  /* 0x000000030a0f7892 */ /* 0x000fe2000f80c0ff */
[----:B------:R-:W-:-:S08]  /*1500*/  UMOV UR7, UR4 ;  /* 0x0000000400077c82 */ /* 0x000fd00008000000 */
[----:B------:R-:W-:Y:S05]  /*1510*/  BRA.U !UP0, `(.L_x_12) ;  /* 0x0000000108c07547 */ /* 0x000fea000b800000 */
[----:B------:R-:W-:Y:S01]  /*1520*/  LDS.64 R8, [R7] ;  /* 0x0000000007087984 */ /* 0x000fe20000000a00 */
[----:B0-----:R-:W0:Y:S01]  /*1530*/  LDC.64 R4, c[0x0][0x3a8] ;  /* 0x0000ea00ff047b82 */ /* 0x001e220000000a00 */
[----:B------:R-:W-:Y:S02]  /*1540*/  ISETP.NE.AND P0, PT, R0, RZ, PT ;  /* 0x000000ff0000720c */ /* 0x000fe40003f05270 */
[----:B------:R-:W1:Y:S05]  /*1550*/  LDS.64 R10, [R13+0x8] ;  /* 0x000008000d0a7984 */ /* 0x000e6a0000000a00 */
[----:B------:R-:W-:Y:S06]  /*1560*/  BAR.SYNC.DEFER_BLOCKING 0x0 ;  /* 0x0000000000007b1d */ /* 0x000fec0000010000 */
[----:B0-----:R0:W-:Y:S01]  /*1570*/  @!P0 STG.E.64 desc[UR16][R4.64], RZ ;  /* 0x000000ff04008986 */ /* 0x0011e2000c101b10 */
[----:B------:R-:W-:Y:S01]  /*1580*/  UIADD3 UR7, UPT, UPT, UR9, 0x2, URZ ;  /* 0x0000000209077890 */ /* 0x000fe2000fffe0ff */
[----:B------:R-:W-:Y:S01]  /*1590*/  BSSY.RECONVERGENT B0, `(.L_x_13) ;  /* 0x0000008000007945 */ /* 0x000fe20003800200 */
[----:B-1----:R-:W-:Y:S01]  /*15a0*/  DMUL R8, R8, R10 ;  /* 0x0000000a08087228 */ /* 0x002fe20000000000 */
[----:B------:R-:W-:Y:S06]  /*15b0*/  BAR.SYNC.DEFER_BLOCKING 0x0 ;  /* 0x0000000000007b1d */ /* 0x000fec0000010000 */
[----:B------:R0:W-:Y:S02]  /*15c0*/  REDG.E.ADD.F64.RN.STRONG.GPU desc[UR16][R4.64], R8 ;  /* 0x00000008040079a6 */ /* 0x0001e4000c12ff10 */
[----:B------:R-:W-:Y:S06]  /*15d0*/  BAR.SYNC.DEFER_BLOCKING 0x0 ;  /* 0x0000000000007b1d */ /* 0x000fec0000010000 */
[----:B------:R-:W-:Y:S05]  /*15e0*/  @P0 BRA `(.L_x_14) ;  /* 0x0000000000080947 */ /* 0x000fea0003800000 */
[----:B0-----:R-:W2:Y:S04]  /*15f0*/  LDG.E.64 R8, desc[UR16][R4.64] ;  /* 0x0000001004087981 */ /* 0x001ea8000c1e1b00 */
[----:B--2---:R1:W-:Y:S02]  /*1600*/  STS.64 [UR14+0x8], R8 ;  /* 0x00000808ff007988 */ /* 0x0043e40008000a0e */
.L_x_14:
[----:B------:R-:W-:Y:S05]  /*1610*/  BSYNC.RECONVERGENT B0 ;  /* 0x0000000000007941 */ /* 0x000fea0003800200 */
.L_x_13:
[----:B------:R-:W-:-:S09]  /*1620*/  UISETP.NE.AND UP0, UPT, UR15, 0x1, UPT ;  /* 0x000000010f00788c */ /* 0x000fd2000bf05270 */
[----:B------:R-:W-:Y:S05]  /*1630*/  BRA.U !UP0, `(.L_x_12) ;  /* 0x0000000108787547 */ /* 0x000fea000b800000 */
[----:B01----:R-:W-:Y:S04]  /*1640*/  LDS.64 R8, [R7] ;  /* 0x0000000007087984 */ /* 0x003fe80000000a00 */
[----:B------:R-:W0:Y:S01]  /*1650*/  LDS.64 R10, [R13+0x10] ;  /* 0x000010000d0a7984 */ /* 0x000e220000000a00 */
[----:B------:R-:W-:Y:S06]  /*1660*/  BAR.SYNC.DEFER_BLOCKING 0x0 ;  /* 0x0000000000007b1d */ /* 0x000fec0000010000 */
[----:B------:R1:W-:Y:S01]  /*1670*/  @!P0 STG.E.64 desc[UR16][R4.64], RZ ;  /* 0x000000ff04008986 */ /* 0x0003e2000c101b10 */
[----:B------:R-:W-:Y:S01]  /*1680*/  UIADD3 UR7, UPT, UPT, UR9, 0x3, URZ ;  /* 0x0000000309077890 */ /* 0x000fe2000fffe0ff */
[----:B------:R-:W-:Y:S01]  /*1690*/  BSSY.RECONVERGENT B0, `(.L_x_15) ;  /* 0x0000008000007945 */ /* 0x000fe20003800200 */
[----:B0-----:R-:W-:Y:S01]  /*16a0*/  DMUL R8, R8, R10 ;  /* 0x0000000a08087228 */ /* 0x001fe20000000000 */
[----:B------:R-:W-:Y:S06]  /*16b0*/  BAR.SYNC.DEFER_BLOCKING 0x0 ;  /* 0x0000000000007b1d */ /* 0x000fec0000010000 */
[----:B------:R1:W-:Y:S02]  /*16c0*/  REDG.E.ADD.F64.RN.STRONG.GPU desc[UR16][R4.64], R8 ;  /* 0x00000008040079a6 */ /* 0x0003e4000c12ff10 */
[----:B------:R-:W-:Y:S06]  /*16d0*/  BAR.SYNC.DEFER_BLOCKING 0x0 ;  /* 0x0000000000007b1d */ /* 0x000fec0000010000 */
[----:B------:R-:W-:Y:S05]  /*16e0*/  @P0 BRA `(.L_x_16) ;  /* 0x0000000000080947 */ /* 0x000fea0003800000 */
[----:B-1----:R-:W2:Y:S04]  /*16f0*/  LDG.E.64 R8, desc[UR16][R4.64] ;  /* 0x0000001004087981 */ /* 0x002ea8000c1e1b00 */
[----:B--2---:R0:W-:Y:S02]  /*1700*/  STS.64 [UR14+0x10], R8 ;  /* 0x00001008ff007988 */ /* 0x0041e40008000a0e */
.L_x_16:
[----:B------:R-:W-:Y:S05]  /*1710*/  BSYNC.RECONVERGENT B0 ;  /* 0x0000000000007941 */ /* 0x000fea0003800200 */
.L_x_15:
[----:B------:R-:W-:-:S09]  /*1720*/  UISETP.NE.AND UP0, UPT, UR15, 0x2, UPT ;  /* 0x000000020f00788c */ /* 0x000fd2000bf05270 */
[----:B------:R-:W-:Y:S05]  /*1730*/  BRA.U !UP0, `(.L_x_12) ;  /* 0x0000000108387547 */ /* 0x000fea000b800000 */
[----:B------:R-:W-:Y:S04]  /*1740*/  LDS.64 R10, [R13+0x18] ;  /* 0x000018000d0a7984 */ /* 0x000fe80000000a00 */
[----:B01----:R-:W0:Y:S01]  /*1750*/  LDS.64 R8, [R7] ;  /* 0x0000000007087984 */ /* 0x003e220000000a00 */
        /* <DEDUP_REMOVED lines=11> */
.L_x_17:
[----:B------:R-:W-:Y:S05]  /*1810*/  BSYNC.RECONVERGENT B0 ;  /* 0x0000000000007941 */ /* 0x000fea0003800200 */
.L_x_12:
[----:B------:R-:W-:-:S04]  /*1820*/  UIADD3 UR14, UPT, UPT, UR6, -UR9, URZ ;  /* 0x80000009060e7290 */ /* 0x000fc8000fffe0ff */
[----:B------:R-:W-:-:S09]  /*1830*/  UISETP.GE.U32.AND UP0, UPT, UR14, 0x3, UPT ;  /* 0x000000030e00788c */ /* 0x000fd2000bf06070 */
[----:B------:R-:W-:Y:S05]  /*1840*/  BRA.U !UP0, `(.L_x_11) ;  /* 0x0000000508107547 */ /* 0x000fea000b800000 */
[----:B------:R-:W-:Y:S01]  /*1850*/  UIADD3 UR14, UPT, UPT, UR8, 0x4000, URZ ;  /* 0x00004000080e7890 */ /* 0x000fe2000fffe0ff */
[----:B01----:R-:W-:Y:S01]  /*1860*/  IMAD.U32 R5, RZ, RZ, UR7 ;  /* 0x00000007ff057e24 */ /* 0x003fe2000f8e00ff */
[----:B------:R-:W-:Y:S01]  /*1870*/  UIADD3 UR15, UPT, UPT, UR8, 0x2000, URZ ;  /* 0x00002000080f7890 */ /* 0x000fe2000fffe0ff */
[C---:B------:R-:W-:Y:S01]  /*1880*/  ISETP.NE.AND P0, PT, R0.reuse, RZ, PT ;  /* 0x000000ff0000720c */ /* 0x040fe20003f05270 */
[----:B------:R-:W-:Y:S02]  /*1890*/  ULEA UR14, UR12, UR14, 0x18 ;  /* 0x0000000e0c0e7291 */ /* 0x000fe4000f8ec0ff */
[----:B------:R-:W-:Y:S02]  /*18a0*/  ULEA UR8, UR9, UR7, 0x5 ;  /* 0x0000000709087291 */ /* 0x000fe4000f8e28ff */
[----:B------:R-:W-:Y:S02]  /*18b0*/  ULEA UR15, UR12, UR15, 0x18 ;  /* 0x0000000f0c0f7291 */ /* 0x000fe4000f8ec0ff */
[----:B------:R-:W-:Y:S01]  /*18c0*/  LEA R2, R0, UR14, 0x8 ;  /* 0x0000000e00027c11 */ /* 0x000fe2000f8e40ff */
[----:B------:R-:W-:-:S02]  /*18d0*/  UIADD3 UR7, UPT, UPT, UR7, -UR13, URZ ;  /* 0x8000000d07077290 */ /* 0x000fc4000fffe0ff */
[----:B------:R-:W-:Y:S02]  /*18e0*/  ULEA UR8, UR8, UR15, 0x3 ;  /* 0x0000000f08087291 */ /* 0x000fe4000f8e18ff */
[----:B------:R-:W-:Y:S02]  /*18f0*/  IMAD R6, R5, 0x8, R2 ;  /* 0x0000000805067824 */ /* 0x000fe400078e0202 */
[----:B------:R-:W-:Y:S02]  /*1900*/  UIADD3 UR8, UPT, UPT, UR8, 0x10, URZ ;  /* 0x0000001008087890 */ /* 0x000fe4000fffe0ff */
[----:B------:R-:W-:-:S10]  /*1910*/  VIADD R6, R6, 0x10 ;  /* 0x0000001006067836 */ /* 0x000fd40000000000 */
.L_x_24:
[----:B-1----:R-:W-:Y:S01]  /*1920*/  LDS.64 R8, [R7] ;  /* 0x0000000007087984 */ /* 0x002fe20000000a00 */
[----:B0-----:R-:W0:Y:S03]  /*1930*/  LDC.64 R4, c[0x0][0x3a8] ;  /* 0x0000ea00ff047b82 */ /* 0x001e260000000a00 */
[----:B------:R-:W1:Y:S05]  /*1940*/  LDS.64 R10, [R6+-0x10] ;  /* 0xfffff000060a7984 */ /* 0x000e6a0000000a00 */
[----:B------:R-:W-:Y:S06]  /*1950*/  BAR.SYNC.DEFER_BLOCKING 0x0 ;  /* 0x0000000000007b1d */ /* 0x000fec0000010000 */
[----:B0-----:R-:W-:Y:S01]  /*1960*/  @!P0 STG.E.64 desc[UR16][R4.64], RZ ;  /* 0x000000ff04008986 */ /* 0x001fe2000c101b10 */
[----:B-1----:R-:W-:Y:S01]  /*1970*/  DMUL R16, R8, R10 ;  /* 0x0000000a08107228 */ /* 0x002fe20000000000 */
[----:B------:R-:W-:Y:S06]  /*1980*/  BAR.SYNC.DEFER_BLOCKING 0x0 ;  /* 0x0000000000007b1d */ /* 0x000fec0000010000 */
[----:B------:R-:W-:Y:S02]  /*1990*/  REDG.E.ADD.F64.RN.STRONG.GPU desc[UR16][R4.64], R16 ;  /* 0x00000010040079a6 */ /* 0x000fe4000c12ff10 */
[----:B------:R-:W-:Y:S06]  /*19a0*/  BAR.SYNC.DEFER_BLOCKING 0x0 ;  /* 0x0000000000007b1d */ /* 0x000fec0000010000 */
[----:B------:R-:W2:Y:S01]  /*19b0*/  @!P0 LDG.E.64 R8, desc[UR16][R4.64] ;  /* 0x0000001004088981 */ /* 0x000ea2000c1e1b00 */
[----:B------:R-:W-:Y:S01]  /*19c0*/  UIADD3 UR7, UPT, UPT, UR7, 0x4, URZ ;  /* 0x0000000407077890 */ /* 0x000fe2000fffe0ff */
[----:B------:R-:W-:Y:S03]  /*19d0*/  BSSY.RECONVERGENT B0, `(.L_x_18) ;  /* 0x000000e000007945 */ /* 0x000fe60003800200 */
[----:B------:R-:W-:Y:S01]  /*19e0*/  UISETP.NE.AND UP0, UPT, UR7, URZ, UPT ;  /* 0x000000ff0700728c */ /* 0x000fe2000bf05270 */
[----:B--2---:R-:W-:Y:S04]  /*19f0*/  @!P0 STS.64 [UR8+-0x10], R8 ;  /* 0xfffff008ff008988 */ /* 0x004fe80008000a08 */
[----:B------:R-:W-:Y:S04]  /*1a00*/  LDS.64 R10, [R7] ;  /* 0x00000000070a7984 */ /* 0x000fe80000000a00 */
[----:B------:R-:W0:Y:S01]  /*1a10*/  LDS.64 R14, [R6+-0x8] ;  /* 0xfffff800060e7984 */ /* 0x000e220000000a00 */
[----:B------:R-:W-:Y:S06]  /*1a20*/  BAR.SYNC.DEFER_BLOCKING 0x0 ;  /* 0x0000000000007b1d */ /* 0x000fec0000010000 */
[----:B------:R1:W-:Y:S01]  /*1a30*/  @!P0 STG.E.64 desc[UR16][R4.64], RZ ;  /* 0x000000ff04008986 */ /* 0x0003e2000c101b10 */
[----:B0-----:R-:W-:Y:S01]  /*1a40*/  DMUL R10, R10, R14 ;  /* 0x0000000e0a0a7228 */ /* 0x001fe20000000000 */
[----:B------:R-:W-:Y:S06]  /*1a50*/  BAR.SYNC.DEFER_BLOCKING 0x0 ;  /* 0x0000000000007b1d */ /* 0x000fec0000010000 */
[----:B------:R1:W-:Y:S02]  /*1a60*/  REDG.E.ADD.F64.RN.STRONG.GPU desc[UR16][R4.64], R10 ;  /* 0x0000000a040079a6 */ /* 0x0003e4000c12ff10 */
[----:B------:R-:W-:Y:S06]  /*1a70*/  BAR.SYNC.DEFER_BLOCKING 0x0 ;  /* 0x0000000000007b1d */ /* 0x000fec0000010000 */
[----:B------:R-:W-:Y:S05]  /*1a80*/  @P0 BRA `(.L_x_19) ;  /* 0x0000000000080947 */ /* 0x000fea0003800000 */
[----:B------:R-:W2:Y:S04]  /*1a90*/  LDG.E.64 R8, desc[UR16][R4.64] ;  /* 0x0000001004087981 */ /* 0x000ea8000c1e1b00 */
[----:B--2---:R0:W-:Y:S02]  /*1aa0*/  STS.64 [UR8+-0x8], R8 ;  /* 0xfffff808ff007988 */ /* 0x0041e40008000a08 */
.L_x_19:
[----:B------:R-:W-:Y:S05]  /*1ab0*/  BSYNC.RECONVERGENT B0 ;  /* 0x0000000000007941 */ /* 0x000fea0003800200 */
.L_x_18:
[----:B0-----:R-:W-:Y:S04]  /*1ac0*/  LDS.64 R8, [R7] ;  /* 0x0000000007087984 */ /* 0x001fe80000000a00 */
[----:B-1----:R-:W0:Y:S01]  /*1ad0*/  LDS.64 R10, [R6] ;  /* 0x00000000060a7984 */ /* 0x002e220000000a00 */
[----:B------:R-:W-:Y:S06]  /*1ae0*/  BAR.SYNC.DEFER_BLOCKING 0x0 ;  /* 0x0000000000007b1d */ /* 0x000fec0000010000 */
[----:B------:R1:W-:Y:S01]  /*1af0*/  @!P0 STG.E.64 desc[UR16][R4.64], RZ ;  /* 0x000000ff04008986 */ /* 0x0003e2000c101b10 */
[----:B------:R-:W-:Y:S01]  /*1b00*/  BSSY.RECONVERGENT B0, `(.L_x_20) ;  /* 0x0000008000007945 */ /* 0x000fe20003800200 */
[----:B0-----:R-:W-:Y:S01]  /*1b10*/  DMUL R8, R8, R10 ;  /* 0x0000000a08087228 */ /* 0x001fe20000000000 */
[----:B------:R-:W-:Y:S06]  /*1b20*/  BAR.SYNC.DEFER_BLOCKING 0x0 ;  /* 0x0000000000007b1d */ /* 0x000fec0000010000 */
[----:B------:R1:W-:Y:S02]  /*1b30*/  REDG.E.ADD.F64.RN.STRONG.GPU desc[UR16][R4.64], R8 ;  /* 0x00000008040079a6 */ /* 0x0003e4000c12ff10 */
[----:B------:R-:W-:Y:S06]  /*1b40*/  BAR.SYNC.DEFER_BLOCKING 0x0 ;  /* 0x0000000000007b1d */ /* 0x000fec0000010000 */
[----:B------:R-:W-:Y:S05]  /*1b50*/  @P0 BRA `(.L_x_21) ;  /* 0x0000000000080947 */ /* 0x000fea0003800000 */
[----:B-1----:R-:W2:Y:S04]  /*1b60*/  LDG.E.64 R8, desc[UR16][R4.64] ;  /* 0x0000001004087981 */ /* 0x002ea8000c1e1b00 */
[----:B--2---:R0:W-:Y:S02]  /*1b70*/  STS.64 [UR8], R8 ;  /* 0x00000008ff007988 */ /* 0x0041e40008000a08 */
.L_x_21:
[----:B------:R-:W-:Y:S05]  /*1b80*/  BSYNC.RECONVERGENT B0 ;  /* 0x0000000000007941 */ /* 0x000fea0003800200 */
.L_x_20:
[----:B01----:R-:W-:Y:S04]  /*1b90*/  LDS.64 R8, [R7] ;  /* 0x0000000007087984 */ /* 0x003fe80000000a00 */
[----:B------:R-:W0:Y:S01]  /*1ba0*/  LDS.64 R10, [R6+0x8] ;  /* 0x00000800060a7984 */ /* 0x000e220000000a00 */
        /* <DEDUP_REMOVED lines=10> */
.L_x_23:
[----:B------:R-:W-:Y:S05]  /*1c50*/  BSYNC.RECONVERGENT B0 ;  /* 0x0000000000007941 */ /* 0x000fea0003800200 */
.L_x_22:
[----:B------:R-:W-:Y:S01]  /*1c60*/  VIADD R6, R6, 0x20 ;  /* 0x0000002006067836 */ /* 0x000fe20000000000 */
[----:B------:R-:W-:Y:S01]  /*1c70*/  UIADD3 UR8, UPT, UPT, UR8, 0x20, URZ ;  /* 0x0000002008087890 */ /* 0x000fe2000fffe0ff */
[----:B------:R-:W-:Y:S11]  /*1c80*/  BRA.U UP0, `(.L_x_24) ;  /* 0xfffffffd00247547 */ /* 0x000ff6000b83ffff */
.L_x_11:
[----:B------:R-:W-:Y:S06]  /*1c90*/  BAR.SYNC.DEFER_BLOCKING 0x0 ;  /* 0x0000000000007b1d */ /* 0x000fec0000010000 */
[----:B------:R-:W2:Y:S01]  /*1ca0*/  LDCU UR21, c[0x0][0x384] ;  /* 0x00007080ff1577ac */ /* 0x000ea20008000800 */
[----:B01----:R0:W1:Y:S01]  /*1cb0*/  LDS.64 R4, [R7] ;  /* 0x0000000007047984 */ /* 0x0030620000000a00 */
[----:B--2---:R-:W-:-:S09]  /*1cc0*/  UISETP.GE.AND UP0, UPT, UR4, UR21, UPT ;  /* 0x000000150400728c */ /* 0x004fd2000bf06270 */
[----:B0-----:R-:W-:Y:S05]  /*1cd0*/  BRA.U UP0, `(.L_x_25) ;  /* 0x0000000500847547 */ /* 0x001fea000b800000 */
[----:B------:R-:W-:Y:S01]  /*1ce0*/  UIADD3 UR7, UPT, UPT, UR6, -UR9, URZ ;  /* 0x8000000906077290 */ /* 0x000fe2000fffe0ff */
[----:B------:R-:W-:Y:S01]  /*1cf0*/  IMAD.U32 R7, RZ, RZ, UR4 ;  /* 0x00000004ff077e24 */ /* 0x000fe2000f8e00ff */
[----:B------:R-:W-:Y:S02]  /*1d00*/  ULOP3.LUT UP1, URZ, UR10, 0x7, URZ, 0xc0, !UPT ;  /* 0x000000070aff7892 */ /* 0x000fe4000f82c0ff */
[----:B------:R-:W-:-:S09]  /*1d10*/  UISETP.GE.U32.AND UP0, UPT, UR7, 0x7, UPT ;  /* 0x000000070700788c */ /* 0x000fd2000bf06070 */
[----:B------:R-:W-:Y:S05]  /*1d20*/  BRA.U !UP0, `(.L_x_26) ;  /* 0x0000000108a07547 */ /* 0x000fea000b800000 */
[----:B------:R-:W-:Y:S01]  /*1d30*/  IMAD.U32 R7, RZ, RZ, UR4 ;  /* 0x00000004ff077e24 */ /* 0x000fe2000f8e00ff */
[----:B------:R-:W-:-:S12]  /*1d40*/  ULOP3.LUT UR10, UR10, 0xfffffff8, URZ, 0xc0, !UPT ;  /* 0xfffffff80a0a7892 */ /* 0x000fd8000f8ec0ff */
.L_x_27:
[C---:B0-----:R-:W-:Y:S01]  /*1d50*/  IMAD R6, R7.reuse, 0x8, R2 ;  /* 0x0000000807067824 */ /* 0x041fe200078e0202 */
[C---:B------:R-:W-:Y:S01]  /*1d60*/  LEA R8, R7.reuse, UR11, 0x3 ;  /* 0x0000000b07087c11 */ /* 0x040fe2000f8e18ff */
[----:B------:R-:W-:-:S03]  /*1d70*/  VIADD R7, R7, 0x8 ;  /* 0x0000000807077836 */ /* 0x000fc60000000000 */
[----:B------:R-:W-:Y:S01]  /*1d80*/  LDS.64 R10, [R6] ;  /* 0x00000000060a7984 */ /* 0x000fe20000000a00 */
[----:B------:R-:W-:-:S03]  /*1d90*/  VIADD R9, R7, UR20 ;  /* 0x0000001407097c36 */ /* 0x000fc60008000000 */
[----:B------:R-:W1:Y:S02]  /*1da0*/  LDS.64 R14, [R8] ;  /* 0x00000000080e7984 */ /* 0x000e640000000a00 */
[----:B------:R-:W-:Y:S01]  /*1db0*/  ISETP.NE.AND P0, PT, R9, UR10, PT ;  /* 0x0000000a09007c0c */ /* 0x000fe2000bf05270 */
[C---:B-1----:R-:W-:Y:S01]  /*1dc0*/  DFMA R10, R4.reuse, -R14, R10 ;  /* 0x8000000e040a722b */ /* 0x042fe2000000000a */
[----:B------:R-:W-:Y:S06]  /*1dd0*/  LDS.64 R14, [R6+0x8] ;  /* 0x00000800060e7984 */ /* 0x000fec0000000a00 */
[----:B------:R-:W-:Y:S04]  /*1de0*/  STS.64 [R6], R10 ;  /* 0x0000000a06007388 */ /* 0x000fe80000000a00 */
[----:B------:R-:W0:Y:S04]  /*1df0*/  LDS.64 R16, [R8+0x8] ;  /* 0x0000080008107984 */ /* 0x000e280000000a00 */
[----:B------:R-:W-:Y:S01]  /*1e00*/  LDS.64 R10, [R6+0x20] ;  /* 0x00002000060a7984 */ /* 0x000fe20000000a00 */
[----:B0-----:R-:W-:-:S03]  /*1e10*/  DFMA R14, R4, -R16, R14 ;  /* 0x80000010040e722b */ /* 0x001fc6000000000e */
[----:B------:R-:W-:Y:S04]  /*1e20*/  LDS.64 R16, [R6+0x10] ;  /* 0x0000100006107984 */ /* 0x000fe80000000a00 */
[----:B------:R-:W-:Y:S04]  /*1e30*/  STS.64 [R6+0x8], R14 ;  /* 0x0000080e06007388 */ /* 0x000fe80000000a00 */
[----:B------:R-:W0:Y:S04]  /*1e40*/  LDS.64 R18, [R8+0x10] ;  /* 0x0000100008127984 */ /* 0x000e280000000a00 */
[----:B------:R-:W-:Y:S01]  /*1e50*/  LDS.64 R14, [R6+0x28] ;  /* 0x00002800060e7984 */ /* 0x000fe20000000a00 */
[----:B0-----:R-:W-:-:S03]  /*1e60*/  DFMA R16, R4, -R18, R16 ;  /* 0x800000120410722b */ /* 0x001fc60000000010 */
[----:B------:R-:W-:Y:S04]  /*1e70*/  LDS.64 R18, [R6+0x18] ;  /* 0x0000180006127984 */ /* 0x000fe80000000a00 */
[----:B------:R-:W-:Y:S04]  /*1e80*/  STS.64 [R6+0x10], R16 ;  /* 0x0000101006007388 */ /* 0x000fe80000000a00 */
[----:B------:R-:W0:Y:S04]  /*1e90*/  LDS.64 R20, [R8+0x18] ;  /* 0x0000180008147984 */ /* 0x000e280000000a00 */
[----:B------:R-:W-:Y:S01]  /*1ea0*/  LDS.64 R16, [R6+0x30] ;  /* 0x0000300006107984 */ /* 0x000fe20000000a00 */
[----:B0-----:R-:W-:-:S07]  /*1eb0*/  DFMA R18, R4, -R20, R18 ;  /* 0x800000140412722b */ /* 0x001fce0000000012 */
[----:B------:R-:W-:Y:S04]  /*1ec0*/  STS.64 [R6+0x18], R18 ;  /* 0x0000181206007388 */ /* 0x000fe80000000a00 */
[----:B------:R-:W0:Y:S04]  /*1ed0*/  LDS.64 R20, [R8+0x20] ;  /* 0x0000200008147984 */ /* 0x000e280000000a00 */
[----:B------:R-:W-:Y:S01]  /*1ee0*/  LDS.64 R18, [R6+0x38] ;  /* 0x0000380006127984 */ /* 0x000fe20000000a00 */
[----:B0-----:R-:W-:-:S07]  /*1ef0*/  DFMA R10, R4, -R20, R10 ;  /* 0x80000014040a722b */ /* 0x001fce000000000a */
[----:B------:R-:W-:Y:S04]  /*1f00*/  STS.64 [R6+0x20], R10 ;  /* 0x0000200a06007388 */ /* 0x000fe80000000a00 */
[----:B------:R-:W0:Y:S02]  /*1f10*/  LDS.64 R20, [R8+0x28] ;  /* 0x0000280008147984 */ /* 0x000e240000000a00 */
[----:B0-----:R-:W-:-:S07]  /*1f20*/  DFMA R14, R4, -R20, R14 ;  /* 0x80000014040e722b */ /* 0x001fce000000000e */
[----:B------:R-:W-:Y:S04]  /*1f30*/  STS.64 [R6+0x28], R14 ;  /* 0x0000280e06007388 */ /* 0x000fe80000000a00 */
[----:B------:R-:W0:Y:S02]  /*1f40*/  LDS.64 R20, [R8+0x30] ;  /* 0x0000300008147984 */ /* 0x000e240000000a00 */
[----:B0-----:R-:W-:-:S07]  /*1f50*/  DFMA R16, R4, -R20, R16 ;  /* 0x800000140410722b */ /* 0x001fce0000000010 */
[----:B------:R-:W-:Y:S04]  /*1f60*/  STS.64 [R6+0x30], R16 ;  /* 0x0000301006007388 */ /* 0x000fe80000000a00 */
[----:B------:R-:W0:Y:S02]  /*1f70*/  LDS.64 R20, [R8+0x38] ;  /* 0x0000380008147984 */ /* 0x000e240000000a00 */
[----:B0-----:R-:W-:-:S07]  /*1f80*/  DFMA R18, R4, -R20, R18 ;  /* 0x800000140412722b */ /* 0x001fce0000000012 */
[----:B------:R0:W-:Y:S01]  /*1f90*/  STS.64 [R6+0x38], R18 ;  /* 0x0000381206007388 */ /* 0x0001e20000000a00 */
[----:B------:R-:W-:Y:S05]  /*1fa0*/  @P0 BRA `(.L_x_27) ;  /* 0xfffffffc00680947 */ /* 0x000fea000383ffff */
.L_x_26:
[----:B------:R-:W-:Y:S05]  /*1fb0*/  BRA.U !UP1, `(.L_x_25) ;  /* 0x0000000109cc7547 */ /* 0x000fea000b800000 */
[----:B0-----:R-:W-:-:S05]  /*1fc0*/  LOP3.LUT R6, RZ, R12, RZ, 0x33, !PT ;  /* 0x0000000cff067212 */ /* 0x001fca00078e33ff */
[----:B------:R-:W-:-:S05]  /*1fd0*/  VIADD R6, R6, UR18 ;  /* 0x0000001206067c36 */ /* 0x000fca0008000000 */
[----:B------:R-:W-:-:S04]  /*1fe0*/  LOP3.LUT R6, R6, 0x7, RZ, 0xc0, !PT ;  /* 0x0000000706067812 */ /* 0x000fc800078ec0ff */
[C---:B------:R-:W-:Y:S01]  /*1ff0*/  LOP3.LUT P1, RZ, R6.reuse, 0x3, RZ, 0xc0, !PT ;  /* 0x0000000306ff7812 */ /* 0x040fe2000782c0ff */
[----:B------:R-:W-:-:S05]  /*2000*/  VIADD R8, R6, 0xffffffff ;  /* 0xffffffff06087836 */ /* 0x000fca0000000000 */
[----:B------:R-:W-:-:S13]  /*2010*/  ISETP.GE.U32.AND P0, PT, R8, 0x3, PT ;  /* 0x000000030800780c */ /* 0x000fda0003f06070 */
[----:B------:R-:W-:Y:S05]  /*2020*/  @!P0 BRA `(.L_x_28) ;  /* 0x00000000004c8947 */ /* 0x000fea0003800000 */
[C---:B------:R-:W-:Y:S01]  /*2030*/  IMAD R6, R7.reuse, 0x8, R2 ;  /* 0x0000000807067824 */ /* 0x040fe200078e0202 */
[C---:B------:R-:W-:Y:S01]  /*2040*/  LEA R13, R7.reuse, UR11, 0x3 ;  /* 0x0000000b070d7c11 */ /* 0x040fe2000f8e18ff */
[----:B------:R-:W-:-:S03]  /*2050*/  VIADD R7, R7, 0x4 ;  /* 0x0000000407077836 */ /* 0x000fc60000000000 */
[----:B------:R-:W-:Y:S04]  /*2060*/  LDS.64 R8, [R6] ;  /* 0x0000000006087984 */ /* 0x000fe80000000a00 */
[----:B------:R-:W1:Y:S02]  /*2070*/  LDS.64 R10, [R13] ;  /* 0x000000000d0a7984 */ /* 0x000e640000000a00 */
[C---:B-1----:R-:W-:Y:S02]  /*2080*/  DFMA R8, R4.reuse, -R10, R8 ;  /* 0x8000000a0408722b */ /* 0x042fe40000000008 */
[----:B------:R-:W-:Y:S05]  /*2090*/  LDS.64 R10, [R6+0x8] ;  /* 0x00000800060a7984 */ /* 0x000fea0000000a00 */
[----:B------:R-:W-:Y:S04]  /*20a0*/  STS.64 [R6], R8 ;  /* 0x0000000806007388 */ /* 0x000fe80000000a00 */
[----:B------:R-:W0:Y:S02]  /*20b0*/  LDS.64 R14, [R13+0x8] ;  /* 0x000008000d0e7984 */ /* 0x000e240000000a00 */
[----:B0-----:R-:W-:-:S02]  /*20c0*/  DFMA R10, R4, -R14, R10 ;  /* 0x8000000e040a722b */ /* 0x001fc4000000000a */
[----:B------:R-:W-:Y:S05]  /*20d0*/  LDS.64 R14, [R6+0x10] ;  /* 0x00001000060e7984 */ /* 0x000fea0000000a00 */
[----:B------:R-:W-:Y:S04]  /*20e0*/  STS.64 [R6+0x8], R10 ;  /* 0x0000080a06007388 */ /* 0x000fe80000000a00 */
[----:B------:R-:W0:Y:S02]  /*20f0*/  LDS.64 R16, [R13+0x10] ;  /* 0x000010000d107984 */ /* 0x000e240000000a00 */
[----:B0-----:R-:W-:-:S02]  /*2100*/  DFMA R14, R4, -R16, R14 ;  /* 0x80000010040e722b */ /* 0x001fc4000000000e */
[----:B------:R-:W-:Y:S05]  /*2110*/  LDS.64 R16, [R6+0x18] ;  /* 0x0000180006107984 */ /* 0x000fea0000000a00 */
[----:B------:R-:W-:Y:S04]  /*2120*/  STS.64 [R6+0x10], R14 ;  /* 0x0000100e06007388 */ /* 0x000fe80000000a00 */
[----:B------:R-:W0:Y:S02]  /*2130*/  LDS.64 R18, [R13+0x18] ;  /* 0x000018000d127984 */ /* 0x000e240000000a00 */
[----:B0-----:R-:W-:-:S07]  /*2140*/  DFMA R16, R4, -R18, R16 ;  /* 0x800000120410722b */ /* 0x001fce0000000010 */
[----:B------:R0:W-:Y:S04]  /*2150*/  STS.64 [R6+0x18], R16 ;  /* 0x0000181006007388 */ /* 0x0001e80000000a00 */
.L_x_28:
[----:B------:R-:W-:Y:S05]  /*2160*/  @!P1 BRA `(.L_x_25) ;  /* 0x0000000000609947 */ /* 0x000fea0003800000 */
[----:B0-----:R-:W-:-:S05]  /*2170*/  LOP3.LUT R6, R3, 0x3, RZ, 0x3c, !PT ;  /* 0x0000000303067812 */ /* 0x001fca00078e3cff */
[----:B------:R-:W-:-:S05]  /*2180*/  VIADD R6, R6, UR18 ;  /* 0x0000001206067c36 */ /* 0x000fca0008000000 */
[C---:B------:R-:W-:Y:S02]  /*2190*/  LOP3.LUT R8, R6.reuse, 0x3, RZ, 0xc0, !PT ;  /* 0x0000000306087812 */ /* 0x040fe400078ec0ff */
[----:B------:R-:W-:Y:S02]  /*21a0*/  LOP3.LUT R6, R6, 0x1, RZ, 0xc0, !PT ;  /* 0x0000000106067812 */ /* 0x000fe400078ec0ff */
[----:B------:R-:W-:Y:S02]  /*21b0*/  ISETP.NE.AND P0, PT, R8, 0x1, PT ;  /* 0x000000010800780c */ /* 0x000fe40003f05270 */
[----:B------:R-:W-:-:S11]  /*21c0*/  ISETP.NE.U32.AND P1, PT, R6, 0x1, PT ;  /* 0x000000010600780c */ /* 0x000fd60003f25070 */
        /* <DEDUP_REMOVED lines=10> */
[----:B0-----:R-:W-:-:S07]  /*2270*/  DFMA R10, R4, -R14, R10 ;  /* 0x8000000e040a722b */ /* 0x001fce000000000a */
[----:B------:R0:W-:Y:S04]  /*2280*/  STS.64 [R13+0x8], R10 ;  /* 0x0000080a0d007388 */ /* 0x0001e80000000a00 */
.L_x_29:
[C---:B------:R-:W-:Y:S01]  /*2290*/  @!P1 LEA R8, R7.reuse, UR11, 0x3 ;  /* 0x0000000b07089c11 */ /* 0x040fe2000f8e18ff */
[----:B0-----:R-:W-:-:S05]  /*22a0*/  @!P1 IMAD R11, R7, 0x8, R2 ;  /* 0x00000008070b9824 */ /* 0x001fca00078e0202 */
[----:B------:R-:W-:Y:S04]  /*22b0*/  @!P1 LDS.64 R8, [R8] ;  /* 0x0000000008089984 */ /* 0x000fe80000000a00 */
[----:B------:R-:W1:Y:S02]  /*22c0*/  @!P1 LDS.64 R6, [R11] ;  /* 0x000000000b069984 */ /* 0x000e640000000a00 */
[----:B-1----:R-:W-:-:S07]  /*22d0*/  @!P1 DFMA R6, R4, -R8, R6 ;  /* 0x800000080406922b */ /* 0x002fce0000000006 */
[----:B------:R2:W-:Y:S04]  /*22e0*/  @!P1 STS.64 [R11], R6 ;  /* 0x000000060b009388 */ /* 0x0005e80000000a00 */
.L_x_25:
[----:B------:R-:W3:Y:S01]  /*22f0*/  S2UR UR8, SR_CgaCtaId ;  /* 0x00000000000879c3 */ /* 0x000ee20000008800 */
[----:B------:R-:W-:Y:S01]  /*2300*/  UMOV UR7, 0x400 ;  /* 0x0000040000077882 */ /* 0x000fe20000000000 */
[----:B--2---:R-:W-:Y:S01]  /*2310*/  IMAD.U32 R7, RZ, RZ, UR9 ;  /* 0x00000009ff077e24 */ /* 0x004fe2000f8e00ff */
[----:B------:R-:W-:Y:S01]  /*2320*/  UIADD3 UR7, UPT, UPT, UR7, 0x2000, URZ ;  /* 0x0000200007077890 */ /* 0x000fe2000fffe0ff */
[----:B------:R-:W-:Y:S01]  /*2330*/  IMAD.U32 R9, RZ, RZ, UR21 ;  /* 0x00000015ff097e24 */ /* 0x000fe2000f8e00ff */
[----:B------:R-:W2:Y:S01]  /*2340*/  LDCU.128 UR12, c[0x0][0x390] ;  /* 0x00007200ff0c77ac */ /* 0x000ea20008000c00 */
[----:B------:R-:W-:Y:S02]  /*2350*/  VIADD R12, R12, 0x1 ;  /* 0x000000010c0c7836 */ /* 0x000fe40000000000 */
[----:B------:R-:W-:Y:S01]  /*2360*/  IMAD R8, R9, UR9, R0 ;  /* 0x0000000909087c24 */ /* 0x000fe2000f8e0200 */
[----:B------:R-:W-:Y:S01]  /*2370*/  UISETP.NE.AND UP0, UPT, UR4, UR21, UPT ;  /* 0x000000150400728c */ /* 0x000fe2000bf05270 */
[----:B------:R-:W-:-:S03]  /*2380*/  VIADD R3, R3, 0x1 ;  /* 0x0000000103037836 */ /* 0x000fc60000000000 */
[----:B------:R-:W-:-:S05]  /*2390*/  IADD3 R8, P0, PT, R8, UR5, RZ ;  /* 0x0000000508087c10 */ /* 0x000fca000ff1e0ff */
[----:B------:R-:W-:Y:S02]  /*23a0*/  IMAD.X R11, RZ, RZ, UR19, P0 ;  /* 0x00000013ff0b7e24 */ /* 0x000fe400080e06ff */
[----:B------:R-:W-:-:S03]  /*23b0*/  IMAD.SHL.U32 R10, R8, 0x8, RZ ;  /* 0x00000008080a7824 */ /* 0x000fc600078e00ff */
[----:B------:R-:W-:Y:S01]  /*23c0*/  SHF.L.U64.HI R11, R8, 0x3, R11 ;  /* 0x00000003080b7819 */ /* 0x000fe2000001020b */
[----:B---3--:R-:W-:Y:S01]  /*23d0*/  ULEA UR7, UR8, UR7, 0x18 ;  /* 0x0000000708077291 */ /* 0x008fe2000f8ec0ff */
[C---:B--2---:R-:W-:Y:S02]  /*23e0*/  IADD3 R8, P0, PT, R10.reuse, UR12, RZ ;  /* 0x0000000c0a087c10 */ /* 0x044fe4000ff1e0ff */
[----:B------:R-:W-:Y:S02]  /*23f0*/  IADD3 R10, P1, PT, R10, UR14, RZ ;  /* 0x0000000e0a0a7c10 */ /* 0x000fe4000ff3e0ff */
[C---:B------:R-:W-:Y:S02]  /*2400*/  IADD3.X R9, PT, PT, R11.reuse, UR13, RZ, P0, !PT ;  /* 0x0000000d0b097c10 */ /* 0x040fe400087fe4ff */
[----:B0-----:R-:W-:Y:S02]  /*2410*/  LEA R6, R0, UR7, 0x8 ;  /* 0x0000000700067c11 */ /* 0x001fe4000f8e40ff */
[----:B------:R-:W-:Y:S01]  /*2420*/  IADD3.X R11, PT, PT, R11, UR15, RZ, P1, !PT ;  /* 0x0000000f0b0b7c10 */ /* 0x000fe20008ffe4ff */
[----:B-1----:R-:W-:Y:S02]  /*2430*/  STG.E.64 desc[UR16][R8.64], R4 ;  /* 0x0000000408007986 */ /* 0x002fe4000c101b10 */
[----:B------:R-:W-:-:S06]  /*2440*/  IMAD R6, R7, 0x8, R6 ;  /* 0x0000000807067824 */ /* 0x000fcc00078e0206 */
[----:B------:R-:W0:Y:S04]  /*2450*/  LDS.64 R6, [R6] ;  /* 0x0000000006067984 */ /* 0x000e280000000a00 */
[----:B0-----:R1:W-:Y:S01]  /*2460*/  STG.E.64 desc[UR16][R10.64], R6 ;  /* 0x000000060a007986 */ /* 0x0013e2000c101b10 */
[----:B------:R-:W-:Y:S05]  /*2470*/  BRA.U UP0, `(.L_x_30) ;  /* 0xffffffe900d87547 */ /* 0x000fea000b83ffff */
[----:B------:R-:W-:Y:S05]  /*2480*/  EXIT ;  /* 0x000000000000794d */ /* 0x000fea0003800000 */
        .weak           $__internal_0_$__cuda_sm20_div_rn_f64_full
        .type           $__internal_0_$__cuda_sm20_div_rn_f64_full,@function
        .size           $__internal_0_$__cuda_sm20_div_rn_f64_full,($__internal_1_$__cuda_sm20_dsqrt_rn_f64_mediumpath_v1 - $__internal_0_$__cuda_sm20_div_rn_f64_full)
$__internal_0_$__cuda_sm20_div_rn_f64_full:
[C---:B------:R-:W-:Y:S01]  /*2490*/  FSETP.GEU.AND P0, PT, |R25|.reuse, 1.469367938527859385e-39, PT ;  /* 0x001000001900780b */ /* 0x040fe20003f0e200 */
[--C-:B------:R-:W-:Y:S01]  /*24a0*/  IMAD.MOV.U32 R6, RZ, RZ, R24.reuse ;  /* 0x000000ffff067224 */ /* 0x100fe200078e0018 */
[----:B------:R-:W-:Y:S01]  /*24b0*/  LOP3.LUT R4, R25, 0x800fffff, RZ, 0xc0, !PT ;  /* 0x800fffff19047812 */ /* 0x000fe200078ec0ff */
[----:B------:R-:W-:Y:S01]  /*24c0*/  IMAD.MOV.U32 R7, RZ, RZ, R25 ;  /* 0x000000ffff077224 */ /* 0x000fe200078e0019 */
[C---:B------:R-:W-:Y:S01]  /*24d0*/  FSETP.GEU.AND P2, PT, |R9|.reuse, 1.469367938527859385e-39, PT ;  /* 0x001000000900780b */ /* 0x040fe20003f4e200 */
[----:B------:R-:W-:Y:S01]  /*24e0*/  IMAD.MOV.U32 R14, RZ, RZ, 0x1 ;  /* 0x00000001ff0e7424 */ /* 0x000fe200078e00ff */
[----:B------:R-:W-:Y:S01]  /*24f0*/  LOP3.LUT R5, R4, 0x3ff00000, RZ, 0xfc, !PT ;  /* 0x3ff0000004057812 */ /* 0x000fe200078efcff */
[----:B------:R-:W-:Y:S01]  /*2500*/  IMAD.MOV.U32 R4, RZ, RZ, R24 ;  /* 0x000000ffff047224 */ /* 0x000fe200078e0018 */
[----:B------:R-:W-:Y:S01]  /*2510*/  LOP3.LUT R21, R9, 0x7ff00000, RZ, 0xc0, !PT ;  /* 0x7ff0000009157812 */ /* 0x000fe200078ec0ff */
[----:B------:R-:W-:Y:S01]  /*2520*/  IMAD.MOV.U32 R20, RZ, RZ, 0x1ca00000 ;  /* 0x1ca00000ff147424 */ /* 0x000fe200078e00ff */
[----:B------:R-:W-:Y:S01]  /*2530*/  LOP3.LUT R24, R25, 0x7ff00000, RZ, 0xc0, !PT ;  /* 0x7ff0000019187812 */ /* 0x000fe200078ec0ff */
[----:B------:R-:W-:Y:S02]  /*2540*/  BSSY.RECONVERGENT B1, `(.L_x_31) ;  /* 0x000004e000017945 */ /* 0x000fe40003800200 */
[----:B------:R-:W-:Y:S01]  /*2550*/  @!P0 DMUL R4, R6, 8.98846567431157953865e+307 ;  /* 0x7fe0000006048828 */ /* 0x000fe20000000000 */
[----:B------:R-:W-:Y:S01]  /*2560*/  ISETP.GE.U32.AND P1, PT, R21, R24, PT ;  /* 0x000000181500720c */ /* 0x000fe20003f26070 */
[----:B------:R-:W-:-:S02]  /*2570*/  IMAD.MOV.U32 R23, RZ, RZ, R21 ;  /* 0x000000ffff177224 */ /* 0x000fc400078e0015 */
[----:B------:R-:W-:Y:S02]  /*2580*/  @!P2 LOP3.LUT R16, R7, 0x7ff00000, RZ, 0xc0, !PT ;  /* 0x7ff000000710a812 */ /* 0x000fe400078ec0ff */
[----:B------:R-:W0:Y:S02]  /*2590*/  MUFU.RCP64H R15, R5 ;  /* 0x00000005000f7308 */ /* 0x000e240000001800 */
[----:B------:R-:W-:Y:S02]  /*25a0*/  @!P2 ISETP.GE.U32.AND P3, PT, R21, R16, PT ;  /* 0x000000101500a20c */ /* 0x000fe40003f66070 */
[----:B------:R-:W-:Y:S02]  /*25b0*/  @!P0 LOP3.LUT R24, R5, 0x7ff00000, RZ, 0xc0, !PT ;  /* 0x7ff0000005188812 */ /* 0x000fe400078ec0ff */
[----:B------:R-:W-:-:S04]  /*25c0*/  @!P2 SEL R17, R20, 0x63400000, !P3 ;  /* 0x634000001411a807 */ /* 0x000fc80005800000 */
[----:B------:R-:W-:-:S04]  /*25d0*/  @!P2 LOP3.LUT R18, R17, 0x80000000, R9, 0xf8, !PT ;  /* 0x800000001112a812 */ /* 0x000fc800078ef809 */
[----:B------:R-:W-:Y:S01]  /*25e0*/  @!P2 LOP3.LUT R19, R18, 0x100000, RZ, 0xfc, !PT ;  /* 0x001000001213a812 */ /* 0x000fe200078efcff */
[----:B------:R-:W-:Y:S01]  /*25f0*/  @!P2 IMAD.MOV.U32 R18, RZ, RZ, RZ ;  /* 0x000000ffff12a224 */ /* 0x000fe200078e00ff */
[----:B0-----:R-:W-:-:S08]  /*2600*/  DFMA R10, R14, -R4, 1 ;  /* 0x3ff000000e0a742b */ /* 0x001fd00000000804 */
[----:B------:R-:W-:-:S08]  /*2610*/  DFMA R10, R10, R10, R10 ;  /* 0x0000000a0a0a722b */ /* 0x000fd0000000000a */
[----:B------:R-:W-:Y:S01]  /*2620*/  DFMA R14, R14, R10, R14 ;  /* 0x0000000a0e0e722b */ /* 0x000fe2000000000e */
[----:B------:R-:W-:Y:S01]  /*2630*/  SEL R11, R20, 0x63400000, !P1 ;  /* 0x63400000140b7807 */ /* 0x000fe20004800000 */
[----:B------:R-:W-:-:S03]  /*2640*/  IMAD.MOV.U32 R10, RZ, RZ, R8 ;  /* 0x000000ffff0a7224 */ /* 0x000fc600078e0008 */
[----:B------:R-:W-:-:S03]  /*2650*/  LOP3.LUT R11, R11, 0x800fffff, R9, 0xf8, !PT ;  /* 0x800fffff0b0b7812 */ /* 0x000fc600078ef809 */
[----:B------:R-:W-:-:S03]  /*2660*/  DFMA R16, R14, -R4, 1 ;  /* 0x3ff000000e10742b */ /* 0x000fc60000000804 */
[----:B------:R-:W-:-:S05]  /*2670*/  @!P2 DFMA R10, R10, 2, -R18 ;  /* 0x400000000a0aa82b */ /* 0x000fca0000000812 */
[----:B------:R-:W-:-:S05]  /*2680*/  DFMA R16, R14, R16, R14 ;  /* 0x000000100e10722b */ /* 0x000fca000000000e */
[----:B------:R-:W-:-:S03]  /*2690*/  @!P2 LOP3.LUT R23, R11, 0x7ff00000, RZ, 0xc0, !PT ;  /* 0x7ff000000b17a812 */ /* 0x000fc600078ec0ff */
[----:B------:R-:W-:Y:S02]  /*26a0*/  DMUL R14, R16, R10 ;  /* 0x0000000a100e7228 */ /* 0x000fe40000000000 */
[----:B------:R-:W-:-:S05]  /*26b0*/  VIADD R25, R23, 0xffffffff ;  /* 0xffffffff17197836 */ /* 0x000fca0000000000 */
[----:B------:R-:W-:Y:S01]  /*26c0*/  ISETP.GT.U32.AND P0, PT, R25, 0x7feffffe, PT ;  /* 0x7feffffe1900780c */ /* 0x000fe20003f04070 */
[----:B------:R-:W-:Y:S01]  /*26d0*/  VIADD R25, R24, 0xffffffff ;  /* 0xffffffff18197836 */ /* 0x000fe20000000000 */
[----:B------:R-:W-:-:S04]  /*26e0*/  DFMA R18, R14, -R4, R10 ;  /* 0x800000040e12722b */ /* 0x000fc8000000000a */
[----:B------:R-:W-:-:S04]  /*26f0*/  ISETP.GT.U32.OR P0, PT, R25, 0x7feffffe, P0 ;  /* 0x7feffffe1900780c */ /* 0x000fc80000704470 */
[----:B------:R-:W-:-:S09]  /*2700*/  DFMA R18, R16, R18, R14 ;  /* 0x000000121012722b */ /* 0x000fd2000000000e */
[----:B------:R-:W-:Y:S05]  /*2710*/  @P0 BRA `(.L_x_32) ;  /* 0x00000000006c0947 */ /* 0x000fea0003800000 */
[----:B------:R-:W-:-:S04]  /*2720*/  LOP3.LUT R14, R7, 0x7ff00000, RZ, 0xc0, !PT ;  /* 0x7ff00000070e7812 */ /* 0x000fc800078ec0ff */
[CC--:B------:R-:W-:Y:S02]  /*2730*/  VIADDMNMX R8, R21.reuse, -R14.reuse, 0xb9600000, !PT ;  /* 0xb960000015087446 */ /* 0x0c0fe4000780090e */
[----:B------:R-:W-:Y:S02]  /*2740*/  ISETP.GE.U32.AND P0, PT, R21, R14, PT ;  /* 0x0000000e1500720c */ /* 0x000fe40003f06070 */
[----:B------:R-:W-:Y:S02]  /*2750*/  VIMNMX R8, PT, PT, R8, 0x46a00000, PT ;  /* 0x46a0000008087848 */ /* 0x000fe40003fe0100 */
[----:B------:R-:W-:-:S05]  /*2760*/  SEL R9, R20, 0x63400000, !P0 ;  /* 0x6340000014097807 */ /* 0x000fca0004000000 */
[----:B------:R-:W-:Y:S02]  /*2770*/  IMAD.IADD R16, R8, 0x1, -R9 ;  /* 0x0000000108107824 */ /* 0x000fe400078e0a09 */
[----:B------:R-:W-:Y:S02]  /*2780*/  IMAD.MOV.U32 R8, RZ, RZ, RZ ;  /* 0x000000ffff087224 */ /* 0x000fe400078e00ff */
[----:B------:R-:W-:-:S06]  /*2790*/  VIADD R9, R16, 0x7fe00000 ;  /* 0x7fe0000010097836 */ /* 0x000fcc0000000000 */
[----:B------:R-:W-:-:S10]  /*27a0*/  DMUL R14, R18, R8 ;  /* 0x00000008120e7228 */ /* 0x000fd40000000000 */
[----:B------:R-:W-:-:S13]  /*27b0*/  FSETP.GTU.AND P0, PT, |R15|, 1.469367938527859385e-39, PT ;  /* 0x001000000f00780b */ /* 0x000fda0003f0c200 */
[----:B------:R-:W-:Y:S05]  /*27c0*/  @P0 BRA `(.L_x_33) ;  /* 0x0000000000940947 */ /* 0x000fea0003800000 */
[----:B------:R-:W-:Y:S01]  /*27d0*/  DFMA R4, R18, -R4, R10 ;  /* 0x800000041204722b */ /* 0x000fe2000000000a */
[----:B------:R-:W-:-:S09]  /*27e0*/  IMAD.MOV.U32 R8, RZ, RZ, RZ ;  /* 0x000000ffff087224 */ /* 0x000fd200078e00ff */
[C---:B------:R-:W-:Y:S02]  /*27f0*/  FSETP.NEU.AND P0, PT, R5.reuse, RZ, PT ;  /* 0x000000ff0500720b */ /* 0x040fe40003f0d000 */
[----:B------:R-:W-:-:S04]  /*2800*/  LOP3.LUT R7, R5, 0x80000000, R7, 0x48, !PT ;  /* 0x8000000005077812 */ /* 0x000fc800078e4807 */
[----:B------:R-:W-:-:S07]  /*2810*/  LOP3.LUT R9, R7, R9, RZ, 0xfc, !PT ;  /* 0x0000000907097212 */ /* 0x000fce00078efcff */
[----:B------:R-:W-:Y:S05]  /*2820*/  @!P0 BRA `(.L_x_33) ;  /* 0x00000000007c8947 */ /* 0x000fea0003800000 */
[----:B------:R-:W-:Y:S01]  /*2830*/  IMAD.MOV R5, RZ, RZ, -R16 ;  /* 0x000000ffff057224 */ /* 0x000fe200078e0a10 */
[----:B------:R-:W-:Y:S01]  /*2840*/  DMUL.RP R8, R18, R8 ;  /* 0x0000000812087228 */ /* 0x000fe20000008000 */
[----:B------:R-:W-:-:S06]  /*2850*/  IMAD.MOV.U32 R4, RZ, RZ, RZ ;  /* 0x000000ffff047224 */ /* 0x000fcc00078e00ff */
[----:B------:R-:W-:-:S03]  /*2860*/  DFMA R4, R14, -R4, R18 ;  /* 0x800000040e04722b */ /* 0x000fc60000000012 */
[----:B------:R-:W-:-:S03]  /*2870*/  LOP3.LUT R7, R9, R7, RZ, 0x3c, !PT ;  /* 0x0000000709077212 */ /* 0x000fc600078e3cff */
[----:B------:R-:W-:-:S04]  /*2880*/  IADD3 R4, PT, PT, -R16, -0x43300000, RZ ;  /* 0xbcd0000010047810 */ /* 0x000fc80007ffe1ff */
[----:B------:R-:W-:-:S04]  /*2890*/  FSETP.NEU.AND P0, PT, |R5|, R4, PT ;  /* 0x000000040500720b */ /* 0x000fc80003f0d200 */
[----:B------:R-:W-:Y:S02]  /*28a0*/  FSEL R14, R8, R14, !P0 ;  /* 0x0000000e080e7208 */ /* 0x000fe40004000000 */
[----:B------:R-:W-:Y:S01]  /*28b0*/  FSEL R15, R7, R15, !P0 ;  /* 0x0000000f070f7208 */ /* 0x000fe20004000000 */
[----:B------:R-:W-:Y:S06]  /*28c0*/  BRA `(.L_x_33) ;  /* 0x0000000000547947 */ /* 0x000fec0003800000 */
.L_x_32:
[----:B------:R-:W-:-:S14]  /*28d0*/  DSETP.NAN.AND P0, PT, R8, R8, PT ;  /* 0x000000080800722a */ /* 0x000fdc0003f08000 */
[----:B------:R-:W-:Y:S05]  /*28e0*/  @P0 BRA `(.L_x_34) ;  /* 0x0000000000440947 */ /* 0x000fea0003800000 */
[----:B------:R-:W-:-:S14]  /*28f0*/  DSETP.NAN.AND P0, PT, R6, R6, PT ;  /* 0x000000060600722a */ /* 0x000fdc0003f08000 */
[----:B------:R-:W-:Y:S05]  /*2900*/  @P0 BRA `(.L_x_35) ;  /* 0x0000000000300947 */ /* 0x000fea0003800000 */
[----:B------:R-:W-:Y:S01]  /*2910*/  ISETP.NE.AND P0, PT, R23, R24, PT ;  /* 0x000000181700720c */ /* 0x000fe20003f05270 */
[----:B------:R-:W-:Y:S02]  /*2920*/  IMAD.MOV.U32 R14, RZ, RZ, 0x0 ;  /* 0x00000000ff0e7424 */ /* 0x000fe400078e00ff */
[----:B------:R-:W-:-:S10]  /*2930*/  IMAD.MOV.U32 R15, RZ, RZ, -0x80000 ;  /* 0xfff80000ff0f7424 */ /* 0x000fd400078e00ff */
[----:B------:R-:W-:Y:S05]  /*2940*/  @!P0 BRA `(.L_x_33) ;  /* 0x0000000000348947 */ /* 0x000fea0003800000 */
[----:B------:R-:W-:Y:S02]  /*2950*/  ISETP.NE.AND P0, PT, R23, 0x7ff00000, PT ;  /* 0x7ff000001700780c */ /* 0x000fe40003f05270 */
[----:B------:R-:W-:Y:S02]  /*2960*/  LOP3.LUT R15, R9, 0x80000000, R7, 0x48, !PT ;  /* 0x80000000090f7812 */ /* 0x000fe400078e4807 */
[----:B------:R-:W-:-:S13]  /*2970*/  ISETP.EQ.OR P0, PT, R24, RZ, !P0 ;  /* 0x000000ff1800720c */ /* 0x000fda0004702670 */
[----:B------:R-:W-:Y:S01]  /*2980*/  @P0 LOP3.LUT R4, R15, 0x7ff00000, RZ, 0xfc, !PT ;  /* 0x7ff000000f040812 */ /* 0x000fe200078efcff */
[----:B------:R-:W-:Y:S02]  /*2990*/  @!P0 IMAD.MOV.U32 R14, RZ, RZ, RZ ;  /* 0x000000ffff0e8224 */ /* 0x000fe400078e00ff */
[----:B------:R-:W-:Y:S02]  /*29a0*/  @P0 IMAD.MOV.U32 R14, RZ, RZ, RZ ;  /* 0x000000ffff0e0224 */ /* 0x000fe400078e00ff */
[----:B------:R-:W-:Y:S01]  /*29b0*/  @P0 IMAD.MOV.U32 R15, RZ, RZ, R4 ;  /* 0x000000ffff0f0224 */ /* 0x000fe200078e0004 */
[----:B------:R-:W-:Y:S06]  /*29c0*/  BRA `(.L_x_33) ;  /* 0x0000000000147947 */ /* 0x000fec0003800000 */
.L_x_35:
[----:B------:R-:W-:Y:S01]  /*29d0*/  LOP3.LUT R15, R7, 0x80000, RZ, 0xfc, !PT ;  /* 0x00080000070f7812 */ /* 0x000fe200078efcff */
[----:B------:R-:W-:Y:S01]  /*29e0*/  IMAD.MOV.U32 R14, RZ, RZ, R6 ;  /* 0x000000ffff0e7224 */ /* 0x000fe200078e0006 */
[----:B------:R-:W-:Y:S06]  /*29f0*/  BRA `(.L_x_33) ;  /* 0x0000000000087947 */ /* 0x000fec0003800000 */
.L_x_34:
[----:B------:R-:W-:Y:S01]  /*2a00*/  LOP3.LUT R15, R9, 0x80000, RZ, 0xfc, !PT ;  /* 0x00080000090f7812 */ /* 0x000fe200078efcff */
[----:B------:R-:W-:-:S07]  /*2a10*/  IMAD.MOV.U32 R14, RZ, RZ, R8 ;  /* 0x000000ffff0e7224 */ /* 0x000fce00078e0008 */
.L_x_33:
[----:B------:R-:W-:Y:S05]  /*2a20*/  BSYNC.RECONVERGENT B1 ;  /* 0x0000000000017941 */ /* 0x000fea0003800200 */
.L_x_31:
[----:B------:R-:W-:Y:S02]  /*2a30*/  IMAD.MOV.U32 R23, RZ, RZ, 0x0 ;  /* 0x00000000ff177424 */ /* 0x000fe400078e00ff */
[----:B------:R-:W-:Y:S02]  /*2a40*/  IMAD.MOV.U32 R4, RZ, RZ, R14 ;  /* 0x000000ffff047224 */ /* 0x000fe400078e000e */
[----:B------:R-:W-:Y:S01]  /*2a50*/  IMAD.MOV.U32 R5, RZ, RZ, R15 ;  /* 0x000000ffff057224 */ /* 0x000fe200078e000f */
[----:B------:R-:W-:Y:S06]  /*2a60*/  RET.REL.NODEC R22 `(_Z10deviceQRv1ILi32EEviiPKdPdS2_S2_S2_) ;  /* 0xffffffd416647950 */ /* 0x000fec0003c3ffff */
        .weak           $__internal_1_$__cuda_sm20_dsqrt_rn_f64_mediumpath_v1
        .type           $__internal_1_$__cuda_sm20_dsqrt_rn_f64_mediumpath_v1,@function
        .size           $__internal_1_$__cuda_sm20_dsqrt_rn_f64_mediumpath_v1,(.L_x_1349 - $__internal_1_$__cuda_sm20_dsqrt_rn_f64_mediumpath_v1)
$__internal_1_$__cuda_sm20_dsqrt_rn_f64_mediumpath_v1:
[----:B------:R-:W-:Y:S01]  /*2a70*/  ISETP.GE.U32.AND P0, PT, R4, -0x3400000, PT ;  /* 0xfcc000000400780c */ /* 0x000fe20003f06070 */
[----:B------:R-:W-:Y:S01]  /*2a80*/  BSSY.RECONVERGENT B1, `(.L_x_36) ;  /* 0x0000024000017945 */ /* 0x000fe20003800200 */
[----:B------:R-:W-:-:S11]  /*2a90*/  IMAD.MOV.U32 R17, RZ, RZ, R19 ;  /* 0x000000ffff117224 */ /* 0x000fd600078e0013 */
[----:B------:R-:W-:Y:S05]  /*2aa0*/  @!P0 BRA `(.L_x_37) ;  /* 0x0000000000208947 */ /* 0x000fea0003800000 */
[----:B------:R-:W-:-:S10]  /*2ab0*/  DFMA.RM R8, R14, R16, R8 ;  /* 0x000000100e08722b */ /* 0x000fd40000004008 */
[----:B------:R-:W-:-:S05]  /*2ac0*/  IADD3 R4, P0, PT, R8, 0x1, RZ ;  /* 0x0000000108047810 */ /* 0x000fca0007f1e0ff */
[----:B------:R-:W-:-:S06]  /*2ad0*/  IMAD.X R5, RZ, RZ, R9, P0 ;  /* 0x000000ffff057224 */ /* 0x000fcc00000e0609 */
[----:B------:R-:W-:-:S08]  /*2ae0*/  DFMA.RP R6, -R8, R4, R6 ;  /* 0x000000040806722b */ /* 0x000fd00000008106 */
[----:B------:R-:W-:-:S06]  /*2af0*/  DSETP.GT.AND P0, PT, R6, RZ, PT ;  /* 0x000000ff0600722a */ /* 0x000fcc0003f04000 */
[----:B------:R-:W-:Y:S02]  /*2b00*/  FSEL R4, R4, R8, P0 ;  /* 0x0000000804047208 */ /* 0x000fe40000000000 */
[----:B------:R-:W-:Y:S01]  /*2b10*/  FSEL R5, R5, R9, P0 ;  /* 0x0000000905057208 */ /* 0x000fe20000000000 */
[----:B------:R-:W-:Y:S06]  /*2b20*/  BRA `(.L_x_38) ;  /* 0x0000000000647947 */ /* 0x000fec0003800000 */
.L_x_37:
[----:B------:R-:W-:-:S14]  /*2b30*/  DSETP.NE.AND P0, PT, R6, RZ, PT ;  /* 0x000000ff0600722a */ /* 0x000fdc0003f05000 */
[----:B------:R-:W-:Y:S05]  /*2b40*/  @!P0 BRA `(.L_x_39) ;  /* 0x0000000000588947 */ /* 0x000fea0003800000 */
[----:B------:R-:W-:-:S13]  /*2b50*/  ISETP.GE.AND P0, PT, R7, RZ, PT ;  /* 0x000000ff0700720c */ /* 0x000fda0003f06270 */
[----:B------:R-:W-:Y:S02]  /*2b60*/  @!P0 IMAD.MOV.U32 R4, RZ, RZ, 0x0 ;  /* 0x00000000ff048424 */ /* 0x000fe400078e00ff */
[----:B------:R-:W-:Y:S01]  /*2b70*/  @!P0 IMAD.MOV.U32 R5, RZ, RZ, -0x80000 ;  /* 0xfff80000ff058424 */ /* 0x000fe200078e00ff */
[----:B------:R-:W-:Y:S06]  /*2b80*/  @!P0 BRA `(.L_x_38) ;  /* 0x00000000004c8947 */ /* 0x000fec0003800000 */
[----:B------:R-:W-:-:S13]  /*2b90*/  ISETP.GT.AND P0, PT, R7, 0x7fefffff, PT ;  /* 0x7fefffff0700780c */ /* 0x000fda0003f04270 */
[----:B------:R-:W-:Y:S05]  /*2ba0*/  @P0 BRA `(.L_x_39) ;  /* 0x0000000000400947 */ /* 0x000fea0003800000 */
[----:B------:R-:W-:Y:S01]  /*2bb0*/  DMUL R6, R6, 8.11296384146066816958e+31 ;  /* 0x4690000006067828 */ /* 0x000fe20000000000 */
[----:B------:R-:W-:Y:S02]  /*2bc0*/  IMAD.MOV.U32 R4, RZ, RZ, RZ ;  /* 0x000000ffff047224 */ /* 0x000fe400078e00ff */
[----:B------:R-:W-:Y:S02]  /*2bd0*/  IMAD.MOV.U32 R14, RZ, RZ, 0x0 ;  /* 0x00000000ff0e7424 */ /* 0x000fe400078e00ff */
[----:B------:R-:W-:Y:S01]  /*2be0*/  IMAD.MOV.U32 R15, RZ, RZ, 0x3fd80000 ;  /* 0x3fd80000ff0f7424 */ /* 0x000fe200078e00ff */
[----:B------:R-:W0:Y:S02]  /*2bf0*/  MUFU.RSQ64H R5, R7 ;  /* 0x0000000700057308 */ /* 0x000e240000001c00 */
[----:B0-----:R-:W-:-:S08]  /*2c00*/  DMUL R8, R4, R4 ;  /* 0x0000000404087228 */ /* 0x001fd00000000000 */
[----:B------:R-:W-:-:S08]  /*2c10*/  DFMA R8, R6, -R8, 1 ;  /* 0x3ff000000608742b */ /* 0x000fd00000000808 */
[----:B------:R-:W-:Y:S02]  /*2c20*/  DFMA R14, R8, R14, 0.5 ;  /* 0x3fe00000080e742b */ /* 0x000fe4000000000e */
[----:B------:R-:W-:-:S08]  /*2c30*/  DMUL R8, R4, R8 ;  /* 0x0000000804087228 */ /* 0x000fd00000000000 */
[----:B------:R-:W-:-:S08]  /*2c40*/  DFMA R8, R14, R8, R4 ;  /* 0x000000080e08722b */ /* 0x000fd00000000004 */
[----:B------:R-:W-:Y:S02]  /*2c50*/  DMUL R4, R6, R8 ;  /* 0x0000000806047228 */ /* 0x000fe40000000000 */
[----:B------:R-:W-:-:S06]  /*2c60*/  VIADD R9, R9, 0xfff00000 ;  /* 0xfff0000009097836 */ /* 0x000fcc0000000000 */
[----:B------:R-:W-:-:S08]  /*2c70*/  DFMA R14, R4, -R4, R6 ;  /* 0x80000004040e722b */ /* 0x000fd00000000006 */
[----:B------:R-:W-:-:S10]  /*2c80*/  DFMA R4, R8, R14, R4 ;  /* 0x0000000e0804722b */ /* 0x000fd40000000004 */
[----:B------:R-:W-:Y:S01]  /*2c90*/  VIADD R5, R5, 0xfcb00000 ;  /* 0xfcb0000005057836 */ /* 0x000fe20000000000 */
[----:B------:R-:W-:Y:S06]  /*2ca0*/  BRA `(.L_x_38) ;  /* 0x0000000000047947 */ /* 0x000fec0003800000 */
.L_x_39:
[----:B------:R-:W-:-:S11]  /*2cb0*/  DADD R4, R6, R6 ;  /* 0x0000000006047229 */ /* 0x000fd60000000006 */
.L_x_38:
[----:B------:R-:W-:Y:S05]  /*2cc0*/  BSYNC.RECONVERGENT B1 ;  /* 0x0000000000017941 */ /* 0x000fea0003800200 */
.L_x_36:
[----:B------:R-:W-:-:S04]  /*2cd0*/  IMAD.MOV.U32 R11, RZ, RZ, 0x0 ;  /* 0x00000000ff0b7424 */ /* 0x000fc800078e00ff */
[----:B------:R-:W-:Y:S05]  /*2ce0*/  RET.REL.NODEC R10 `(_Z10deviceQRv1ILi32EEviiPKdPdS2_S2_S2_) ;  /* 0xffffffd00ac47950 */ /* 0x000fea0003c3ffff */
.L_x_40:
[----:B------:R-:W-:-:S00]  /*2cf0*/  BRA `(.L_x_40) ;  /* 0xfffffffc00fc7947 */ /* 0x000fc0000383ffff */
[----:B------:R-:W-:-:S00]  /*2d00*/  NOP ;  /* 0x0000000000007918 */ /* 0x000fc00000000000 */
[----:B------:R-:W-:-:S00]  /*2d10*/  NOP ;  /* 0x0000000000007918 */ /* 0x000fc00000000000 */
[----:B------:R-:W-:-:S00]  /*2d20*/  NOP ;  /* 0x0000000000007918 */ /* 0x000fc00000000000 */
[----:B------:R-:W-:-:S00]  /*2d30*/  NOP ;  /* 0x0000000000007918 */ /* 0x000fc00000000000 */
[----:B------:R-:W-:-:S00]  /*2d40*/  NOP ;  /* 0x0000000000007918 */ /* 0x000fc00000000000 */
[----:B------:R-:W-:-:S00]  /*2d50*/  NOP ;  /* 0x0000000000007918 */ /* 0x000fc00000000000 */
[----:B------:R-:W-:-:S00]  /*2d60*/  NOP ;  /* 0x0000000000007918 */ /* 0x000fc00000000000 */
[----:B------:R-:W-:-:S00]  /*2d70*/  NOP ;  /* 0x0000000000007918 */ /* 0x000fc00000000000 */
.L_x_1349:


//--------------------- .text._Z10deviceQRv1ILi31EEviiPKdPdS2_S2_S2_ --------------------------
	.section	.text._Z10deviceQRv1ILi31EEviiPKdPdS2_S2_S2_,"ax",@progbits
	.align	128
        .global         _Z10deviceQRv1ILi31EEviiPKdPdS2_S2_S2_
        .type           _Z10deviceQRv1ILi31EEviiPKdPdS2_S2_S2_,@function
        .size           _Z10deviceQRv1ILi31EEviiPKdPdS2_S2_S2_,(.L_x_1351 - _Z10deviceQRv1ILi31EEviiPKdPdS2_S2_S2_)
        .other          _Z10deviceQRv1ILi31EEviiPKdPdS2_S2_S2_,@"STO_CUDA_ENTRY STV_DEFAULT"
_Z10deviceQRv1ILi31EEviiPKdPdS2_S2_S2_:
.text._Z10deviceQRv1ILi31EEviiPKdPdS2_S2_S2_:
[----:B------:R-:W-:Y:S08]  /*0000*/  LDC R1, c[0x0][0x37c] ;  /* 0x0000df00ff017b82 */ /* 0x000ff00000000800 */
[----:B------:R-:W0:Y:S02]  /*0010*/  LDC R7, c[0x0][0x384] ;  /* 0x0000e100ff077b82 */ /* 0x000e240000000800 */
[----:B0-----:R-:W-:-:S13]  /*0020*/  ISETP.GE.AND P0, PT, R7, 0x1, PT ;  /* 0x000000010700780c */ /* 0x001fda0003f06270 */
[----:B------:R-:W-:Y:S05]  /*0030*/  @!P0 EXIT ;  /* 0x000000000000894d */ /* 0x000fea0003800000 */
[----:B------:R-:W0:Y:S01]  /*0040*/  S2R R6, SR_CgaCtaId ;  /* 0x0000000000067919 */ /* 0x000e220000008800 */
[----:B------:R-:W1:Y:S01]  /*0050*/  S2UR UR4, SR_CTAID.X ;  /* 0x00000000000479c3 */ /* 0x000e620000002500 */
[C---:B------:R-:W-:Y:S01]  /*0060*/  VIADD R5, R7.reuse, 0xffffffff ;  /* 0xffffffff07057836 */ /* 0x040fe20000000000 */
[----:B------:R-:W-:Y:S01]  /*0070*/  MOV R3, 0x400 ;  /* 0x0000040000037802 */ /* 0x000fe20000000f00 */
[----:B------:R-:W2:Y:S01]  /*0080*/  S2R R2, SR_TID.X ;  /* 0x0000000000027919 */ /* 0x000ea20000002100 */
[----:B------:R-:W-:Y:S01]  /*0090*/  LOP3.LUT R0, R7, 0xf, RZ, 0xc0, !PT ;  /* 0x0000000f07007812 */ /* 0x000fe200078ec0ff */
[----:B------:R-:W3:Y:S01]  /*00a0*/  LDCU.64 UR14, c[0x0][0x358] ;  /* 0x00006b00ff0e77ac */ /* 0x000ee20008000a00 */
[----:B------:R-:W-:Y:S01]  /*00b0*/  ISETP.GE.U32.AND P1, PT, R5, 0xf, PT ;  /* 0x0000000f0500780c */ /* 0x000fe20003f26070 */
[----:B------:R-:W-:Y:S01]  /*00c0*/  VIADD R3, R3, 0x3c10 ;  /* 0x00003c1003037836 */ /* 0x000fe20000000000 */
[----:B------:R-:W-:Y:S01]  /*00d0*/  ISETP.NE.AND P0, PT, R0, RZ, PT ;  /* 0x000000ff0000720c */ /* 0x000fe20003f05270 */
[----:B------:R-:W-:-:S02]  /*00e0*/  IMAD.MOV.U32 R25, RZ, RZ, RZ ;  /* 0x000000ffff197224 */ /* 0x000fc400078e00ff */
[----:B-1----:R-:W-:Y:S01]  /*00f0*/  IMAD R4, R7, UR4, RZ ;  /* 0x0000000407047c24 */ /* 0x002fe2000f8e02ff */
[----:B0-----:R-:W-:-:S03]  /*0100*/  LEA R5, R6, R3, 0x18 ;  /* 0x0000000306057211 */ /* 0x001fc600078ec0ff */
[----:B------:R-:W-:Y:S02]  /*0110*/  IMAD R3, R4, R7, RZ ;  /* 0x0000000704037224 */ /* 0x000fe400078e02ff */
[----:B--2---:R-:W-:-:S03]  /*0120*/  IMAD R4, R2, 0xf8, R5 ;  /* 0x000000f802047824 */ /* 0x004fc600078e0205 */
[----:B------:R-:W-:Y:S01]  /*0130*/  SHF.R.S32.HI R5, RZ, 0x1f, R3 ;  /* 0x0000001fff057819 */ /* 0x000fe20000011403 */
[----:B---3--:R-:W-:Y:S06]  /*0140*/  @!P1 BRA `(.L_x_41) ;  /* 0x0000000400dc9947 */ /* 0x008fec0003800000 */
[----:B------:R-:W-:Y:S01]  /*0150*/  LOP3.LUT R25, R7, 0x7ffffff0, RZ, 0xc0, !PT ;  /* 0x7ffffff007197812 */ /* 0x000fe200078ec0ff */
[----:B------:R-:W-:Y:S01]  /*0160*/  IMAD.MOV.U32 R6, RZ, RZ, RZ ;  /* 0x000000ffff067224 */ /* 0x000fe200078e00ff */
[----:B------:R-:W0:Y:S06]  /*0170*/  LDCU.64 UR4, c[0x0][0x388] ;  /* 0x00007100ff0477ac */ /* 0x000e2c0008000a00 */
.L_x_42:
[----:B-1----:R-:W-:-:S05]  /*0180*/  IMAD R10, R6, R7, R2 ;  /* 0x00000007060a7224 */ /* 0x002fca00078e0202 */
[----:B------:R-:W-:Y:S01]  /*0190*/  IADD3 R9, P1, PT, R3, R10, RZ ;  /* 0x0000000a03097210 */ /* 0x000fe20007f3e0ff */
[----:B------:R-:W-:-:S04]  /*01a0*/  IMAD.IADD R10, R10, 0x1, R7 ;  /* 0x000000010a0a7824 */ /* 0x000fc800078e0207 */
[----:B------:R-:W-:Y:S01]  /*01b0*/  IMAD.X R12, RZ, RZ, R5, P1 ;  /* 0x000000ffff0c7224 */ /* 0x000fe200008e0605 */
[----:B0-----:R-:W-:-:S04]  /*01c0*/  LEA R8, P1, R9, UR4, 0x3 ;  /* 0x0000000409087c11 */ /* 0x001fc8000f8218ff */
[----:B------:R-:W-:Y:S02]  /*01d0*/  LEA.HI.X R9, R9, UR5, R12, 0x3, P1 ;  /* 0x0000000509097c11 */ /* 0x000fe400088f1c0c */
[----:B------:R-:W-:Y:S01]  /*01e0*/  IADD3 R11, P1, PT, R3, R10, RZ ;  /* 0x0000000a030b7210 */ /* 0x000fe20007f3e0ff */
[----:B------:R-:W-:-:S03]  /*01f0*/  IMAD.IADD R10, R10, 0x1, R7 ;  /* 0x000000010a0a7824 */ /* 0x000fc600078e0207 */
[----:B------:R-:W2:Y:S01]  /*0200*/  LDG.E.64 R8, desc[UR14][R8.64] ;  /* 0x0000000e08087981 */ /* 0x000ea2000c1e1b00 */
[----:B------:R-:W-:Y:S01]  /*0210*/  IMAD.X R14, RZ, RZ, R5, P1 ;  /* 0x000000ffff0e7224 */ /* 0x000fe200008e0605 */
[----:B------:R-:W-:Y:S01]  /*0220*/  IADD3 R13, P2, PT, R3, R10, RZ ;  /* 0x0000000a030d7210 */ /* 0x000fe20007f5e0ff */
[----:B------:R-:W-:Y:S01]  /*0230*/  IMAD.IADD R12, R10, 0x1, R7 ;  /* 0x000000010a0c7824 */ /* 0x000fe200078e0207 */
[----:B------:R-:W-:-:S03]  /*0240*/  LEA R28, P1, R11, UR4, 0x3 ;  /* 0x000000040b1c7c11 */ /* 0x000fc6000f8218ff */
[----:B------:R-:W-:Y:S01]  /*0250*/  IMAD.IADD R10, R12, 0x1, R7 ;  /* 0x000000010c0a7824 */ /* 0x000fe200078e0207 */
[----:B------:R-:W-:Y:S01]  /*0260*/  LEA.HI.X R29, R11, UR5, R14, 0x3, P1 ;  /* 0x000000050b1d7c11 */ /* 0x000fe200088f1c0e */
[--C-:B------:R-:W-:Y:S01]  /*0270*/  IMAD.X R16, RZ, RZ, R5.reuse, P2 ;  /* 0x000000ffff107224 */ /* 0x100fe200010e0605 */
[----:B------:R-:W-:Y:S02]  /*0280*/  IADD3 R15, P3, PT, R3, R12, RZ ;  /* 0x0000000c030f7210 */ /* 0x000fe40007f7e0ff */
[----:B------:R-:W-:Y:S02]  /*0290*/  LEA R12, P1, R13, UR4, 0x3 ;  /* 0x000000040d0c7c11 */ /* 0x000fe4000f8218ff */
[----:B------:R-:W-:Y:S01]  /*02a0*/  IADD3 R11, P2, PT, R3, R10, RZ ;  /* 0x0000000a030b7210 */ /* 0x000fe20007f5e0ff */
[----:B------:R-:W-:Y:S01]  /*02b0*/  IMAD.X R22, RZ, RZ, R5, P3 ;  /* 0x000000ffff167224 */ /* 0x000fe200018e0605 */
[----:B------:R-:W-:Y:S01]  /*02c0*/  LEA.HI.X R13, R13, UR5, R16, 0x3, P1 ;  /* 0x000000050d0d7c11 */ /* 0x000fe200088f1c10 */
[----:B------:R-:W-:Y:S01]  /*02d0*/  IMAD.IADD R16, R10, 0x1, R7 ;  /* 0x000000010a107824 */ /* 0x000fe200078e0207 */
[----:B------:R-:W-:Y:S01]  /*02e0*/  LEA R20, P3, R15, UR4, 0x3 ;  /* 0x000000040f147c11 */ /* 0x000fe2000f8618ff */
[----:B------:R-:W-:Y:S01]  /*02f0*/  IMAD.X R18, RZ, RZ, R5, P2 ;  /* 0x000000ffff127224 */ /* 0x000fe200010e0605 */
[----:B------:R-:W-:Y:S01]  /*0300*/  LEA R14, P2, R11, UR4, 0x3 ;  /* 0x000000040b0e7c11 */ /* 0x000fe2000f8418ff */
[----:B------:R-:W-:Y:S01]  /*0310*/  IMAD.IADD R10, R16, 0x1, R7 ;  /* 0x00000001100a7824 */ /* 0x000fe200078e0207 */
[----:B------:R-:W-:Y:S01]  /*0320*/  LEA.HI.X R21, R15, UR5, R22, 0x3, P3 ;  /* 0x000000050f157c11 */ /* 0x000fe200098f1c16 */
[----:B------:R-:W3:Y:S01]  /*0330*/  LDG.E.64 R12, desc[UR14][R12.64] ;  /* 0x0000000e0c0c7981 */ /* 0x000ee2000c1e1b00 */
[----:B------:R-:W-:-:S02]  /*0340*/  IADD3 R17, P1, PT, R3, R16, RZ ;  /* 0x0000001003117210 */ /* 0x000fc40007f3e0ff */
[----:B------:R-:W-:Y:S01]  /*0350*/  LEA.HI.X R15, R11, UR5, R18, 0x3, P2 ;  /* 0x000000050b0f7c11 */ /* 0x000fe200090f1c12 */
[----:B------:R-:W4:Y:S01]  /*0360*/  LDG.E.64 R28, desc[UR14][R28.64] ;  /* 0x0000000e1c1c7981 */ /* 0x000f22000c1e1b00 */
[----:B------:R-:W-:Y:S01]  /*0370*/  IADD3 R11, P2, PT, R3, R10, RZ ;  /* 0x0000000a030b7210 */ /* 0x000fe20007f5e0ff */
[--C-:B------:R-:W-:Y:S01]  /*0380*/  IMAD.X R24, RZ, RZ, R5.reuse, P1 ;  /* 0x000000ffff187224 */ /* 0x100fe200008e0605 */
[----:B------:R-:W-:Y:S01]  /*0390*/  LEA R16, P1, R17, UR4, 0x3 ;  /* 0x0000000411107c11 */ /* 0x000fe2000f8218ff */
[----:B------:R-:W5:Y:S02]  /*03a0*/  LDG.E.64 R20, desc[UR14][R20.64] ;  /* 0x0000000e14147981 */ /* 0x000f64000c1e1b00 */
[----:B------:R-:W-:Y:S01]  /*03b0*/  IMAD.X R22, RZ, RZ, R5, P2 ;  /* 0x000000ffff167224 */ /* 0x000fe200010e0605 */
[----:B------:R-:W-:Y:S01]  /*03c0*/  LEA R18, P2, R11, UR4, 0x3 ;  /* 0x000000040b127c11 */ /* 0x000fe2000f8418ff */
[----:B------:R-:W5:Y:S01]  /*03d0*/  LDG.E.64 R14, desc[UR14][R14.64] ;  /* 0x0000000e0e0e7981 */ /* 0x000f62000c1e1b00 */
[----:B------:R-:W-:Y:S01]  /*03e0*/  LEA.HI.X R17, R17, UR5, R24, 0x3, P1 ;  /* 0x0000000511117c11 */ /* 0x000fe200088f1c18 */
[----:B------:R-:W-:Y:S01]  /*03f0*/  IMAD.IADD R10, R10, 0x1, R7 ;  /* 0x000000010a0a7824 */ /* 0x000fe200078e0207 */
[----:B------:R-:W-:-:S04]  /*0400*/  LEA.HI.X R19, R11, UR5, R22, 0x3, P2 ;  /* 0x000000050b137c11 */ /* 0x000fc800090f1c16 */
[----:B------:R-:W5:Y:S01]  /*0410*/  LDG.E.64 R16, desc[UR14][R16.64] ;  /* 0x0000000e10107981 */ /* 0x000f62000c1e1b00 */
[----:B------:R-:W-:-:S03]  /*0420*/  IADD3 R11, P1, PT, R3, R10, RZ ;  /* 0x0000000a030b7210 */ /* 0x000fc60007f3e0ff */
[----:B------:R-:W5:Y:S02]  /*0430*/  LDG.E.64 R18, desc[UR14][R18.64] ;  /* 0x0000000e12127981 */ /* 0x000f64000c1e1b00 */
[----:B------:R-:W-:Y:S01]  /*0440*/  IMAD.X R24, RZ, RZ, R5, P1 ;  /* 0x000000ffff187224 */ /* 0x000fe200008e0605 */
[----:B------:R-:W-:-:S04]  /*0450*/  LEA R22, P1, R11, UR4, 0x3 ;  /* 0x000000040b167c11 */ /* 0x000fc8000f8218ff */
[----:B------:R-:W-:-:S06]  /*0460*/  LEA.HI.X R23, R11, UR5, R24, 0x3, P1 ;  /* 0x000000050b177c11 */ /* 0x000fcc00088f1c18 */
[----:B------:R-:W5:Y:S01]  /*0470*/  LDG.E.64 R22, desc[UR14][R22.64] ;  /* 0x0000000e16167981 */ /* 0x000f62000c1e1b00 */
[--C-:B------:R-:W-:Y:S02]  /*0480*/  IMAD.IADD R10, R10, 0x1, R7.reuse ;  /* 0x000000010a0a7824 */ /* 0x100fe400078e0207 */
[----:B------:R-:W-:Y:S02]  /*0490*/  IMAD R27, R6, 0x8, R4 ;  /* 0x00000008061b7824 */ /* 0x000fe400078e0204 */
[----:B------:R-:W-:Y:S01]  /*04a0*/  IMAD.IADD R24, R10, 0x1, R7 ;  /* 0x000000010a187824 */ /* 0x000fe200078e0207 */
[----:B------:R-:W-:-:S04]  /*04b0*/  IADD3 R26, P1, PT, R3, R10, RZ ;  /* 0x0000000a031a7210 */ /* 0x000fc80007f3e0ff */
[----:B------:R-:W-:Y:S01]  /*04c0*/  IADD3 R11, P2, PT, R3, R24, RZ ;  /* 0x00000018030b7210 */ /* 0x000fe20007f5e0ff */
[----:B------:R-:W-:Y:S02]  /*04d0*/  IMAD.X R10, RZ, RZ, R5, P1 ;  /* 0x000000ffff0a7224 */ /* 0x000fe400008e0605 */
[----:B------:R-:W-:Y:S01]  /*04e0*/  IMAD.IADD R24, R24, 0x1, R7 ;  /* 0x0000000118187824 */ /* 0x000fe200078e0207 */
[----:B--2---:R0:W-:Y:S02]  /*04f0*/  STS.64 [R27], R8 ;  /* 0x000000081b007388 */ /* 0x0041e40000000a00 */
[----:B0-----:R-:W-:-:S04]  /*0500*/  LEA R8, P1, R26, UR4, 0x3 ;  /* 0x000000041a087c11 */ /* 0x001fc8000f8218ff */
[----:B------:R-:W-:Y:S01]  /*0510*/  LEA.HI.X R9, R26, UR5, R10, 0x3, P1 ;  /* 0x000000051a097c11 */ /* 0x000fe200088f1c0a */
[----:B------:R-:W-:Y:S01]  /*0520*/  IMAD.X R26, RZ, RZ, R5, P2 ;  /* 0x000000ffff1a7224 */ /* 0x000fe200010e0605 */
[C---:B------:R-:W-:Y:S01]  /*0530*/  LEA R10, P1, R11.reuse, UR4, 0x3 ;  /* 0x000000040b0a7c11 */ /* 0x040fe2000f8218ff */
[----:B---3--:R0:W-:Y:S03]  /*0540*/  STS.64 [R27+0x10], R12 ;  /* 0x0000100c1b007388 */ /* 0x0081e60000000a00 */
[----:B------:R-:W-:Y:S01]  /*0550*/  LEA.HI.X R11, R11, UR5, R26, 0x3, P1 ;  /* 0x000000050b0b7c11 */ /* 0x000fe200088f1c1a */
[----:B----4-:R1:W-:Y:S04]  /*0560*/  STS.64 [R27+0x8], R28 ;  /* 0x0000081c1b007388 */ /* 0x0103e80000000a00 */
[----:B-----5:R-:W-:Y:S01]  /*0570*/  STS.64 [R27+0x18], R20 ;  /* 0x000018141b007388 */ /* 0x020fe20000000a00 */
[----:B0-----:R-:W-:Y:S01]  /*0580*/  IMAD.IADD R12, R24, 0x1, R7 ;  /* 0x00000001180c7824 */ /* 0x001fe200078e0207 */
[----:B------:R-:W-:-:S02]  /*0590*/  IADD3 R13, P1, PT, R3, R24, RZ ;  /* 0x00000018030d7210 */ /* 0x000fc40007f3e0ff */
[----:B------:R0:W-:Y:S01]  /*05a0*/  STS.64 [R27+0x20], R14 ;  /* 0x0000200e1b007388 */ /* 0x0001e20000000a00 */
[----:B------:R-:W-:-:S03]  /*05b0*/  IMAD.IADD R26, R12, 0x1, R7 ;  /* 0x000000010c1a7824 */ /* 0x000fc600078e0207 */
[----:B------:R-:W2:Y:S02]  /*05c0*/  LDG.E.64 R8, desc[UR14][R8.64] ;  /* 0x0000000e08087981 */ /* 0x000ea4000c1e1b00 */
[C---:B------:R-:W-:Y:S01]  /*05d0*/  IADD3 R24, P2, PT, R3.reuse, R26, RZ ;  /* 0x0000001a03187210 */ /* 0x040fe20007f5e0ff */
[----:B------:R-:W-:Y:S01]  /*05e0*/  IMAD.IADD R26, R26, 0x1, R7 ;  /* 0x000000011a1a7824 */ /* 0x000fe200078e0207 */
[----:B------:R3:W-:Y:S01]  /*05f0*/  STS.64 [R27+0x28], R16 ;  /* 0x000028101b007388 */ /* 0x0007e20000000a00 */
[----:B-1----:R-:W-:Y:S01]  /*0600*/  IADD3 R28, P3, PT, R3, R12, RZ ;  /* 0x0000000c031c7210 */ /* 0x002fe20007f7e0ff */
[--C-:B------:R-:W-:Y:S01]  /*0610*/  IMAD.X R29, RZ, RZ, R5.reuse, P1 ;  /* 0x000000ffff1d7224 */ /* 0x100fe200008e0605 */
[----:B------:R-:W-:Y:S01]  /*0620*/  LEA R12, P1, R13, UR4, 0x3 ;  /* 0x000000040d0c7c11 */ /* 0x000fe2000f8218ff */
[----:B------:R1:W-:Y:S02]  /*0630*/  STS.64 [R27+0x30], R18 ;  /* 0x000030121b007388 */ /* 0x0003e40000000a00 */
[----:B0-----:R-:W-:-:S02]  /*0640*/  IMAD.X R15, RZ, RZ, R5, P3 ;  /* 0x000000ffff0f7224 */ /* 0x001fc400018e0605 */
[----:B------:R-:W4:Y:S01]  /*0650*/  LDG.E.64 R10, desc[UR14][R10.64] ;  /* 0x0000000e0a0a7981 */ /* 0x000f22000c1e1b00 */
[----:B---3--:R-:W-:Y:S01]  /*0660*/  IMAD.X R17, RZ, RZ, R5, P2 ;  /* 0x000000ffff117224 */ /* 0x008fe200010e0605 */
[----:B------:R-:W-:Y:S01]  /*0670*/  LEA R16, P2, R24, UR4, 0x3 ;  /* 0x0000000418107c11 */ /* 0x000fe2000f8418ff */
[----:B-1----:R-:W-:-:S03]  /*0680*/  IMAD.IADD R18, R26, 0x1, R7 ;  /* 0x000000011a127824 */ /* 0x002fc600078e0207 */
[----:B------:R-:W-:Y:S02]  /*0690*/  LEA.HI.X R17, R24, UR5, R17, 0x3, P2 ;  /* 0x0000000518117c11 */ /* 0x000fe400090f1c11 */
[----:B------:R-:W-:Y:S01]  /*06a0*/  LEA R14, P3, R28, UR4, 0x3 ;  /* 0x000000041c0e7c11 */ /* 0x000fe2000f8618ff */
[----:B------:R-:W-:Y:S01]  /*06b0*/  IMAD.IADD R24, R18, 0x1, R7 ;  /* 0x0000000112187824 */ /* 0x000fe200078e0207 */
[----:B------:R-:W-:Y:S02]  /*06c0*/  LEA.HI.X R13, R13, UR5, R29, 0x3, P1 ;  /* 0x000000050d0d7c11 */ /* 0x000fe400088f1c1d */
[C---:B------:R-:W-:Y:S01]  /*06d0*/  IADD3 R19, P2, PT, R3.reuse, R26, RZ ;  /* 0x0000001a03137210 */ /* 0x040fe20007f5e0ff */
[----:B------:R0:W-:Y:S01]  /*06e0*/  STS.64 [R27+0x38], R22 ;  /* 0x000038161b007388 */ /* 0x0001e20000000a00 */
[C---:B------:R-:W-:Y:S02]  /*06f0*/  IADD3 R21, P1, PT, R3.reuse, R18, RZ ;  /* 0x0000001203157210 */ /* 0x040fe40007f3e0ff */
[----:B------:R-:W-:Y:S01]  /*0700*/  LEA.HI.X R15, R28, UR5, R15, 0x3, P3 ;  /* 0x000000051c0f7c11 */ /* 0x000fe200098f1c0f */
[--C-:B------:R-:W-:Y:S01]  /*0710*/  IMAD.X R28, RZ, RZ, R5.reuse, P2 ;  /* 0x000000ffff1c7224 */ /* 0x100fe200010e0605 */
[----:B------:R-:W-:Y:S01]  /*0720*/  IADD3 R24, P2, PT, R3, R24, RZ ;  /* 0x0000001803187210 */ /* 0x000fe20007f5e0ff */
[--C-:B------:R-:W-:Y:S01]  /*0730*/  IMAD.X R26, RZ, RZ, R5.reuse, P1 ;  /* 0x000000ffff1a7224 */ /* 0x100fe200008e0605 */
[----:B------:R-:W-:Y:S01]  /*0740*/  LEA R20, P1, R21, UR4, 0x3 ;  /* 0x0000000415147c11 */ /* 0x000fe2000f8218ff */
[----:B------:R-:W3:Y:S01]  /*0750*/  LDG.E.64 R12, desc[UR14][R12.64] ;  /* 0x0000000e0c0c7981 */ /* 0x000ee2000c1e1b00 */
[----:B------:R-:W-:Y:S01]  /*0760*/  LEA R18, P3, R19, UR4, 0x3 ;  /* 0x0000000413127c11 */ /* 0x000fe2000f8618ff */
[----:B------:R-:W-:Y:S01]  /*0770*/  IMAD.X R29, RZ, RZ, R5, P2 ;  /* 0x000000ffff1d7224 */ /* 0x000fe200010e0605 */
[----:B------:R-:W-:Y:S01]  /*0780*/  LEA.HI.X R21, R21, UR5, R26, 0x3, P1 ;  /* 0x0000000515157c11 */ /* 0x000fe200088f1c1a */
[----:B------:R-:W5:Y:S01]  /*0790*/  LDG.E.64 R14, desc[UR14][R14.64] ;  /* 0x0000000e0e0e7981 */ /* 0x000f62000c1e1b00 */
[----:B0-----:R-:W-:-:S02]  /*07a0*/  LEA R22, P1, R24, UR4, 0x3 ;  /* 0x0000000418167c11 */ /* 0x001fc4000f8218ff */
[----:B------:R-:W-:Y:S01]  /*07b0*/  LEA.HI.X R19, R19, UR5, R28, 0x3, P3 ;  /* 0x0000000513137c11 */ /* 0x000fe200098f1c1c */
[----:B------:R-:W5:Y:S01]  /*07c0*/  LDG.E.64 R16, desc[UR14][R16.64] ;  /* 0x0000000e10107981 */ /* 0x000f62000c1e1b00 */
[----:B------:R-:W-:-:S03]  /*07d0*/  LEA.HI.X R23, R24, UR5, R29, 0x3, P1 ;  /* 0x0000000518177c11 */ /* 0x000fc600088f1c1d */
[----:B------:R-:W5:Y:S04]  /*07e0*/  LDG.E.64 R20, desc[UR14][R20.64] ;  /* 0x0000000e14147981 */ /* 0x000f68000c1e1b00 */
[----:B------:R-:W5:Y:S04]  /*07f0*/  LDG.E.64 R18, desc[UR14][R18.64] ;  /* 0x0000000e12127981 */ /* 0x000f68000c1e1b00 */
[----:B------:R-:W5:Y:S01]  /*0800*/  LDG.E.64 R22, desc[UR14][R22.64] ;  /* 0x0000000e16167981 */ /* 0x000f62000c1e1b00 */
[----:B------:R-:W-:-:S05]  /*0810*/  VIADD R6, R6, 0x10 ;  /* 0x0000001006067836 */ /* 0x000fca0000000000 */
[----:B------:R-:W-:Y:S01]  /*0820*/  ISETP.NE.AND P1, PT, R6, R25, PT ;  /* 0x000000190600720c */ /* 0x000fe20003f25270 */
[----:B--2---:R1:W-:Y:S04]  /*0830*/  STS.64 [R27+0x40], R8 ;  /* 0x000040081b007388 */ /* 0x0043e80000000a00 */
[----:B----4-:R1:W-:Y:S04]  /*0840*/  STS.64 [R27+0x48], R10 ;  /* 0x0000480a1b007388 */ /* 0x0103e80000000a00 */
[----:B---3--:R1:W-:Y:S04]  /*0850*/  STS.64 [R27+0x50], R12 ;  /* 0x0000500c1b007388 */ /* 0x0083e80000000a00 */
[----:B-----5:R1:W-:Y:S04]  /*0860*/  STS.64 [R27+0x58], R14 ;  /* 0x0000580e1b007388 */ /* 0x0203e80000000a00 */
[----:B------:R1:W-:Y:S04]  /*0870*/  STS.64 [R27+0x60], R16 ;  /* 0x000060101b007388 */ /* 0x0003e80000000a00 */
[----:B------:R1:W-:Y:S04]  /*0880*/  STS.64 [R27+0x70], R20 ;  /* 0x000070141b007388 */ /* 0x0003e80000000a00 */
[----:B------:R1:W-:Y:S04]  /*0890*/  STS.64 [R27+0x68], R18 ;  /* 0x000068121b007388 */ /* 0x0003e80000000a00 */
[----:B------:R1:W-:Y:S01]  /*08a0*/  STS.64 [R27+0x78], R22 ;  /* 0x000078161b007388 */ /* 0x0003e20000000a00 */
[----:B------:R-:W-:Y:S05]  /*08b0*/  @P1 BRA `(.L_x_42) ;  /* 0xfffffff800301947 */ /* 0x000fea000383ffff */
.L_x_41:
[----:B------:R-:W-:Y:S05]  /*08c0*/  @!P0 BRA `(.L_x_43) ;  /* 0x0000000400c88947 */ /* 0x000fea0003800000 */
[----:B------:R-:W-:Y:S02]  /*08d0*/  ISETP.GE.U32.AND P1, PT, R0, 0x8, PT ;  /* 0x000000080000780c */ /* 0x000fe40003f26070 */
[----:B------:R-:W-:-:S04]  /*08e0*/  LOP3.LUT R6, R7, 0x7, RZ, 0xc0, !PT ;  /* 0x0000000707067812 */ /* 0x000fc800078ec0ff */
[----:B------:R-:W-:-:S07]  /*08f0*/  ISETP.NE.AND P0, PT, R6, RZ, PT ;  /* 0x000000ff0600720c */ /* 0x000fce0003f05270 */
[----:B------:R-:W-:Y:S06]  /*0900*/  @!P1 BRA `(.L_x_44) ;  /* 0x0000000000ec9947 */ /* 0x000fec0003800000 */
[----:B------:R-:W0:Y:S01]  /*0910*/  LDCU.64 UR4, c[0x0][0x388] ;  /* 0x00007100ff0477ac */ /* 0x000e220008000a00 */
[----:B------:R-:W-:-:S04]  /*0920*/  IMAD R0, R25, R7, R2 ;  /* 0x0000000719007224 */ /* 0x000fc800078e0202 */
[----:B-1----:R-:W-:Y:S01]  /*0930*/  IMAD.IADD R8, R0, 0x1, R7 ;  /* 0x0000000100087824 */ /* 0x002fe200078e0207 */
[----:B------:R-:W-:-:S03]  /*0940*/  IADD3 R11, P1, PT, R3, R0, RZ ;  /* 0x00000000030b7210 */ /* 0x000fc60007f3e0ff */
[----:B------:R-:W-:Y:S01]  /*0950*/  IMAD.IADD R0, R8, 0x1, R7 ;  /* 0x0000000108007824 */ /* 0x000fe200078e0207 */
[----:B------:R-:W-:Y:S01]  /*0960*/  IADD3 R9, P2, PT, R3, R8, RZ ;  /* 0x0000000803097210 */ /* 0x000fe20007f5e0ff */
[----:B------:R-:W-:Y:S02]  /*0970*/  IMAD.X R14, RZ, RZ, R5, P1 ;  /* 0x000000ffff0e7224 */ /* 0x000fe400008e0605 */
[----:B------:R-:W-:Y:S02]  /*0980*/  IMAD.IADD R10, R0, 0x1, R7 ;  /* 0x00000001000a7824 */ /* 0x000fe400078e0207 */
[----:B------:R-:W-:Y:S01]  /*0990*/  IMAD.X R12, RZ, RZ, R5, P2 ;  /* 0x000000ffff0c7224 */ /* 0x000fe200010e0605 */
[----:B0-----:R-:W-:Y:S02]  /*09a0*/  LEA R22, P1, R11, UR4, 0x3 ;  /* 0x000000040b167c11 */ /* 0x001fe4000f8218ff */
[----:B------:R-:W-:Y:S02]  /*09b0*/  LEA R8, P2, R9, UR4, 0x3 ;  /* 0x0000000409087c11 */ /* 0x000fe4000f8418ff */
[----:B------:R-:W-:-:S02]  /*09c0*/  LEA.HI.X R23, R11, UR5, R14, 0x3, P1 ;  /* 0x000000050b177c11 */ /* 0x000fc400088f1c0e */
[----:B------:R-:W-:Y:S01]  /*09d0*/  IADD3 R11, P1, PT, R3, R0, RZ ;  /* 0x00000000030b7210 */ /* 0x000fe20007f3e0ff */
[----:B------:R-:W-:Y:S01]  /*09e0*/  IMAD.IADD R0, R10, 0x1, R7 ;  /* 0x000000010a007824 */ /* 0x000fe200078e0207 */
[----:B------:R-:W-:Y:S02]  /*09f0*/  LEA.HI.X R9, R9, UR5, R12, 0x3, P2 ;  /* 0x0000000509097c11 */ /* 0x000fe400090f1c0c */
[----:B------:R-:W-:Y:S01]  /*0a00*/  IADD3 R13, P2, PT, R3, R10, RZ ;  /* 0x0000000a030d7210 */ /* 0x000fe20007f5e0ff */
[----:B------:R-:W-:Y:S01]  /*0a10*/  IMAD.X R18, RZ, RZ, R5, P1 ;  /* 0x000000ffff127224 */ /* 0x000fe200008e0605 */
[C---:B------:R-:W-:Y:S01]  /*0a20*/  LEA R10, P1, R11.reuse, UR4, 0x3 ;  /* 0x000000040b0a7c11 */ /* 0x040fe2000f8218ff */
[----:B------:R-:W-:Y:S01]  /*0a30*/  IMAD.IADD R14, R0, 0x1, R7 ;  /* 0x00000001000e7824 */ /* 0x000fe200078e0207 */
[----:B------:R-:W2:Y:S01]  /*0a40*/  LDG.E.64 R22, desc[UR14][R22.64] ;  /* 0x0000000e16167981 */ /* 0x000ea2000c1e1b00 */
[----:B------:R-:W-:Y:S01]  /*0a50*/  IMAD.X R16, RZ, RZ, R5, P2 ;  /* 0x000000ffff107224 */ /* 0x000fe200010e0605 */
[----:B------:R-:W-:-:S02]  /*0a60*/  LEA.HI.X R11, R11, UR5, R18, 0x3, P1 ;  /* 0x000000050b0b7c11 */ /* 0x000fc400088f1c12 */
[----:B------:R-:W-:Y:S01]  /*0a70*/  LEA R12, P2, R13, UR4, 0x3 ;  /* 0x000000040d0c7c11 */ /* 0x000fe2000f8418ff */
[----:B------:R-:W3:Y:S01]  /*0a80*/  LDG.E.64 R8, desc[UR14][R8.64] ;  /* 0x0000000e08087981 */ /* 0x000ee2000c1e1b00 */
[----:B------:R-:W-:Y:S01]  /*0a90*/  IADD3 R15, P1, PT, R3, R0, RZ ;  /* 0x00000000030f7210 */ /* 0x000fe20007f3e0ff */
[----:B------:R-:W-:Y:S01]  /*0aa0*/  IMAD.IADD R0, R14, 0x1, R7 ;  /* 0x000000010e007824 */ /* 0x000fe200078e0207 */
[----:B------:R-:W-:Y:S01]  /*0ab0*/  LEA.HI.X R13, R13, UR5, R16, 0x3, P2 ;  /* 0x000000050d0d7c11 */ /* 0x000fe200090f1c10 */
[----:B------:R-:W4:Y:S01]  /*0ac0*/  LDG.E.64 R10, desc[UR14][R10.64] ;  /* 0x0000000e0a0a7981 */ /* 0x000f22000c1e1b00 */
[----:B------:R-:W-:Y:S01]  /*0ad0*/  IADD3 R17, P2, PT, R3, R14, RZ ;  /* 0x0000000e03117210 */ /* 0x000fe20007f5e0ff */
[----:B------:R-:W-:Y:S01]  /*0ae0*/  IMAD.X R24, RZ, RZ, R5, P1 ;  /* 0x000000ffff187224 */ /* 0x000fe200008e0605 */
[----:B------:R-:W-:Y:S01]  /*0af0*/  LEA R14, P3, R15, UR4, 0x3 ;  /* 0x000000040f0e7c11 */ /* 0x000fe2000f8618ff */
[----:B------:R-:W-:Y:S01]  /*0b00*/  IMAD.IADD R18, R0, 0x1, R7 ;  /* 0x0000000100127824 */ /* 0x000fe200078e0207 */
[----:B------:R-:W-:Y:S01]  /*0b10*/  IADD3 R0, P1, PT, R3, R0, RZ ;  /* 0x0000000003007210 */ /* 0x000fe20007f3e0ff */
[--C-:B------:R-:W-:Y:S01]  /*0b20*/  IMAD.X R20, RZ, RZ, R5.reuse, P2 ;  /* 0x000000ffff147224 */ /* 0x100fe200010e0605 */
[----:B------:R-:W-:Y:S01]  /*0b30*/  LEA.HI.X R15, R15, UR5, R24, 0x3, P3 ;  /* 0x000000050f0f7c11 */ /* 0x000fe200098f1c18 */
[----:B------:R-:W5:Y:S01]  /*0b40*/  LDG.E.64 R12, desc[UR14][R12.64] ;  /* 0x0000000e0c0c7981 */ /* 0x000f62000c1e1b00 */
[----:B------:R-:W-:Y:S01]  /*0b50*/  IADD3 R21, P3, PT, R3, R18, RZ ;  /* 0x0000001203157210 */ /* 0x000fe20007f7e0ff */
[----:B------:R-:W-:Y:S01]  /*0b60*/  IMAD.X R19, RZ, RZ, R5, P1 ;  /* 0x000000ffff137224 */ /* 0x000fe200008e0605 */
[----:B------:R-:W-:-:S02]  /*0b70*/  LEA R16, P2, R17, UR4, 0x3 ;  /* 0x0000000411107c11 */ /* 0x000fc4000f8418ff */
[C---:B------:R-:W-:Y:S01]  /*0b80*/  LEA R18, P1, R0.reuse, UR4, 0x3 ;  /* 0x0000000400127c11 */ /* 0x040fe2000f8218ff */
[----:B------:R-:W-:Y:S01]  /*0b90*/  IMAD.X R24, RZ, RZ, R5, P3 ;  /* 0x000000ffff187224 */ /* 0x000fe200018e0605 */
[----:B------:R-:W-:Y:S01]  /*0ba0*/  LEA.HI.X R17, R17, UR5, R20, 0x3, P2 ;  /* 0x0000000511117c11 */ /* 0x000fe200090f1c14 */
[----:B------:R-:W5:Y:S01]  /*0bb0*/  LDG.E.64 R14, desc[UR14][R14.64] ;  /* 0x0000000e0e0e7981 */ /* 0x000f62000c1e1b00 */
[C---:B------:R-:W-:Y:S02]  /*0bc0*/  LEA R20, P2, R21.reuse, UR4, 0x3 ;  /* 0x0000000415147c11 */ /* 0x040fe4000f8418ff */
[----:B------:R-:W-:Y:S02]  /*0bd0*/  LEA.HI.X R19, R0, UR5, R19, 0x3, P1 ;  /* 0x0000000500137c11 */ /* 0x000fe400088f1c13 */
[----:B------:R-:W-:Y:S01]  /*0be0*/  LEA.HI.X R21, R21, UR5, R24, 0x3, P2 ;  /* 0x0000000515157c11 */ /* 0x000fe200090f1c18 */
        /* <DEDUP_REMOVED lines=13> */
.L_x_44:
[----:B------:R-:W-:Y:S05]  /*0cc0*/  @!P0 BRA `(.L_x_43) ;  /* 0x0000000000c88947 */ /* 0x000fea0003800000 */
[----:B------:R-:W-:Y:S02]  /*0cd0*/  ISETP.GE.U32.AND P1, PT, R6, 0x4, PT ;  /* 0x000000040600780c */ /* 0x000fe40003f26070 */
[----:B01----:R-:W-:-:S04]  /*0ce0*/  LOP3.LUT R16, R7, 0x3, RZ, 0xc0, !PT ;  /* 0x0000000307107812 */ /* 0x003fc800078ec0ff */
[----:B------:R-:W-:-:S07]  /*0cf0*/  ISETP.NE.AND P0, PT, R16, RZ, PT ;  /* 0x000000ff1000720c */ /* 0x000fce0003f05270 */
[----:B------:R-:W-:Y:S06]  /*0d00*/  @!P1 BRA `(.L_x_45) ;  /* 0x00000000007c9947 */ /* 0x000fec0003800000 */
[----:B------:R-:W0:Y:S01]  /*0d10*/  LDCU.64 UR4, c[0x0][0x388] ;  /* 0x00007100ff0477ac */ /* 0x000e220008000a00 */
[----:B------:R-:W-:-:S05]  /*0d20*/  IMAD R0, R25, R7, R2 ;  /* 0x0000000719007224 */ /* 0x000fca00078e0202 */
[----:B------:R-:W-:Y:S01]  /*0d30*/  IADD3 R6, P1, PT, R3, R0, RZ ;  /* 0x0000000003067210 */ /* 0x000fe20007f3e0ff */
[----:B------:R-:W-:-:S04]  /*0d40*/  IMAD.IADD R0, R0, 0x1, R7 ;  /* 0x0000000100007824 */ /* 0x000fc800078e0207 */
[----:B------:R-:W-:Y:S01]  /*0d50*/  IMAD.IADD R10, R0, 0x1, R7 ;  /* 0x00000001000a7824 */ /* 0x000fe200078e0207 */
[C---:B------:R-:W-:Y:S01]  /*0d60*/  IADD3 R0, P2, PT, R3.reuse, R0, RZ ;  /* 0x0000000003007210 */ /* 0x040fe20007f5e0ff */
[----:B------:R-:W-:Y:S02]  /*0d70*/  IMAD.X R9, RZ, RZ, R5, P1 ;  /* 0x000000ffff097224 */ /* 0x000fe400008e0605 */
[----:B------:R-:W-:Y:S02]  /*0d80*/  IMAD.IADD R12, R10, 0x1, R7 ;  /* 0x000000010a0c7824 */ /* 0x000fe400078e0207 */
[----:B------:R-:W-:Y:S01]  /*0d90*/  IMAD.X R11, RZ, RZ, R5, P2 ;  /* 0x000000ffff0b7224 */ /* 0x000fe200010e0605 */
[C---:B0-----:R-:W-:Y:S02]  /*0da0*/  LEA R8, P1, R6.reuse, UR4, 0x3 ;  /* 0x0000000406087c11 */ /* 0x041fe4000f8218ff */
[----:B------:R-:W-:Y:S02]  /*0db0*/  IADD3 R17, P2, PT, R3, R12, RZ ;  /* 0x0000000c03117210 */ /* 0x000fe40007f5e0ff */
[----:B------:R-:W-:-:S02]  /*0dc0*/  LEA.HI.X R9, R6, UR5, R9, 0x3, P1 ;  /* 0x0000000506097c11 */ /* 0x000fc400088f1c09 */
[----:B------:R-:W-:Y:S01]  /*0dd0*/  IADD3 R6, P3, PT, R3, R10, RZ ;  /* 0x0000000a03067210 */ /* 0x000fe20007f7e0ff */
[--C-:B------:R-:W-:Y:S01]  /*0de0*/  IMAD.X R18, RZ, RZ, R5.reuse, P2 ;  /* 0x000000ffff127224 */ /* 0x100fe200010e0605 */
[----:B------:R-:W-:Y:S02]  /*0df0*/  LEA R14, P1, R0, UR4, 0x3 ;  /* 0x00000004000e7c11 */ /* 0x000fe4000f8218ff */
[----:B------:R-:W-:Y:S01]  /*0e00*/  LEA R10, P2, R17, UR4, 0x3 ;  /* 0x00000004110a7c11 */ /* 0x000fe2000f8418ff */
[----:B------:R-:W-:Y:S01]  /*0e10*/  IMAD.X R13, RZ, RZ, R5, P3 ;  /* 0x000000ffff0d7224 */ /* 0x000fe200018e0605 */
[----:B------:R-:W-:Y:S01]  /*0e20*/  LEA R12, P3, R6, UR4, 0x3 ;  /* 0x00000004060c7c11 */ /* 0x000fe2000f8618ff */
[----:B------:R-:W2:Y:S01]  /*0e30*/  LDG.E.64 R8, desc[UR14][R8.64] ;  /* 0x0000000e08087981 */ /* 0x000ea2000c1e1b00 */
[----:B------:R-:W-:Y:S02]  /*0e40*/  LEA.HI.X R15, R0, UR5, R11, 0x3, P1 ;  /* 0x00000005000f7c11 */ /* 0x000fe400088f1c0b */
[----:B------:R-:W-:-:S02]  /*0e50*/  LEA.HI.X R13, R6, UR5, R13, 0x3, P3 ;  /* 0x00000005060d7c11 */ /* 0x000fc400098f1c0d */
        /* <DEDUP_REMOVED lines=10> */
.L_x_45:
[----:B------:R-:W-:Y:S05]  /*0f00*/  @!P0 BRA `(.L_x_43) ;  /* 0x0000000000388947 */ /* 0x000fea0003800000 */
[----:B------:R-:W1:Y:S01]  /*0f10*/  LDCU.64 UR6, c[0x0][0x388] ;  /* 0x00007100ff0677ac */ /* 0x000e620008000a00 */
[----:B------:R-:W-:-:S05]  /*0f20*/  UMOV UR4, URZ ;  /* 0x000000ff00047c82 */ /* 0x000fca0008000000 */
.L_x_46:
[----:B------:R-:W-:-:S05]  /*0f30*/  IMAD R0, R25, R7, R2 ;  /* 0x0000000719007224 */ /* 0x000fca00078e0202 */
[----:B------:R-:W-:-:S05]  /*0f40*/  IADD3 R0, P0, PT, R3, R0, RZ ;  /* 0x0000000003007210 */ /* 0x000fca0007f1e0ff */
[----:B0-2---:R-:W-:Y:S01]  /*0f50*/  IMAD.X R9, RZ, RZ, R5, P0 ;  /* 0x000000ffff097224 */ /* 0x005fe200000e0605 */
[----:B-1----:R-:W-:-:S04]  /*0f60*/  LEA R8, P0, R0, UR6, 0x3 ;  /* 0x0000000600087c11 */ /* 0x002fc8000f8018ff */
[----:B------:R-:W-:-:S06]  /*0f70*/  LEA.HI.X R9, R0, UR7, R9, 0x3, P0 ;  /* 0x0000000700097c11 */ /* 0x000fcc00080f1c09 */
[----:B------:R-:W2:Y:S01]  /*0f80*/  LDG.E.64 R8, desc[UR14][R8.64] ;  /* 0x0000000e08087981 */ /* 0x000ea2000c1e1b00 */
[C---:B------:R-:W-:Y:S01]  /*0f90*/  IMAD R11, R25.reuse, 0x8, R4 ;  /* 0x00000008190b7824 */ /* 0x040fe200078e0204 */
[----:B------:R-:W-:Y:S01]  /*0fa0*/  UIADD3 UR4, UPT, UPT, UR4, 0x1, URZ ;  /* 0x0000000104047890 */ /* 0x000fe2000fffe0ff */
[----:B------:R-:W-:-:S05]  /*0fb0*/  VIADD R25, R25, 0x1 ;  /* 0x0000000119197836 */ /* 0x000fca0000000000 */
[----:B------:R-:W-:Y:S01]  /*0fc0*/  ISETP.NE.AND P0, PT, R16, UR4, PT ;  /* 0x0000000410007c0c */ /* 0x000fe2000bf05270 */
[----:B--2---:R2:W-:-:S12]  /*0fd0*/  STS.64 [R11], R8 ;  /* 0x000000080b007388 */ /* 0x0045d80000000a00 */
[----:B------:R-:W-:Y:S05]  /*0fe0*/  @P0 BRA `(.L_x_46) ;  /* 0xfffffffc00d00947 */ /* 0x000fea000383ffff */
.L_x_43:
[----:B------:R-:W-:Y:S01]  /*0ff0*/  VIADD R6, R7, 0xfffffffe ;  /* 0xfffffffe07067836 */ /* 0x000fe20000000000 */
[----:B------:R-:W-:Y:S01]  /*1000*/  PRMT R7, RZ, 0x7610, R7 ;  /* 0x00007610ff077816 */ /* 0x000fe20000000007 */
[----:B------:R-:W3:Y:S01]  /*1010*/  LDCU.U16 UR11, c[0x0][0x384] ;  /* 0x00007080ff0b77ac */ /* 0x000ee20008000400 */
[----:B01----:R-:W-:Y:S01]  /*1020*/  PRMT R22, RZ, 0x7610, R22 ;  /* 0x00007610ff167816 */ /* 0x003fe20000000016 */
[----:B------:R-:W-:-:S06]  /*1030*/  UMOV UR4, URZ ;  /* 0x000000ff00047c82 */ /* 0x000fcc0008000000 */
.L_x_71:
[----:B------:R-:W-:Y:S01]  /*1040*/  ISETP.NE.AND P0, PT, R2, RZ, PT ;  /* 0x000000ff0200720c */ /* 0x000fe20003f05270 */
[----:B------:R-:W0:Y:S08]  /*1050*/  LDC.64 R20, c[0x0][0x3a0] ;  /* 0x0000e800ff147b82 */ /* 0x000e300000000a00 */
[----:B------:R-:W-:Y:S01]  /*1060*/  BAR.SYNC.DEFER_BLOCKING 0x0 ;  /* 0x0000000000007b1d */ /* 0x000fe20000010000 */
[----:B------:R-:W-:-:S04]  /*1070*/  IMAD.U32 R23, RZ, RZ, UR4 ;  /* 0x00000004ff177e24 */ /* 0x000fc8000f8e00ff */
[----:B------:R-:W-:Y:S01]  /*1080*/  IMAD R23, R23, 0x8, R4 ;  /* 0x0000000817177824 */ /* 0x000fe200078e0204 */
[----:B-1----:R-:W1:Y:S02]  /*1090*/  LDCU UR9, c[0x0][0x384] ;  /* 0x00007080ff0977ac */ /* 0x002e640008000800 */
[----:B--2---:R-:W2:Y:S01]  /*10a0*/  @!P0 LDC.64 R8, c[0x0][0x3a8] ;  /* 0x0000ea00ff088b82 */ /* 0x004ea20000000a00 */
[----:B0-----:R-:W-:Y:S04]  /*10b0*/  @!P0 STG.E.64 desc[UR14][R20.64], RZ ;  /* 0x000000ff14008986 */ /* 0x001fe8000c101b0e */
[----:B--2---:R-:W-:Y:S03]  /*10c0*/  @!P0 STG.E.64 desc[UR14][R8.64], RZ ;  /* 0x000000ff08008986 */ /* 0x004fe6000c101b0e */
[----:B------:R-:W-:Y:S08]  /*10d0*/  BAR.SYNC.DEFER_BLOCKING 0x0 ;  /* 0x0000000000007b1d */ /* 0x000ff00000010000 */
[----:B------:R-:W0:Y:S01]  /*10e0*/  S2UR UR6, SR_CgaCtaId ;  /* 0x00000000000679c3 */ /* 0x000e220000008800 */
[----:B------:R-:W2:Y:S01]  /*10f0*/  LDS.64 R10, [R23] ;  /* 0x00000000170a7984 */ /* 0x000ea20000000a00 */
[----:B------:R-:W-:-:S02]  /*1100*/  UMOV UR5, 0x400 ;  /* 0x0000040000057882 */ /* 0x000fc40000000000 */
[----:B------:R-:W-:-:S04]  /*1110*/  UIADD3 UR5, UPT, UPT, UR5, 0x1e08, URZ ;  /* 0x00001e0805057890 */ /* 0x000fc8000fffe0ff */
[----:B0-----:R-:W-:Y:S02]  /*1120*/  ULEA UR5, UR6, UR5, 0x18 ;  /* 0x0000000506057291 */ /* 0x001fe4000f8ec0ff */
[----:B------:R-:W-:Y:S02]  /*1130*/  ULOP3.LUT UR13, URZ, UR4, URZ, 0x33, !UPT ;  /* 0x00000004ff0d7292 */ /* 0x000fe4000f8e33ff */
[----:B------:R-:W-:Y:S01]  /*1140*/  UIMAD UR16, UR4, 0xf8, UR5 ;  /* 0x000000f8041078a4 */ /* 0x000fe2000f8e0205 */
[----:B------:R-:W-:Y:S01]  /*1150*/  BSSY.RECONVERGENT B0, `(.L_x_47) ;  /* 0x000001c000007945 */ /* 0x000fe20003800200 */
[----:B-1----:R-:W-:Y:S02]  /*1160*/  UIADD3 UR9, UPT, UPT, UR13, UR9, URZ ;  /* 0x000000090d097290 */ /* 0x002fe4000fffe0ff */
[----:B------:R-:W-:Y:S02]  /*1170*/  ULEA UR7, UR4, UR16, 0x3 ;  /* 0x0000001004077291 */ /* 0x000fe4000f8e18ff */
[----:B------:R-:W-:Y:S01]  /*1180*/  UMOV UR8, UR4 ;  /* 0x0000000400087c82 */ /* 0x000fe20008000000 */
[----:B--2---:R-:W-:-:S07]  /*1190*/  DMUL R10, R10, R10 ;  /* 0x0000000a0a0a7228 */ /* 0x004fce0000000000 */
[----:B------:R0:W-:Y:S01]  /*11a0*/  REDG.E.ADD.F64.RN.STRONG.GPU desc[UR14][R20.64], R10 ;  /* 0x0000000a140079a6 */ /* 0x0001e2000c12ff0e */
[----:B------:R-:W-:Y:S06]  /*11b0*/  BAR.SYNC.DEFER_BLOCKING 0x0 ;  /* 0x0000000000007b1d */ /* 0x000fec0000010000 */
[----:B------:R-:W-:Y:S05]  /*11c0*/  @P0 BRA `(.L_x_48) ;  /* 0x0000000000500947 */ /* 0x000fea0003800000 */
[----:B0-----:R-:W2:Y:S01]  /*11d0*/  LDG.E.64 R20, desc[UR14][R20.64] ;  /* 0x0000000e14147981 */ /* 0x001ea2000c1e1b00 */
[----:B------:R-:W-:Y:S02]  /*11e0*/  IMAD.MOV.U32 R12, RZ, RZ, 0x0 ;  /* 0x00000000ff0c7424 */ /* 0x000fe400078e00ff */
[----:B------:R-:W-:Y:S01]  /*11f0*/  IMAD.MOV.U32 R13, RZ, RZ, 0x3fd80000 ;  /* 0x3fd80000ff0d7424 */ /* 0x000fe200078e00ff */
[----:B--2---:R-:W0:Y:S01]  /*1200*/  MUFU.RSQ64H R9, R21 ;  /* 0x0000001500097308 */ /* 0x004e220000001c00 */
[----:B------:R-:W-:-:S05]  /*1210*/  VIADD R8, R21, 0xfcb00000 ;  /* 0xfcb0000015087836 */ /* 0x000fca0000000000 */
[----:B------:R-:W-:Y:S01]  /*1220*/  ISETP.GE.U32.AND P0, PT, R8, 0x7ca00000, PT ;  /* 0x7ca000000800780c */ /* 0x000fe20003f06070 */
[----:B0-----:R-:W-:-:S08]  /*1230*/  DMUL R10, R8, R8 ;  /* 0x00000008080a7228 */ /* 0x001fd00000000000 */
        /* <DEDUP_REMOVED lines=11> */
[----:B---3--:R-:W-:Y:S05]  /*12f0*/  CALL.REL.NOINC `($__internal_3_$__cuda_sm20_dsqrt_rn_f64_mediumpath_v1) ;  /* 0x0000001400d07944 */ /* 0x008fea0003c00000 */
.L_x_49:
[----:B------:R1:W-:Y:S02]  /*1300*/  STS.64 [UR7], R18 ;  /* 0x00000012ff007988 */ /* 0x0003e40008000a07 */
.L_x_48:
[----:B---3--:R-:W-:Y:S05]  /*1310*/  BSYNC.RECONVERGENT B0 ;  /* 0x0000000000007941 */ /* 0x008fea0003800200 */
.L_x_47:
[----:B------:R-:W-:Y:S01]  /*1320*/  BAR.SYNC.DEFER_BLOCKING 0x0 ;  /* 0x0000000000007b1d */ /* 0x000fe20000010000 */
[----:B------:R-:W-:-:S05]  /*1330*/  IMAD.MOV.U32 R8, RZ, RZ, 0x1 ;  /* 0x00000001ff087424 */ /* 0x000fca00078e00ff */
[----:B------:R-:W-:Y:S01]  /*1340*/  BSSY.RECONVERGENT B0, `(.L_x_50) ;  /* 0x0000014000007945 */ /* 0x000fe20003800200 */
[----:B0-----:R-:W0:Y:S04]  /*1350*/  LDS.64 R10, [UR7] ;  /* 0x00000007ff0a7984 */ /* 0x001e280008000a00 */
[----:B------:R-:W2:Y:S01]  /*1360*/  LDS.64 R12, [R23] ;  /* 0x00000000170c7984 */ /* 0x000ea20000000a00 */
[----:B0-----:R-:W0:Y:S01]  /*1370*/  MUFU.RCP64H R9, R11 ;  /* 0x0000000b00097308 */ /* 0x001e220000001800 */
[----:B--2---:R-:W-:Y:S01]  /*1380*/  FSETP.GEU.AND P1, PT, |R13|, 6.5827683646048100446e-37, PT ;  /* 0x036000000d00780b */ /* 0x004fe20003f2e200 */
[----:B0-----:R-:W-:-:S08]  /*1390*/  DFMA R14, -R10, R8, 1 ;  /* 0x3ff000000a0e742b */ /* 0x001fd00000000108 */
[----:B------:R-:W-:-:S08]  /*13a0*/  DFMA R14, R14, R14, R14 ;  /* 0x0000000e0e0e722b */ /* 0x000fd0000000000e */
[----:B------:R-:W-:-:S08]  /*13b0*/  DFMA R14, R8, R14, R8 ;  /* 0x0000000e080e722b */ /* 0x000fd00000000008 */
[----:B------:R-:W-:-:S08]  /*13c0*/  DFMA R8, -R10, R14, 1 ;  /* 0x3ff000000a08742b */ /* 0x000fd0000000010e */
[----:B------:R-:W-:-:S08]  /*13d0*/  DFMA R8, R14, R8, R14 ;  /* 0x000000080e08722b */ /* 0x000fd0000000000e */
[----:B------:R-:W-:-:S08]  /*13e0*/  DMUL R14, R12, R8 ;  /* 0x000000080c0e7228 */ /* 0x000fd00000000000 */
[----:B------:R-:W-:-:S08]  /*13f0*/  DFMA R16, -R10, R14, R12 ;  /* 0x0000000e0a10722b */ /* 0x000fd0000000010c */
[----:B------:R-:W-:-:S10]  /*1400*/  DFMA R8, R8, R16, R14 ;  /* 0x000000100808722b */ /* 0x000fd4000000000e */
[----:B------:R-:W-:-:S05]  /*1410*/  FFMA R0, RZ, R11, R9 ;  /* 0x0000000bff007223 */ /* 0x000fca0000000009 */
[----:B------:R-:W-:-:S13]  /*1420*/  FSETP.GT.AND P0, PT, |R0|, 1.469367938527859385e-39, PT ;  /* 0x001000000000780b */ /* 0x000fda0003f04200 */
[----:B------:R-:W-:Y:S05]  /*1430*/  @P0 BRA P1, `(.L_x_51) ;  /* 0x0000000000100947 */ /* 0x000fea0000800000 */
[----:B------:R-:W-:-:S07]  /*1440*/  MOV R0, 0x1460 ;  /* 0x0000146000007802 */ /* 0x000fce0000000f00 */
[----:B-1----:R-:W-:Y:S05]  /*1450*/  CALL.REL.NOINC `($__internal_2_$__cuda_sm20_div_rn_f64_full) ;  /* 0x00000010000c7944 */ /* 0x002fea0003c00000 */
[----:B------:R-:W-:Y:S02]  /*1460*/  IMAD.MOV.U32 R8, RZ, RZ, R16 ;  /* 0x000000ffff087224 */ /* 0x000fe400078e0010 */
[----:B------:R-:W-:-:S07]  /*1470*/  IMAD.MOV.U32 R9, RZ, RZ, R17 ;  /* 0x000000ffff097224 */ /* 0x000fce00078e0011 */
.L_x_51:
[----:B------:R-:W-:Y:S05]  /*1480*/  BSYNC.RECONVERGENT B0 ;  /* 0x0000000000007941 */ /* 0x000fea0003800200 */
.L_x_50:
[----:B------:R-:W0:Y:S01]  /*1490*/  S2R R0, SR_CgaCtaId ;  /* 0x0000000000007919 */ /* 0x000e220000008800 */
[----:B------:R-:W-:Y:S01]  /*14a0*/  MOV R13, 0x400 ;  /* 0x00000400000d7802 */ /* 0x000fe20000000f00 */
[----:B------:R-:W-:Y:S01]  /*14b0*/  IMAD.U32 R10, RZ, RZ, UR4 ;  /* 0x00000004ff0a7e24 */ /* 0x000fe2000f8e00ff */
[----:B------:R-:W2:Y:S01]  /*14c0*/  LDCU UR10, c[0x0][0x384] ;  /* 0x00007080ff0a77ac */ /* 0x000ea20008000800 */
[----:B------:R-:W-:-:S04]  /*14d0*/  UIADD3 UR4, UPT, UPT, UR4, 0x1, URZ ;  /* 0x0000000104047890 */ /* 0x000fc8000fffe0ff */
[----:B--2---:R-:W-:Y:S01]  /*14e0*/  UISETP.GE.AND UP0, UPT, UR4, UR10, UPT ;  /* 0x0000000a0400728c */ /* 0x004fe2000bf06270 */
[----:B0-----:R-:W-:-:S05]  /*14f0*/  LEA R11, R0, R13, 0x18 ;  /* 0x0000000d000b7211 */ /* 0x001fca00078ec0ff */
[----:B------:R-:W-:-:S04]  /*1500*/  IMAD R11, R2, 0xf8, R11 ;  /* 0x000000f8020b7824 */ /* 0x000fc800078e020b */
        /* <DEDUP_REMOVED lines=10> */
[----:B------:R-:W2:Y:S05]  /*15b0*/  LDS.64 R16, [R23+0x8] ;  /* 0x0000080017107984 */ /* 0x000eaa0000000a00 */
[----:B------:R-:W-:Y:S06]  /*15c0*/  BAR.SYNC.DEFER_BLOCKING 0x0 ;  /* 0x0000000000007b1d */ /* 0x000fec0000010000 */
[----:B0-----:R0:W-:Y:S01]  /*15d0*/  @!P0 STG.E.64 desc[UR14][R8.64], RZ ;  /* 0x000000ff08008986 */ /* 0x0011e2000c101b0e */
[----:B------:R-:W-:Y:S01]  /*15e0*/  UIADD3 UR6, UPT, UPT, UR8, 0x2, URZ ;  /* 0x0000000208067890 */ /* 0x000fe2000fffe0ff */
[----:B------:R-:W-:Y:S01]  /*15f0*/  BSSY.RECONVERGENT B0, `(.L_x_54) ;  /* 0x0000008000007945 */ /* 0x000fe20003800200 */
[----:B--2---:R-:W-:Y:S01]  /*1600*/  DMUL R14, R14, R16 ;  /* 0x000000100e0e7228 */ /* 0x004fe20000000000 */
[----:B------:R-:W-:Y:S06]  /*1610*/  BAR.SYNC.DEFER_BLOCKING 0x0 ;  /* 0x0000000000007b1d */ /* 0x000fec0000010000 */
[----:B------:R0:W-:Y:S02]  /*1620*/  REDG.E.ADD.F64.RN.STRONG.GPU desc[UR14][R8.64], R14 ;  /* 0x0000000e080079a6 */ /* 0x0001e4000c12ff0e */
[----:B------:R-:W-:Y:S06]  /*1630*/  BAR.SYNC.DEFER_BLOCKING 0x0 ;  /* 0x0000000000007b1d */ /* 0x000fec0000010000 */
[----:B------:R-:W-:Y:S05]  /*1640*/  @P0 BRA `(.L_x_55) ;  /* 0x0000000000080947 */ /* 0x000fea0003800000 */
[----:B0-----:R-:W2:Y:S04]  /*1650*/  LDG.E.64 R14, desc[UR14][R8.64] ;  /* 0x0000000e080e7981 */ /* 0x001ea8000c1e1b00 */
[----:B--2---:R2:W-:Y:S02]  /*1660*/  STS.64 [UR7+0x8], R14 ;  /* 0x0000080eff007988 */ /* 0x0045e40008000a07 */
.L_x_55:
[----:B------:R-:W-:Y:S05]  /*1670*/  BSYNC.RECONVERGENT B0 ;  /* 0x0000000000007941 */ /* 0x000fea0003800200 */
.L_x_54:
[----:B------:R-:W-:-:S09]  /*1680*/  UISETP.NE.AND UP0, UPT, UR12, 0x1, UPT ;  /* 0x000000010c00788c */ /* 0x000fd2000bf05270 */
[----:B------:R-:W-:Y:S05]  /*1690*/  BRA.U !UP0, `(.L_x_53) ;  /* 0x0000000108787547 */ /* 0x000fea000b800000 */
[----:B0-2---:R-:W-:Y:S04]  /*16a0*/  LDS.64 R14, [R11] ;  /* 0x000000000b0e7984 */ /* 0x005fe80000000a00 */
        /* <DEDUP_REMOVED lines=10> */
[----:B--2---:R-:W2:Y:S04]  /*1750*/  LDG.E.64 R14, desc[UR14][R8.64] ;  /* 0x0000000e080e7981 */ /* 0x004ea8000c1e1b00 */
[----:B--2---:R0:W-:Y:S02]  /*1760*/  STS.64 [UR7+0x10], R14 ;  /* 0x0000100eff007988 */ /* 0x0041e40008000a07 */
.L_x_57:
[----:B------:R-:W-:Y:S05]  /*1770*/  BSYNC.RECONVERGENT B0 ;  /* 0x0000000000007941 */ /* 0x000fea0003800200 */
.L_x_56:
[----:B------:R-:W-:-:S09]  /*1780*/  UISETP.NE.AND UP0, UPT, UR12, 0x2, UPT ;  /* 0x000000020c00788c */ /* 0x000fd2000bf05270 */
[----:B------:R-:W-:Y:S05]  /*1790*/  BRA.U !UP0, `(.L_x_53) ;  /* 0x0000000108387547 */ /* 0x000fea000b800000 */
[----:B------:R-:W-:Y:S04]  /*17a0*/  LDS.64 R16, [R23+0x18] ;  /* 0x0000180017107984 */ /* 0x000fe80000000a00 */
[----:B0-2---:R-:W0:Y:S01]  /*17b0*/  LDS.64 R14, [R11] ;  /* 0x000000000b0e7984 */ /* 0x005e220000000a00 */
        /* <DEDUP_REMOVED lines=11> */
.L_x_58:
[----:B------:R-:W-:Y:S05]  /*1870*/  BSYNC.RECONVERGENT B0 ;  /* 0x0000000000007941 */ /* 0x000fea0003800200 */
.L_x_53:
[----:B0-2---:R-:W-:-:S05]  /*1880*/  VIADD R8, R6, -UR8 ;  /* 0x8000000806087c36 */ /* 0x005fca0008000000 */
[----:B------:R-:W-:-:S13]  /*1890*/  ISETP.GE.U32.AND P0, PT, R8, 0x3, PT ;  /* 0x000000030800780c */ /* 0x000fda0003f06070 */
[----:B------:R-:W-:Y:S05]  /*18a0*/  @!P0 BRA `(.L_x_52) ;  /* 0x0000000400048947 */ /* 0x000fea0003800000 */
[----:B------:R-:W-:Y:S01]  /*18b0*/  VIADD R13, R13, 0x3c10 ;  /* 0x00003c100d0d7836 */ /* 0x000fe20000000000 */
[----:B------:R-:W-:Y:S01]  /*18c0*/  USHF.L.U32 UR12, UR6, 0x3, URZ ;  /* 0x00000003060c7899 */ /* 0x000fe200080006ff */
[----:B------:R-:W-:Y:S01]  /*18d0*/  ISETP.NE.AND P0, PT, R2, RZ, PT ;  /* 0x000000ff0200720c */ /* 0x000fe20003f05270 */
[----:B------:R-:W-:Y:S02]  /*18e0*/  UIADD3 UR6, UPT, UPT, UR6, -UR10, URZ ;  /* 0x8000000a06067290 */ /* 0x000fe4000fffe0ff */
[----:B------:R-:W-:Y:S01]  /*18f0*/  LEA R13, R0, R13, 0x18 ;  /* 0x0000000d000d7211 */ /* 0x000fe200078ec0ff */
[----:B------:R-:W-:Y:S02]  /*1900*/  UIMAD UR7, UR8, 0xf8, UR12 ;  /* 0x000000f8080778a4 */ /* 0x000fe4000f8e020c */
[----:B------:R-:W-:Y:S02]  /*1910*/  IMAD.U32 R9, RZ, RZ, UR12 ;  /* 0x0000000cff097e24 */ /* 0x000fe4000f8e00ff */
[----:B------:R-:W-:Y:S01]  /*1920*/  IMAD R4, R2, 0xf8, R13 ;  /* 0x000000f802047824 */ /* 0x000fe200078e020d */
[----:B------:R-:W-:-:S04]  /*1930*/  UIADD3 UR7, UPT, UPT, UR5, 0x10, UR7 ;  /* 0x0000001005077890 */ /* 0x000fc8000fffe007 */
[----:B------:R-:W-:-:S08]  /*1940*/  IADD3 R0, PT, PT, R4, 0x10, R9 ;  /* 0x0000001004007810 */ /* 0x000fd00007ffe009 */
.L_x_65:
        /* <DEDUP_REMOVED lines=25> */
.L_x_60:
[----:B------:R-:W-:Y:S05]  /*1ae0*/  BSYNC.RECONVERGENT B0 ;  /* 0x0000000000007941 */ /* 0x000fea0003800200 */
.L_x_59:
        /* <DEDUP_REMOVED lines=12> */
.L_x_62:
[----:B------:R-:W-:Y:S05]  /*1bb0*/  BSYNC.RECONVERGENT B0 ;  /* 0x0000000000007941 */ /* 0x000fea0003800200 */
.L_x_61:
        /* <DEDUP_REMOVED lines=12> */
.L_x_64:
[----:B------:R-:W-:Y:S05]  /*1c80*/  BSYNC.RECONVERGENT B0 ;  /* 0x0000000000007941 */ /* 0x000fea0003800200 */
.L_x_63:
[----:B------:R-:W-:Y:S01]  /*1c90*/  VIADD R0, R0, 0x20 ;  /* 0x0000002000007836 */ /* 0x000fe20000000000 */
[----:B------:R-:W-:Y:S01]  /*1ca0*/  UIADD3 UR7, UPT, UPT, UR7, 0x20, URZ ;  /* 0x0000002007077890 */ /* 0x000fe2000fffe0ff */
[----:B------:R-:W-:Y:S11]  /*1cb0*/  BRA.U UP0, `(.L_x_65) ;  /* 0xfffffffd00247547 */ /* 0x000ff6000b83ffff */
.L_x_52:
[----:B------:R-:W-:Y:S06]  /*1cc0*/  BAR.SYNC.DEFER_BLOCKING 0x0 ;  /* 0x0000000000007b1d */ /* 0x000fec0000010000 */
[----:B------:R-:W2:Y:S01]  /*1cd0*/  LDCU UR6, c[0x0][0x384] ;  /* 0x00007080ff0677ac */ /* 0x000ea20008000800 */
[----:B01----:R0:W1:Y:S01]  /*1ce0*/  LDS.64 R8, [R11] ;  /* 0x000000000b087984 */ /* 0x0030620000000a00 */
[----:B--2---:R-:W-:-:S09]  /*1cf0*/  UISETP.GE.AND UP0, UPT, UR4, UR6, UPT ;  /* 0x000000060400728c */ /* 0x004fd2000bf06270 */
[----:B0-----:R-:W-:Y:S05]  /*1d00*/  BRA.U UP0, `(.L_x_66) ;  /* 0x0000000500847547 */ /* 0x001fea000b800000 */
[----:B------:R-:W-:Y:S01]  /*1d10*/  VIADD R0, R6, -UR8 ;  /* 0x8000000806007c36 */ /* 0x000fe20008000000 */
[----:B------:R-:W-:Y:S01]  /*1d20*/  ULOP3.LUT UP0, URZ, UR9, 0x7, URZ, 0xc0, !UPT ;  /* 0x0000000709ff7892 */ /* 0x000fe2000f80c0ff */
[----:B------:R-:W-:-:S03]  /*1d30*/  IMAD.U32 R11, RZ, RZ, UR4 ;  /* 0x00000004ff0b7e24 */ /* 0x000fc6000f8e00ff */
[----:B------:R-:W-:-:S13]  /*1d40*/  ISETP.GE.U32.AND P0, PT, R0, 0x7, PT ;  /* 0x000000070000780c */ /* 0x000fda0003f06070 */
[----:B------:R-:W-:Y:S05]  /*1d50*/  @!P0 BRA `(.L_x_67) ;  /* 0x0000000000a08947 */ /* 0x000fea0003800000 */
[----:B------:R-:W-:Y:S01]  /*1d60*/  IMAD.U32 R11, RZ, RZ, UR4 ;  /* 0x00000004ff0b7e24 */ /* 0x000fe2000f8e00ff */
[----:B------:R-:W-:-:S12]  /*1d70*/  ULOP3.LUT UR9, UR9, 0xfffffff8, URZ, 0xc0, !UPT ;  /* 0xfffffff809097892 */ /* 0x000fd8000f8ec0ff */
.L_x_68:
[C---:B0-----:R-:W-:Y:S01]  /*1d80*/  IMAD R0, R11.reuse, 0x8, R4 ;  /* 0x000000080b007824 */ /* 0x041fe200078e0204 */
[C---:B------:R-:W-:Y:S01]  /*1d90*/  LEA R10, R11.reuse, UR16, 0x3 ;  /* 0x000000100b0a7c11 */ /* 0x040fe2000f8e18ff */
[----:B------:R-:W-:-:S03]  /*1da0*/  VIADD R11, R11, 0x8 ;  /* 0x000000080b0b7836 */ /* 0x000fc60000000000 */
[----:B------:R-:W-:Y:S04]  /*1db0*/  LDS.64 R12, [R0] ;  /* 0x00000000000c7984 */ /* 0x000fe80000000a00 */
[----:B------:R-:W1:Y:S02]  /*1dc0*/  LDS.64 R14, [R10] ;  /* 0x000000000a0e7984 */ /* 0x000e640000000a00 */
[C---:B-1----:R-:W-:Y:S02]  /*1dd0*/  DFMA R12, R8.reuse, -R14, R12 ;  /* 0x8000000e080c722b */ /* 0x042fe4000000000c */
[----:B------:R-:W-:Y:S05]  /*1de0*/  LDS.64 R14, [R0+0x8] ;  /* 0x00000800000e7984 */ /* 0x000fea0000000a00 */
        /* <DEDUP_REMOVED lines=18> */
[----:B------:R0:W-:Y:S04]  /*1f10*/  STS.64 [R0+0x20], R12 ;  /* 0x0000200c00007388 */ /* 0x0001e80000000a00 */
[----:B------:R-:W1:Y:S01]  /*1f20*/  LDS.64 R20, [R10+0x28] ;  /* 0x000028000a147984 */ /* 0x000e620000000a00 */
[----:B0-----:R-:W-:-:S05]  /*1f30*/  VIADD R12, R11, UR13 ;  /* 0x0000000d0b0c7c36 */ /* 0x001fca0008000000 */
[----:B------:R-:W-:Y:S01]  /*1f40*/  ISETP.NE.AND P0, PT, R12, UR9, PT ;  /* 0x000000090c007c0c */ /* 0x000fe2000bf05270 */
[----:B-1----:R-:W-:-:S07]  /*1f50*/  DFMA R14, R8, -R20, R14 ;  /* 0x80000014080e722b */ /* 0x002fce000000000e */
        /* <DEDUP_REMOVED lines=8> */
.L_x_67:
        /* <DEDUP_REMOVED lines=27> */
.L_x_69:
        /* <DEDUP_REMOVED lines=19> */
.L_x_70:
[C---:B------:R-:W-:Y:S01]  /*22c0*/  @!P1 LEA R12, R11.reuse, UR16, 0x3 ;  /* 0x000000100b0c9c11 */ /* 0x040fe2000f8e18ff */
[----:B0-----:R-:W-:-:S05]  /*22d0*/  @!P1 IMAD R15, R11, 0x8, R4 ;  /* 0x000000080b0f9824 */ /* 0x001fca00078e0204 */
[----:B------:R-:W-:Y:S04]  /*22e0*/  @!P1 LDS.64 R12, [R12] ;  /* 0x000000000c0c9984 */ /* 0x000fe80000000a00 */
[----:B------:R-:W1:Y:S02]  /*22f0*/  @!P1 LDS.64 R10, [R15] ;  /* 0x000000000f0a9984 */ /* 0x000e640000000a00 */
[----:B-1----:R-:W-:-:S07]  /*2300*/  @!P1 DFMA R10, R8, -R12, R10 ;  /* 0x8000000c080a922b */ /* 0x002fce000000000a */
[----:B------:R2:W-:Y:S04]  /*2310*/  @!P1 STS.64 [R15], R10 ;  /* 0x0000000a0f009388 */ /* 0x0005e80000000a00 */
.L_x_66:
[----:B--2---:R-:W-:Y:S01]  /*2320*/  IMAD.MOV.U32 R11, RZ, RZ, 0xf8 ;  /* 0x000000f8ff0b7424 */ /* 0x004fe200078e00ff */
[----:B------:R-:W2:Y:S01]  /*2330*/  LDCU.128 UR16, c[0x0][0x390] ;  /* 0x00007200ff1077ac */ /* 0x000ea20008000c00 */
[----:B------:R-:W-:Y:S02]  /*2340*/  IMAD.U32 R13, RZ, RZ, UR6 ;  /* 0x00000006ff0d7e24 */ /* 0x000fe4000f8e00ff */
[----:B0-----:R-:W-:Y:S01]  /*2350*/  IMAD R0, R2, R11, UR5 ;  /* 0x0000000502007e24 */ /* 0x001fe2000f8e020b */
[----:B------:R-:W-:Y:S01]  /*2360*/  UISETP.NE.AND UP0, UPT, UR4, UR6, UPT ;  /* 0x000000060400728c */ /* 0x000fe2000bf05270 */
[----:B------:R-:W-:Y:S02]  /*2370*/  IMAD.U32 R11, RZ, RZ, UR8 ;  /* 0x00000008ff0b7e24 */ /* 0x000fe4000f8e00ff */
[----:B------:R-:W-:Y:S02]  /*2380*/  VIADD R22, R22, 0x1 ;  /* 0x0000000116167836 */ /* 0x000fe40000000000 */
[----:B------:R-:W-:-:S02]  /*2390*/  IMAD R10, R11, 0x8, R0 ;  /* 0x000000080b0a7824 */ /* 0x000fc400078e0200 */
[----:B------:R-:W-:Y:S02]  /*23a0*/  IMAD R0, R13, UR8, R2 ;  /* 0x000000080d007c24 */ /* 0x000fe4000f8e0202 */
[----:B------:R-:W-:Y:S02]  /*23b0*/  VIADD R7, R7, 0x1 ;  /* 0x0000000107077836 */ /* 0x000fe40000000000 */
[----:B------:R-:W0:Y:S01]  /*23c0*/  LDS.64 R10, [R10] ;  /* 0x000000000a0a7984 */ /* 0x000e220000000a00 */
[----:B------:R-:W-:-:S05]  /*23d0*/  IADD3 R0, P0, PT, R3, R0, RZ ;  /* 0x0000000003007210 */ /* 0x000fca0007f1e0ff */
[----:B------:R-:W-:Y:S02]  /*23e0*/  IMAD.X R13, RZ, RZ, R5, P0 ;  /* 0x000000ffff0d7224 */ /* 0x000fe400000e0605 */
[----:B------:R-:W-:-:S03]  /*23f0*/  IMAD.SHL.U32 R14, R0, 0x8, RZ ;  /* 0x00000008000e7824 */ /* 0x000fc600078e00ff */
[----:B------:R-:W-:Y:S02]  /*2400*/  SHF.L.U64.HI R0, R0, 0x3, R13 ;  /* 0x0000000300007819 */ /* 0x000fe4000001020d */
[C---:B--2---:R-:W-:Y:S02]  /*2410*/  IADD3 R12, P0, PT, R14.reuse, UR16, RZ ;  /* 0x000000100e0c7c10 */ /* 0x044fe4000ff1e0ff */
[----:B------:R-:W-:Y:S02]  /*2420*/  IADD3 R14, P1, PT, R14, UR18, RZ ;  /* 0x000000120e0e7c10 */ /* 0x000fe4000ff3e0ff */
[C---:B------:R-:W-:Y:S02]  /*2430*/  IADD3.X R13, PT, PT, R0.reuse, UR17, RZ, P0, !PT ;  /* 0x00000011000d7c10 */ /* 0x040fe400087fe4ff */
[----:B------:R-:W-:-:S03]  /*2440*/  IADD3.X R15, PT, PT, R0, UR19, RZ, P1, !PT ;  /* 0x00000013000f7c10 */ /* 0x000fc60008ffe4ff */
[----:B-1----:R1:W-:Y:S04]  /*2450*/  STG.E.64 desc[UR14][R12.64], R8 ;  /* 0x000000080c007986 */ /* 0x0023e8000c101b0e */
[----:B0-----:R1:W-:Y:S01]  /*2460*/  STG.E.64 desc[UR14][R14.64], R10 ;  /* 0x0000000a0e007986 */ /* 0x0013e2000c101b0e */
[----:B------:R-:W-:Y:S05]  /*2470*/  BRA.U UP0, `(.L_x_71) ;  /* 0xffffffe900f07547 */ /* 0x000fea000b83ffff */
[----:B------:R-:W-:Y:S05]  /*2480*/  EXIT ;  /* 0x000000000000794d */ /* 0x000fea0003800000 */
        .weak           $__internal_2_$__cuda_sm20_div_rn_f64_full
        .type           $__internal_2_$__cuda_sm20_div_rn_f64_full,@function
        .size           $__internal_2_$__cuda_sm20_div_rn_f64_full,($__internal_3_$__cuda_sm20_dsqrt_rn_f64_mediumpath_v1 - $__internal_2_$__cuda_sm20_div_rn_f64_full)
$__internal_2_$__cuda_sm20_div_rn_f64_full:
[C---:B------:R-:W-:Y:S01]  /*2490*/  FSETP.GEU.AND P0, PT, |R11|.reuse, 1.469367938527859385e-39, PT ;  /* 0x001000000b00780b */ /* 0x040fe20003f0e200 */
[----:B------:R-:W-:Y:S01]  /*24a0*/  IMAD.MOV.U32 R14, RZ, RZ, 0x1 ;  /* 0x00000001ff0e7424 */ /* 0x000fe200078e00ff */
[----:B------:R-:W-:Y:S01]  /*24b0*/  LOP3.LUT R8, R11, 0x800fffff, RZ, 0xc0, !PT ;  /* 0x800fffff0b087812 */ /* 0x000fe200078ec0ff */
[----:B------:R-:W-:Y:S01]  /*24c0*/  IMAD.MOV.U32 R25, RZ, RZ, 0x1ca00000 ;  /* 0x1ca00000ff197424 */ /* 0x000fe200078e00ff */
[C---:B------:R-:W-:Y:S01]  /*24d0*/  FSETP.GEU.AND P2, PT, |R13|.reuse, 1.469367938527859385e-39, PT ;  /* 0x001000000d00780b */ /* 0x040fe20003f4e200 */
[----:B------:R-:W-:Y:S01]  /*24e0*/  BSSY.RECONVERGENT B1, `(.L_x_72) ;  /* 0x0000052000017945 */ /* 0x000fe20003800200 */
[----:B------:R-:W-:Y:S01]  /*24f0*/  LOP3.LUT R9, R8, 0x3ff00000, RZ, 0xfc, !PT ;  /* 0x3ff0000008097812 */ /* 0x000fe200078efcff */
[----:B------:R-:W-:Y:S01]  /*2500*/  IMAD.MOV.U32 R8, RZ, RZ, R10 ;  /* 0x000000ffff087224 */ /* 0x000fe200078e000a */
[----:B------:R-:W-:Y:S02]  /*2510*/  LOP3.LUT R24, R13, 0x7ff00000, RZ, 0xc0, !PT ;  /* 0x7ff000000d187812 */ /* 0x000fe400078ec0ff */
[----:B------:R-:W-:-:S03]  /*2520*/  LOP3.LUT R27, R11, 0x7ff00000, RZ, 0xc0, !PT ;  /* 0x7ff000000b1b7812 */ /* 0x000fc600078ec0ff */
[----:B------:R-:W-:Y:S01]  /*2530*/  @!P0 DMUL R8, R10, 8.98846567431157953865e+307 ;  /* 0x7fe000000a088828 */ /* 0x000fe20000000000 */
[----:B------:R-:W-:-:S03]  /*2540*/  ISETP.GE.U32.AND P1, PT, R24, R27, PT ;  /* 0x0000001b1800720c */ /* 0x000fc60003f26070 */
        /* <DEDUP_REMOVED lines=16> */
[----:B------:R-:W-:-:S08]  /*2650*/  DFMA R16, R18, R16, R18 ;  /* 0x000000101210722b */ /* 0x000fd00000000012 */
[----:B------:R-:W-:-:S08]  /*2660*/  DMUL R18, R16, R14 ;  /* 0x0000000e10127228 */ /* 0x000fd00000000000 */
[----:B------:R-:W-:-:S08]  /*2670*/  DFMA R20, R18, -R8, R14 ;  /* 0x800000081214722b */ /* 0x000fd0000000000e */
[----:B------:R-:W-:Y:S01]  /*2680*/  DFMA R20, R16, R20, R18 ;  /* 0x000000141014722b */ /* 0x000fe20000000012 */
[----:B------:R-:W-:Y:S01]  /*2690*/  IMAD.MOV.U32 R18, RZ, RZ, R24 ;  /* 0x000000ffff127224 */ /* 0x000fe200078e0018 */
[----:B------:R-:W-:Y:S01]  /*26a0*/  @!P2 LOP3.LUT R18, R15, 0x7ff00000, RZ, 0xc0, !PT ;  /* 0x7ff000000f12a812 */ /* 0x000fe200078ec0ff */
[----:B------:R-:W-:-:S04]  /*26b0*/  VIADD R17, R27, 0xffffffff ;  /* 0xffffffff1b117836 */ /* 0x000fc80000000000 */
[----:B------:R-:W-:-:S05]  /*26c0*/  VIADD R16, R18, 0xffffffff ;  /* 0xffffffff12107836 */ /* 0x000fca0000000000 */
[----:B------:R-:W-:-:S04]  /*26d0*/  ISETP.GT.U32.AND P0, PT, R16, 0x7feffffe, PT ;  /* 0x7feffffe1000780c */ /* 0x000fc80003f04070 */
[----:B------:R-:W-:-:S13]  /*26e0*/  ISETP.GT.U32.OR P0, PT, R17, 0x7feffffe, P0 ;  /* 0x7feffffe1100780c */ /* 0x000fda0000704470 */
        /* <DEDUP_REMOVED lines=28> */
.L_x_73:
        /* <DEDUP_REMOVED lines=16> */
.L_x_76:
[----:B------:R-:W-:Y:S01]  /*29b0*/  LOP3.LUT R17, R11, 0x80000, RZ, 0xfc, !PT ;  /* 0x000800000b117812 */ /* 0x000fe200078efcff */
[----:B------:R-:W-:Y:S01]  /*29c0*/  IMAD.MOV.U32 R16, RZ, RZ, R10 ;  /* 0x000000ffff107224 */ /* 0x000fe200078e000a */
[----:B------:R-:W-:Y:S06]  /*29d0*/  BRA `(.L_x_74) ;  /* 0x0000000000087947 */ /* 0x000fec0003800000 */
.L_x_75:
[----:B------:R-:W-:Y:S01]  /*29e0*/  LOP3.LUT R17, R13, 0x80000, RZ, 0xfc, !PT ;  /* 0x000800000d117812 */ /* 0x000fe200078efcff */
[----:B------:R-:W-:-:S07]  /*29f0*/  IMAD.MOV.U32 R16, RZ, RZ, R12 ;  /* 0x000000ffff107224 */ /* 0x000fce00078e000c */
.L_x_74:
[----:B------:R-:W-:Y:S05]  /*2a00*/  BSYNC.RECONVERGENT B1 ;  /* 0x0000000000017941 */ /* 0x000fea0003800200 */
.L_x_72:
[----:B------:R-:W-:Y:S02]  /*2a10*/  IMAD.MOV.U32 R8, RZ, RZ, R0 ;  /* 0x000000ffff087224 */ /* 0x000fe400078e0000 */
[----:B------:R-:W-:-:S04]  /*2a20*/  IMAD.MOV.U32 R9, RZ, RZ, 0x0 ;  /* 0x00000000ff097424 */ /* 0x000fc800078e00ff */
[----:B------:R-:W-:Y:S05]  /*2a30*/  RET.REL.NODEC R8 `(_Z10deviceQRv1ILi31EEviiPKdPdS2_S2_S2_) ;  /* 0xffffffd408707950 */ /* 0x000fea0003c3ffff */
        .weak           $__internal_3_$__cuda_sm20_dsqrt_rn_f64_mediumpath_v1
        .type           $__internal_3_$__cuda_sm20_dsqrt_rn_f64_mediumpath_v1,@function
        .size           $__internal_3_$__cuda_sm20_dsqrt_rn_f64_mediumpath_v1,(.L_x_1351 - $__internal_3_$__cuda_sm20_dsqrt_rn_f64_mediumpath_v1)
$__internal_3_$__cuda_sm20_dsqrt_rn_f64_mediumpath_v1:
        /* <DEDUP_REMOVED lines=12> */
.L_x_78:
        /* <DEDUP_REMOVED lines=24> */
.L_x_80:
[----:B------:R-:W-:-:S11]  /*2c80*/  DADD R8, R20, R20 ;  /* 0x0000000014087229 */ /* 0x000fd60000000014 */
.L_x_79:
[----:B------:R-:W-:Y:S05]  /*2c90*/  BSYNC.RECONVERGENT B1 ;  /* 0x0000000000017941 */ /* 0x000fea0003800200 */
.L_x_77:
[----:B------:R-:W-:Y:S02]  /*2ca0*/  IMAD.MOV.U32 R18, RZ, RZ, R8 ;  /* 0x000000ffff127224 */ /* 0x000fe400078e0008 */
[----:B------:R-:W-:Y:S02]  /*2cb0*/  IMAD.MOV.U32 R19, RZ, RZ, R9 ;  /* 0x000000ffff137224 */ /* 0x000fe400078e0009 */
[----:B------:R-:W-:Y:S02]  /*2cc0*/  IMAD.MOV.U32 R8, RZ, RZ, R0 ;  /* 0x000000ffff087224 */ /* 0x000fe400078e0000 */
[----:B------:R-:W-:-:S04]  /*2cd0*/  IMAD.MOV.U32 R9, RZ, RZ, 0x0 ;  /* 0x00000000ff097424 */ /* 0x000fc800078e00ff */
[----:B------:R-:W-:Y:S05]  /*2ce0*/  RET.REL.NODEC R8 `(_Z10deviceQRv1ILi31EEviiPKdPdS2_S2_S2_) ;  /* 0xffffffd008c47950 */ /* 0x000fea0003c3ffff */
.L_x_81:
        /* <DEDUP_REMOVED lines=9> */
.L_x_1351:


//--------------------- .text._Z10deviceQRv1ILi30EEviiPKdPdS2_S2_S2_ --------------------------
	.section	.text._Z10deviceQRv1ILi30EEviiPKdPdS2_S2_S2_,"ax",@progbits
	.align	128
        .global         _Z10deviceQRv1ILi30EEviiPKdPdS2_S2_S2_
        .type           _Z10deviceQRv1ILi30EEviiPKdPdS2_S2_S2_,@function
        .size           _Z10deviceQRv1ILi30EEviiPKdPdS2_S2_S2_,(.L_x_1353 - _Z10deviceQRv1ILi30EEviiPKdPdS2_S2_S2_)
        .other          _Z10deviceQRv1ILi30EEviiPKdPdS2_S2_S2_,@"STO_CUDA_ENTRY STV_DEFAULT"
_Z10deviceQRv1ILi30EEviiPKdPdS2_S2_S2_:
.text._Z10deviceQRv1ILi30EEviiPKdPdS2_S2_S2_:
        /* <DEDUP_REMOVED lines=15> */
[----:B-1----:R-:W-:-:S04]  /*00f0*/  IMAD R25, R0, UR4, RZ ;  /* 0x0000000400197c24 */ /* 0x002fc8000f8e02ff */
[----:B------:R-:W-:Y:S01]  /*0100*/  IMAD R25, R25, R0, RZ ;  /* 0x0000000019197224 */ /* 0x000fe200078e02ff */
[----:B0-----:R-:W-:-:S05]  /*0110*/  LEA R2, R5, R2, 0x18 ;  /* 0x0000000205027211 */ /* 0x001fca00078ec0ff */
[----:B--2---:R-:W-:Y:S01]  /*0120*/  IMAD R24, R3, 0xf0, R2 ;  /* 0x000000f003187824 */ /* 0x004fe200078e0202 */
[----:B------:R-:W-:Y:S01]  /*0130*/  SHF.R.S32.HI R2, RZ, 0x1f, R25 ;  /* 0x0000001fff027819 */ /* 0x000fe20000011419 */
[----:B---3--:R-:W-:Y:S06]  /*0140*/  @!P1 BRA `(.L_x_82) ;  /* 0x0000000400bc9947 */ /* 0x008fec0003800000 */
[----:B------:R-:W-:Y:S01]  /*0150*/  LOP3.LUT R23, R0, 0x7ffffff0, RZ, 0xc0, !PT ;  /* 0x7ffffff000177812 */ /* 0x000fe200078ec0ff */
[----:B------:R-:W-:Y:S01]  /*0160*/  IMAD.MOV.U32 R20, RZ, RZ, RZ ;  /* 0x000000ffff147224 */ /* 0x000fe200078e00ff */
[----:B------:R-:W0:Y:S06]  /*0170*/  LDCU.64 UR4, c[0x0][0x388] ;  /* 0x00007100ff0477ac */ /* 0x000e2c0008000a00 */
.L_x_83:
[----:B-1----:R-:W-:-:S04]  /*0180*/  IMAD R4, R20, R0, R3 ;  /* 0x0000000014047224 */ /* 0x002fc800078e0203 */
[----:B------:R-:W-:Y:S01]  /*0190*/  IMAD.IADD R5, R4, 0x1, R0 ;  /* 0x0000000104057824 */ /* 0x000fe200078e0200 */
[----:B------:R-:W-:-:S04]  /*01a0*/  IADD3 R6, P1, PT, R25, R4, RZ ;  /* 0x0000000419067210 */ /* 0x000fc80007f3e0ff */
[----:B------:R-:W-:Y:S01]  /*01b0*/  IADD3 R4, P2, PT, R25, R5, RZ ;  /* 0x0000000519047210 */ /* 0x000fe20007f5e0ff */
[----:B------:R-:W-:Y:S02]  /*01c0*/  IMAD.IADD R5, R5, 0x1, R0 ;  /* 0x0000000105057824 */ /* 0x000fe400078e0200 */
[--C-:B------:R-:W-:Y:S01]  /*01d0*/  IMAD.X R9, RZ, RZ, R2.reuse, P1 ;  /* 0x000000ffff097224 */ /* 0x100fe200008e0602 */
[----:B0-----:R-:W-:Y:S01]  /*01e0*/  LEA R12, P1, R6, UR4, 0x3 ;  /* 0x00000004060c7c11 */ /* 0x001fe2000f8218ff */
[----:B------:R-:W-:Y:S01]  /*01f0*/  IMAD.X R7, RZ, RZ, R2, P2 ;  /* 0x000000ffff077224 */ /* 0x000fe200010e0602 */
[----:B------:R-:W-:Y:S02]  /*0200*/  LEA R14, P2, R4, UR4, 0x3 ;  /* 0x00000004040e7c11 */ /* 0x000fe4000f8418ff */
[----:B------:R-:W-:Y:S02]  /*0210*/  LEA.HI.X R13, R6, UR5, R9, 0x3, P1 ;  /* 0x00000005060d7c11 */ /* 0x000fe400088f1c09 */
[----:B------:R-:W-:Y:S01]  /*0220*/  LEA.HI.X R15, R4, UR5, R7, 0x3, P2 ;  /* 0x00000005040f7c11 */ /* 0x000fe200090f1c07 */
[----:B------:R-:W-:-:S03]  /*0230*/  IMAD.IADD R7, R5, 0x1, R0 ;  /* 0x0000000105077824 */ /* 0x000fc600078e0200 */
[----:B------:R-:W2:Y:S01]  /*0240*/  LDG.E.64 R12, desc[UR14][R12.64] ;  /* 0x0000000e0c0c7981 */ /* 0x000ea2000c1e1b00 */
[----:B------:R-:W-:-:S03]  /*0250*/  IMAD.IADD R4, R7, 0x1, R0 ;  /* 0x0000000107047824 */ /* 0x000fc600078e0200 */
[----:B------:R-:W2:Y:S01]  /*0260*/  LDG.E.64 R14, desc[UR14][R14.64] ;  /* 0x0000000e0e0e7981 */ /* 0x000ea2000c1e1b00 */
[----:B------:R-:W-:Y:S01]  /*0270*/  IMAD.IADD R17, R4, 0x1, R0 ;  /* 0x0000000104117824 */ /* 0x000fe200078e0200 */
[C---:B------:R-:W-:Y:S02]  /*0280*/  IADD3 R5, P1, PT, R25.reuse, R5, RZ ;  /* 0x0000000519057210 */ /* 0x040fe40007f3e0ff */
[C---:B------:R-:W-:Y:S02]  /*0290*/  IADD3 R7, P2, PT, R25.reuse, R7, RZ ;  /* 0x0000000719077210 */ /* 0x040fe40007f5e0ff */
[C---:B------:R-:W-:Y:S01]  /*02a0*/  IADD3 R21, P4, PT, R25.reuse, R4, RZ ;  /* 0x0000000419157210 */ /* 0x040fe20007f9e0ff */
[--C-:B------:R-:W-:Y:S01]  /*02b0*/  IMAD.X R16, RZ, RZ, R2.reuse, P1 ;  /* 0x000000ffff107224 */ /* 0x100fe200008e0602 */
[----:B------:R-:W-:Y:S01]  /*02c0*/  IADD3 R18, P3, PT, R25, R17, RZ ;  /* 0x0000001119127210 */ /* 0x000fe20007f7e0ff */
[--C-:B------:R-:W-:Y:S01]  /*02d0*/  IMAD.X R28, RZ, RZ, R2.reuse, P2 ;  /* 0x000000ffff1c7224 */ /* 0x100fe200010e0602 */
[----:B------:R-:W-:Y:S01]  /*02e0*/  LEA R8, P1, R5, UR4, 0x3 ;  /* 0x0000000405087c11 */ /* 0x000fe2000f8218ff */
[--C-:B------:R-:W-:Y:S01]  /*02f0*/  IMAD.X R26, RZ, RZ, R2.reuse, P4 ;  /* 0x000000ffff1a7224 */ /* 0x100fe200020e0602 */
[----:B------:R-:W-:Y:S01]  /*0300*/  LEA R10, P2, R7, UR4, 0x3 ;  /* 0x00000004070a7c11 */ /* 0x000fe2000f8418ff */
[----:B------:R-:W-:Y:S01]  /*0310*/  IMAD.X R19, RZ, RZ, R2, P3 ;  /* 0x000000ffff137224 */ /* 0x000fe200018e0602 */
[----:B------:R-:W-:Y:S01]  /*0320*/  LEA R4, P4, R21, UR4, 0x3 ;  /* 0x0000000415047c11 */ /* 0x000fe2000f8818ff */
[----:B------:R-:W-:Y:S01]  /*0330*/  IMAD.IADD R17, R17, 0x1, R0 ;  /* 0x0000000111117824 */ /* 0x000fe200078e0200 */
[----:B------:R-:W-:-:S02]  /*0340*/  LEA R6, P3, R18, UR4, 0x3 ;  /* 0x0000000412067c11 */ /* 0x000fc4000f8618ff */
[----:B------:R-:W-:Y:S02]  /*0350*/  LEA.HI.X R9, R5, UR5, R16, 0x3, P1 ;  /* 0x0000000505097c11 */ /* 0x000fe400088f1c10 */
[----:B------:R-:W-:Y:S02]  /*0360*/  LEA.HI.X R11, R7, UR5, R28, 0x3, P2 ;  /* 0x00000005070b7c11 */ /* 0x000fe400090f1c1c */
[----:B------:R-:W-:Y:S01]  /*0370*/  LEA.HI.X R5, R21, UR5, R26, 0x3, P4 ;  /* 0x0000000515057c11 */ /* 0x000fe2000a0f1c1a */
[----:B------:R-:W-:Y:S01]  /*0380*/  IMAD.IADD R26, R17, 0x1, R0 ;  /* 0x00000001111a7824 */ /* 0x000fe200078e0200 */
[----:B------:R-:W-:Y:S01]  /*0390*/  LEA.HI.X R7, R18, UR5, R19, 0x3, P3 ;  /* 0x0000000512077c11 */ /* 0x000fe200098f1c13 */
[----:B------:R-:W3:Y:S01]  /*03a0*/  LDG.E.64 R8, desc[UR14][R8.64] ;  /* 0x0000000e08087981 */ /* 0x000ee2000c1e1b00 */
[C---:B------:R-:W-:Y:S01]  /*03b0*/  IADD3 R17, P1, PT, R25.reuse, R17, RZ ;  /* 0x0000001119117210 */ /* 0x040fe20007f3e0ff */
[----:B------:R-:W-:Y:S02]  /*03c0*/  IMAD R21, R20, 0x8, R24 ;  /* 0x0000000814157824 */ /* 0x000fe400078e0218 */
[----:B------:R-:W4:Y:S01]  /*03d0*/  LDG.E.64 R4, desc[UR14][R4.64] ;  /* 0x0000000e04047981 */ /* 0x000f22000c1e1b00 */
[----:B------:R-:W-:-:S03]  /*03e0*/  IADD3 R19, P2, PT, R25, R26, RZ ;  /* 0x0000001a19137210 */ /* 0x000fc60007f5e0ff */
[----:B------:R-:W4:Y:S01]  /*03f0*/  LDG.E.64 R6, desc[UR14][R6.64] ;  /* 0x0000000e06067981 */ /* 0x000f22000c1e1b00 */
[--C-:B------:R-:W-:Y:S01]  /*0400*/  IMAD.X R27, RZ, RZ, R2.reuse, P1 ;  /* 0x000000ffff1b7224 */ /* 0x100fe200008e0602 */
[----:B------:R-:W-:Y:S01]  /*0410*/  LEA R16, P1, R17, UR4, 0x3 ;  /* 0x0000000411107c11 */ /* 0x000fe2000f8218ff */
[----:B------:R-:W-:Y:S01]  /*0420*/  IMAD.X R28, RZ, RZ, R2, P2 ;  /* 0x000000ffff1c7224 */ /* 0x000fe200010e0602 */
[----:B------:R-:W3:Y:S01]  /*0430*/  LDG.E.64 R10, desc[UR14][R10.64] ;  /* 0x0000000e0a0a7981 */ /* 0x000ee2000c1e1b00 */
[----:B------:R-:W-:Y:S02]  /*0440*/  LEA R18, P2, R19, UR4, 0x3 ;  /* 0x0000000413127c11 */ /* 0x000fe4000f8418ff */
[----:B------:R-:W-:Y:S02]  /*0450*/  LEA.HI.X R17, R17, UR5, R27, 0x3, P1 ;  /* 0x0000000511117c11 */ /* 0x000fe400088f1c1b */
[----:B------:R-:W-:-:S04]  /*0460*/  LEA.HI.X R19, R19, UR5, R28, 0x3, P2 ;  /* 0x0000000513137c11 */ /* 0x000fc800090f1c1c */
[----:B------:R-:W5:Y:S04]  /*0470*/  LDG.E.64 R16, desc[UR14][R16.64] ;  /* 0x0000000e10107981 */ /* 0x000f68000c1e1b00 */
[----:B------:R-:W5:Y:S01]  /*0480*/  LDG.E.64 R18, desc[UR14][R18.64] ;  /* 0x0000000e12127981 */ /* 0x000f62000c1e1b00 */
[----:B------:R-:W-:-:S04]  /*0490*/  IMAD.IADD R26, R26, 0x1, R0 ;  /* 0x000000011a1a7824 */ /* 0x000fc800078e0200 */
[--C-:B------:R-:W-:Y:S01]  /*04a0*/  IMAD.IADD R27, R26, 0x1, R0.reuse ;  /* 0x000000011a1b7824 */ /* 0x100fe200078e0200 */
[----:B--2---:R0:W-:Y:S03]  /*04b0*/  STS.128 [R21], R12 ;  /* 0x0000000c15007388 */ /* 0x0041e60000000c00 */
[----:B0-----:R-:W-:Y:S01]  /*04c0*/  IMAD.IADD R13, R27, 0x1, R0 ;  /* 0x000000011b0d7824 */ /* 0x001fe200078e0200 */
[C---:B------:R-:W-:Y:S02]  /*04d0*/  IADD3 R12, P1, PT, R25.reuse, R26, RZ ;  /* 0x0000001a190c7210 */ /* 0x040fe40007f3e0ff */
[C---:B------:R-:W-:Y:S02]  /*04e0*/  IADD3 R27, P2, PT, R25.reuse, R27, RZ ;  /* 0x0000001b191b7210 */ /* 0x040fe40007f5e0ff */
[----:B------:R-:W-:Y:S01]  /*04f0*/  IADD3 R14, P3, PT, R25, R13, RZ ;  /* 0x0000000d190e7210 */ /* 0x000fe20007f7e0ff */
[----:B------:R-:W-:Y:S01]  /*0500*/  IMAD.X R29, RZ, RZ, R2, P1 ;  /* 0x000000ffff1d7224 */ /* 0x000fe200008e0602 */
[----:B------:R-:W-:Y:S01]  /*0510*/  LEA R28, P1, R12, UR4, 0x3 ;  /* 0x000000040c1c7c11 */ /* 0x000fe2000f8218ff */
[----:B------:R-:W-:-:S02]  /*0520*/  IMAD.IADD R13, R13, 0x1, R0 ;  /* 0x000000010d0d7824 */ /* 0x000fc400078e0200 */
[----:B------:R-:W-:Y:S01]  /*0530*/  IMAD.X R15, RZ, RZ, R2, P2 ;  /* 0x000000ffff0f7224 */ /* 0x000fe200010e0602 */
[C---:B------:R-:W-:Y:S02]  /*0540*/  LEA R26, P2, R27.reuse, UR4, 0x3 ;  /* 0x000000041b1a7c11 */ /* 0x040fe4000f8418ff */
[----:B------:R-:W-:Y:S01]  /*0550*/  LEA.HI.X R29, R12, UR5, R29, 0x3, P1 ;  /* 0x000000050c1d7c11 */ /* 0x000fe200088f1c1d */
[----:B----4-:R0:W-:Y:S01]  /*0560*/  STS.128 [R21+0x20], R4 ;  /* 0x0000200415007388 */ /* 0x0101e20000000c00 */
[----:B------:R-:W-:-:S03]  /*0570*/  LEA.HI.X R27, R27, UR5, R15, 0x3, P2 ;  /* 0x000000051b1b7c11 */ /* 0x000fc600090f1c0f */
[----:B---3--:R1:W-:Y:S01]  /*0580*/  STS.128 [R21+0x10], R8 ;  /* 0x0000100815007388 */ /* 0x0083e20000000c00 */
[----:B0-----:R-:W-:Y:S01]  /*0590*/  IMAD.IADD R5, R13, 0x1, R0 ;  /* 0x000000010d057824 */ /* 0x001fe200078e0200 */
[----:B------:R-:W-:-:S04]  /*05a0*/  IADD3 R4, P1, PT, R25, R13, RZ ;  /* 0x0000000d19047210 */ /* 0x000fc80007f3e0ff */
[----:B------:R-:W-:Y:S01]  /*05b0*/  IADD3 R7, P2, PT, R25, R5, RZ ;  /* 0x0000000519077210 */ /* 0x000fe20007f5e0ff */
[----:B------:R-:W-:Y:S02]  /*05c0*/  IMAD.IADD R5, R5, 0x1, R0 ;  /* 0x0000000105057824 */ /* 0x000fe400078e0200 */
[--C-:B-1----:R-:W-:Y:S01]  /*05d0*/  IMAD.X R9, RZ, RZ, R2.reuse, P3 ;  /* 0x000000ffff097224 */ /* 0x102fe200018e0602 */
[----:B------:R-:W-:Y:S01]  /*05e0*/  LEA R8, P3, R14, UR4, 0x3 ;  /* 0x000000040e087c11 */ /* 0x000fe2000f8618ff */
[----:B------:R-:W-:Y:S01]  /*05f0*/  IMAD.X R11, RZ, RZ, R2, P1 ;  /* 0x000000ffff0b7224 */ /* 0x000fe200008e0602 */
[----:B------:R-:W-:Y:S01]  /*0600*/  LEA R10, P1, R4, UR4, 0x3 ;  /* 0x00000004040a7c11 */ /* 0x000fe2000f8218ff */
[----:B------:R-:W-:Y:S01]  /*0610*/  IMAD.IADD R6, R5, 0x1, R0 ;  /* 0x0000000105067824 */ /* 0x000fe200078e0200 */
[----:B------:R-:W-:Y:S01]  /*0620*/  LEA.HI.X R9, R14, UR5, R9, 0x3, P3 ;  /* 0x000000050e097c11 */ /* 0x000fe200098f1c09 */
[----:B------:R-:W-:Y:S01]  /*0630*/  IMAD.X R14, RZ, RZ, R2, P2 ;  /* 0x000000ffff0e7224 */ /* 0x000fe200010e0602 */
[----:B------:R-:W-:Y:S01]  /*0640*/  LEA.HI.X R11, R4, UR5, R11, 0x3, P1 ;  /* 0x00000005040b7c11 */ /* 0x000fe200088f1c0b */
[----:B------:R-:W-:Y:S01]  /*0650*/  IMAD.IADD R4, R6, 0x1, R0 ;  /* 0x0000000106047824 */ /* 0x000fe200078e0200 */
[----:B------:R-:W-:-:S02]  /*0660*/  IADD3 R5, P1, PT, R25, R5, RZ ;  /* 0x0000000519057210 */ /* 0x000fc40007f3e0ff */
[----:B------:R-:W-:Y:S01]  /*0670*/  LEA R12, P2, R7, UR4, 0x3 ;  /* 0x00000004070c7c11 */ /* 0x000fe2000f8418ff */
[----:B-----5:R0:W-:Y:S01]  /*0680*/  STS.128 [R21+0x30], R16 ;  /* 0x0000301015007388 */ /* 0x0201e20000000c00 */
[----:B------:R-:W-:Y:S02]  /*0690*/  IADD3 R4, P3, PT, R25, R4, RZ ;  /* 0x0000000419047210 */ /* 0x000fe40007f7e0ff */
[----:B------:R-:W-:Y:S01]  /*06a0*/  LEA.HI.X R13, R7, UR5, R14, 0x3, P2 ;  /* 0x00000005070d7c11 */ /* 0x000fe200090f1c0e */
[----:B------:R-:W2:Y:S01]  /*06b0*/  LDG.E.64 R8, desc[UR14][R8.64] ;  /* 0x0000000e08087981 */ /* 0x000ea2000c1e1b00 */
[----:B------:R-:W-:-:S03]  /*06c0*/  IADD3 R6, P2, PT, R25, R6, RZ ;  /* 0x0000000619067210 */ /* 0x000fc60007f5e0ff */
[----:B------:R-:W2:Y:S02]  /*06d0*/  LDG.E.64 R10, desc[UR14][R10.64] ;  /* 0x0000000e0a0a7981 */ /* 0x000ea4000c1e1b00 */
[--C-:B------:R-:W-:Y:S02]  /*06e0*/  IMAD.X R7, RZ, RZ, R2.reuse, P2 ;  /* 0x000000ffff077224 */ /* 0x100fe400010e0602 */
[----:B------:R-:W3:Y:S01]  /*06f0*/  LDG.E.64 R12, desc[UR14][R12.64] ;  /* 0x0000000e0c0c7981 */ /* 0x000ee2000c1e1b00 */
[----:B0-----:R-:W-:Y:S01]  /*0700*/  IMAD.X R18, RZ, RZ, R2, P1 ;  /* 0x000000ffff127224 */ /* 0x001fe200008e0602 */
[C---:B------:R-:W-:Y:S02]  /*0710*/  LEA R14, P1, R5.reuse, UR4, 0x3 ;  /* 0x00000004050e7c11 */ /* 0x040fe4000f8218ff */
[----:B------:R-:W-:Y:S02]  /*0720*/  LEA R16, P2, R6, UR4, 0x3 ;  /* 0x0000000406107c11 */ /* 0x000fe4000f8418ff */
[----:B------:R-:W-:Y:S01]  /*0730*/  LEA.HI.X R15, R5, UR5, R18, 0x3, P1 ;  /* 0x00000005050f7c11 */ /* 0x000fe200088f1c12 */
[----:B------:R-:W-:Y:S01]  /*0740*/  IMAD.X R5, RZ, RZ, R2, P3 ;  /* 0x000000ffff057224 */ /* 0x000fe200018e0602 */
[----:B------:R-:W-:-:S02]  /*0750*/  LEA R18, P1, R4, UR4, 0x3 ;  /* 0x0000000404127c11 */ /* 0x000fc4000f8218ff */
[----:B------:R-:W-:Y:S02]  /*0760*/  LEA.HI.X R17, R6, UR5, R7, 0x3, P2 ;  /* 0x0000000506117c11 */ /* 0x000fe400090f1c07 */
[----:B------:R-:W-:Y:S01]  /*0770*/  LEA.HI.X R19, R4, UR5, R5, 0x3, P1 ;  /* 0x0000000504137c11 */ /* 0x000fe200088f1c05 */
[----:B------:R-:W4:Y:S04]  /*0780*/  LDG.E.64 R6, desc[UR14][R26.64] ;  /* 0x0000000e1a067981 */ /* 0x000f28000c1e1b00 */
[----:B------:R-:W4:Y:S04]  /*0790*/  LDG.E.64 R4, desc[UR14][R28.64] ;  /* 0x0000000e1c047981 */ /* 0x000f28000c1e1b00 */
[----:B------:R-:W3:Y:S04]  /*07a0*/  LDG.E.64 R14, desc[UR14][R14.64] ;  /* 0x0000000e0e0e7981 */ /* 0x000ee8000c1e1b00 */
[----:B------:R-:W5:Y:S04]  /*07b0*/  LDG.E.64 R16, desc[UR14][R16.64] ;  /* 0x0000000e10107981 */ /* 0x000f68000c1e1b00 */
[----:B------:R-:W5:Y:S01]  /*07c0*/  LDG.E.64 R18, desc[UR14][R18.64] ;  /* 0x0000000e12127981 */ /* 0x000f62000c1e1b00 */
[----:B------:R-:W-:-:S05]  /*07d0*/  VIADD R20, R20, 0x10 ;  /* 0x0000001014147836 */ /* 0x000fca0000000000 */
[----:B------:R-:W-:Y:S01]  /*07e0*/  ISETP.NE.AND P1, PT, R20, R23, PT ;  /* 0x000000171400720c */ /* 0x000fe20003f25270 */
[----:B--2---:R1:W-:Y:S04]  /*07f0*/  STS.128 [R21+0x50], R8 ;  /* 0x0000500815007388 */ /* 0x0043e80000000c00 */
[----:B----4-:R1:W-:Y:S04]  /*0800*/  STS.128 [R21+0x40], R4 ;  /* 0x0000400415007388 */ /* 0x0103e80000000c00 */
[----:B---3--:R1:W-:Y:S04]  /*0810*/  STS.128 [R21+0x60], R12 ;  /* 0x0000600c15007388 */ /* 0x0083e80000000c00 */
[----:B-----5:R1:W-:Y:S01]  /*0820*/  STS.128 [R21+0x70], R16 ;  /* 0x0000701015007388 */ /* 0x0203e20000000c00 */
[----:B------:R-:W-:Y:S05]  /*0830*/  @P1 BRA `(.L_x_83) ;  /* 0xfffffff800501947 */ /* 0x000fea000383ffff */
.L_x_82:
[----:B------:R-:W-:Y:S05]  /*0840*/  @!P0 BRA `(.L_x_84) ;  /* 0x0000000400c88947 */ /* 0x000fea0003800000 */
[----:B------:R-:W-:Y:S02]  /*0850*/  ISETP.GE.U32.AND P1, PT, R22, 0x8, PT ;  /* 0x000000081600780c */ /* 0x000fe40003f26070 */
[----:B------:R-:W-:-:S04]  /*0860*/  LOP3.LUT R20, R0, 0x7, RZ, 0xc0, !PT ;  /* 0x0000000700147812 */ /* 0x000fc800078ec0ff */
[----:B------:R-:W-:-:S07]  /*0870*/  ISETP.NE.AND P0, PT, R20, RZ, PT ;  /* 0x000000ff1400720c */ /* 0x000fce0003f05270 */
[----:B------:R-:W-:Y:S06]  /*0880*/  @!P1 BRA `(.L_x_85) ;  /* 0x0000000000ec9947 */ /* 0x000fec0003800000 */
[----:B------:R-:W0:Y:S01]  /*0890*/  LDCU.64 UR4, c[0x0][0x388] ;  /* 0x00007100ff0477ac */ /* 0x000e220008000a00 */
[----:B-1----:R-:W-:-:S04]  /*08a0*/  IMAD R4, R23, R0, R3 ;  /* 0x0000000017047224 */ /* 0x002fc800078e0203 */
[----:B------:R-:W-:Y:S01]  /*08b0*/  IMAD.IADD R5, R4, 0x1, R0 ;  /* 0x0000000104057824 */ /* 0x000fe200078e0200 */
[----:B------:R-:W-:-:S04]  /*08c0*/  IADD3 R7, P1, PT, R25, R4, RZ ;  /* 0x0000000419077210 */ /* 0x000fc80007f3e0ff */
[----:B------:R-:W-:Y:S01]  /*08d0*/  IADD3 R8, P2, PT, R25, R5, RZ ;  /* 0x0000000519087210 */ /* 0x000fe20007f5e0ff */
[----:B------:R-:W-:Y:S02]  /*08e0*/  IMAD.IADD R5, R5, 0x1, R0 ;  /* 0x0000000105057824 */ /* 0x000fe400078e0200 */
[--C-:B------:R-:W-:Y:S02]  /*08f0*/  IMAD.X R10, RZ, RZ, R2.reuse, P1 ;  /* 0x000000ffff0a7224 */ /* 0x100fe400008e0602 */
[----:B------:R-:W-:Y:S02]  /*0900*/  IMAD.X R9, RZ, RZ, R2, P2 ;  /* 0x000000ffff097224 */ /* 0x000fe400010e0602 */
[----:B------:R-:W-:Y:S01]  /*0910*/  IMAD.IADD R6, R5, 0x1, R0 ;  /* 0x0000000105067824 */ /* 0x000fe200078e0200 */
[----:B0-----:R-:W-:Y:S02]  /*0920*/  LEA R18, P1, R7, UR4, 0x3 ;  /* 0x0000000407127c11 */ /* 0x001fe4000f8218ff */
[----:B------:R-:W-:-:S02]  /*0930*/  LEA R4, P2, R8, UR4, 0x3 ;  /* 0x0000000408047c11 */ /* 0x000fc4000f8418ff */
[----:B------:R-:W-:Y:S02]  /*0940*/  LEA.HI.X R19, R7, UR5, R10, 0x3, P1 ;  /* 0x0000000507137c11 */ /* 0x000fe400088f1c0a */
[C---:B------:R-:W-:Y:S02]  /*0950*/  IADD3 R7, P1, PT, R25.reuse, R5, RZ ;  /* 0x0000000519077210 */ /* 0x040fe40007f3e0ff */
[----:B------:R-:W-:Y:S01]  /*0960*/  LEA.HI.X R5, R8, UR5, R9, 0x3, P2 ;  /* 0x0000000508057c11 */ /* 0x000fe200090f1c09 */
[----:B------:R-:W-:Y:S01]  /*0970*/  IMAD.IADD R9, R6, 0x1, R0 ;  /* 0x0000000106097824 */ /* 0x000fe200078e0200 */
[----:B------:R-:W-:Y:S01]  /*0980*/  IADD3 R12, P2, PT, R25, R6, RZ ;  /* 0x00000006190c7210 */ /* 0x000fe20007f5e0ff */
[----:B------:R-:W-:Y:S01]  /*0990*/  IMAD.X R14, RZ, RZ, R2, P1 ;  /* 0x000000ffff0e7224 */ /* 0x000fe200008e0602 */
[----:B------:R-:W-:Y:S01]  /*09a0*/  LEA R6, P1, R7, UR4, 0x3 ;  /* 0x0000000407067c11 */ /* 0x000fe2000f8218ff */
[----:B------:R-:W-:Y:S01]  /*09b0*/  IMAD.IADD R10, R9, 0x1, R0 ;  /* 0x00000001090a7824 */ /* 0x000fe200078e0200 */
[----:B------:R-:W2:Y:S01]  /*09c0*/  LDG.E.64 R18, desc[UR14][R18.64] ;  /* 0x0000000e12127981 */ /* 0x000ea2000c1e1b00 */
[----:B------:R-:W-:Y:S01]  /*09d0*/  IMAD.X R13, RZ, RZ, R2, P2 ;  /* 0x000000ffff0d7224 */ /* 0x000fe200010e0602 */
[----:B------:R-:W-:Y:S01]  /*09e0*/  LEA R8, P2, R12, UR4, 0x3 ;  /* 0x000000040c087c11 */ /* 0x000fe2000f8418ff */
[----:B------:R-:W-:Y:S01]  /*09f0*/  IMAD.IADD R15, R10, 0x1, R0 ;  /* 0x000000010a0f7824 */ /* 0x000fe200078e0200 */
[----:B------:R-:W-:Y:S01]  /*0a00*/  LEA.HI.X R7, R7, UR5, R14, 0x3, P1 ;  /* 0x0000000507077c11 */ /* 0x000fe200088f1c0e */
[----:B------:R-:W3:Y:S01]  /*0a10*/  LDG.E.64 R4, desc[UR14][R4.64] ;  /* 0x0000000e04047981 */ /* 0x000ee2000c1e1b00 */
[----:B------:R-:W-:Y:S01]  /*0a20*/  IADD3 R11, P1, PT, R25, R9, RZ ;  /* 0x00000009190b7210 */ /* 0x000fe20007f3e0ff */
[----:B------:R-:W-:Y:S01]  /*0a30*/  IMAD.IADD R14, R15, 0x1, R0 ;  /* 0x000000010f0e7824 */ /* 0x000fe200078e0200 */
[----:B------:R-:W-:-:S02]  /*0a40*/  LEA.HI.X R9, R12, UR5, R13, 0x3, P2 ;  /* 0x000000050c097c11 */ /* 0x000fc400090f1c0d */
[----:B------:R-:W-:Y:S01]  /*0a50*/  IADD3 R13, P2, PT, R25, R10, RZ ;  /* 0x0000000a190d7210 */ /* 0x000fe20007f5e0ff */
[--C-:B------:R-:W-:Y:S01]  /*0a60*/  IMAD.X R22, RZ, RZ, R2.reuse, P1 ;  /* 0x000000ffff167224 */ /* 0x100fe200008e0602 */
[----:B------:R-:W-:Y:S01]  /*0a70*/  LEA R10, P1, R11, UR4, 0x3 ;  /* 0x000000040b0a7c11 */ /* 0x000fe2000f8218ff */
[----:B------:R-:W4:Y:S01]  /*0a80*/  LDG.E.64 R6, desc[UR14][R6.64] ;  /* 0x0000000e06067981 */ /* 0x000f22000c1e1b00 */
[C---:B------:R-:W-:Y:S01]  /*0a90*/  IADD3 R15, P3, PT, R25.reuse, R15, RZ ;  /* 0x0000000f190f7210 */ /* 0x040fe20007f7e0ff */
[--C-:B------:R-:W-:Y:S01]  /*0aa0*/  IMAD.X R16, RZ, RZ, R2.reuse, P2 ;  /* 0x000000ffff107224 */ /* 0x100fe200010e0602 */
[----:B------:R-:W-:Y:S01]  /*0ab0*/  IADD3 R17, P4, PT, R25, R14, RZ ;  /* 0x0000000e19117210 */ /* 0x000fe20007f9e0ff */
[----:B------:R-:W5:Y:S01]  /*0ac0*/  LDG.E.64 R8, desc[UR14][R8.64] ;  /* 0x0000000e08087981 */ /* 0x000f62000c1e1b00 */
[----:B------:R-:W-:Y:S01]  /*0ad0*/  LEA R12, P2, R13, UR4, 0x3 ;  /* 0x000000040d0c7c11 */ /* 0x000fe2000f8418ff */
[----:B------:R-:W-:Y:S01]  /*0ae0*/  IMAD.X R26, RZ, RZ, R2, P3 ;  /* 0x000000ffff1a7224 */ /* 0x000fe200018e0602 */
[----:B------:R-:W-:Y:S01]  /*0af0*/  LEA.HI.X R11, R11, UR5, R22, 0x3, P1 ;  /* 0x000000050b0b7c11 */ /* 0x000fe200088f1c16 */
[----:B------:R-:W-:Y:S01]  /*0b00*/  IMAD.X R22, RZ, RZ, R2, P4 ;  /* 0x000000ffff167224 */ /* 0x000fe200020e0602 */
[----:B------:R-:W-:-:S02]  /*0b10*/  LEA.HI.X R13, R13, UR5, R16, 0x3, P2 ;  /* 0x000000050d0d7c11 */ /* 0x000fc400090f1c10 */
[----:B------:R-:W-:Y:S02]  /*0b20*/  LEA R14, P1, R15, UR4, 0x3 ;  /* 0x000000040f0e7c11 */ /* 0x000fe4000f8218ff */
[----:B------:R-:W-:Y:S01]  /*0b30*/  LEA R16, P2, R17, UR4, 0x3 ;  /* 0x0000000411107c11 */ /* 0x000fe2000f8418ff */
[----:B------:R-:W5:Y:S01]  /*0b40*/  LDG.E.64 R10, desc[UR14][R10.64] ;  /* 0x0000000e0a0a7981 */ /* 0x000f62000c1e1b00 */
        /* <DEDUP_REMOVED lines=15> */
.L_x_85:
[----:B------:R-:W-:Y:S05]  /*0c40*/  @!P0 BRA `(.L_x_84) ;  /* 0x0000000000c88947 */ /* 0x000fea0003800000 */
[----:B------:R-:W-:Y:S02]  /*0c50*/  ISETP.GE.U32.AND P1, PT, R20, 0x4, PT ;  /* 0x000000041400780c */ /* 0x000fe40003f26070 */
[----:B01----:R-:W-:-:S04]  /*0c60*/  LOP3.LUT R12, R0, 0x3, RZ, 0xc0, !PT ;  /* 0x00000003000c7812 */ /* 0x003fc800078ec0ff */
[----:B------:R-:W-:-:S07]  /*0c70*/  ISETP.NE.AND P0, PT, R12, RZ, PT ;  /* 0x000000ff0c00720c */ /* 0x000fce0003f05270 */
[----:B------:R-:W-:Y:S06]  /*0c80*/  @!P1 BRA `(.L_x_86) ;  /* 0x00000000007c9947 */ /* 0x000fec0003800000 */
[----:B------:R-:W0:Y:S01]  /*0c90*/  LDCU.64 UR4, c[0x0][0x388] ;  /* 0x00007100ff0477ac */ /* 0x000e220008000a00 */
[----:B------:R-:W-:-:S04]  /*0ca0*/  IMAD R4, R23, R0, R3 ;  /* 0x0000000017047224 */ /* 0x000fc800078e0203 */
[----:B------:R-:W-:Y:S01]  /*0cb0*/  IMAD.IADD R7, R4, 0x1, R0 ;  /* 0x0000000104077824 */ /* 0x000fe200078e0200 */
[----:B------:R-:W-:-:S03]  /*0cc0*/  IADD3 R5, P1, PT, R25, R4, RZ ;  /* 0x0000000419057210 */ /* 0x000fc60007f3e0ff */
[----:B------:R-:W-:Y:S01]  /*0cd0*/  IMAD.IADD R8, R7, 0x1, R0 ;  /* 0x0000000107087824 */ /* 0x000fe200078e0200 */
[C---:B------:R-:W-:Y:S01]  /*0ce0*/  IADD3 R7, P2, PT, R25.reuse, R7, RZ ;  /* 0x0000000719077210 */ /* 0x040fe20007f5e0ff */
[----:B------:R-:W-:Y:S02]  /*0cf0*/  IMAD.X R6, RZ, RZ, R2, P1 ;  /* 0x000000ffff067224 */ /* 0x000fe400008e0602 */
[----:B------:R-:W-:Y:S01]  /*0d00*/  IMAD.IADD R10, R8, 0x1, R0 ;  /* 0x00000001080a7824 */ /* 0x000fe200078e0200 */
[----:B------:R-:W-:Y:S01]  /*0d10*/  IADD3 R9, P3, PT, R25, R8, RZ ;  /* 0x0000000819097210 */ /* 0x000fe20007f7e0ff */
[----:B------:R-:W-:Y:S01]  /*0d20*/  IMAD.X R14, RZ, RZ, R2, P2 ;  /* 0x000000ffff0e7224 */ /* 0x000fe200010e0602 */
[----:B0-----:R-:W-:-:S03]  /*0d30*/  LEA R4, P1, R5, UR4, 0x3 ;  /* 0x0000000405047c11 */ /* 0x001fc6000f8218ff */
[----:B------:R-:W-:Y:S01]  /*0d40*/  IMAD.X R16, RZ, RZ, R2, P3 ;  /* 0x000000ffff107224 */ /* 0x000fe200018e0602 */
[----:B------:R-:W-:Y:S02]  /*0d50*/  IADD3 R13, P4, PT, R25, R10, RZ ;  /* 0x0000000a190d7210 */ /* 0x000fe40007f9e0ff */
[----:B------:R-:W-:Y:S02]  /*0d60*/  LEA.HI.X R5, R5, UR5, R6, 0x3, P1 ;  /* 0x0000000505057c11 */ /* 0x000fe400088f1c06 */
[----:B------:R-:W-:Y:S01]  /*0d70*/  LEA R10, P1, R7, UR4, 0x3 ;  /* 0x00000004070a7c11 */ /* 0x000fe2000f8218ff */
[----:B------:R-:W-:Y:S01]  /*0d80*/  IMAD.X R18, RZ, RZ, R2, P4 ;  /* 0x000000ffff127224 */ /* 0x000fe200020e0602 */
[----:B------:R-:W-:Y:S02]  /*0d90*/  LEA R8, P2, R9, UR4, 0x3 ;  /* 0x0000000409087c11 */ /* 0x000fe4000f8418ff */
[----:B------:R-:W-:Y:S01]  /*0da0*/  LEA R6, P3, R13, UR4, 0x3 ;  /* 0x000000040d067c11 */ /* 0x000fe2000f8618ff */
[----:B------:R-:W2:Y:S01]  /*0db0*/  LDG.E.64 R4, desc[UR14][R4.64] ;  /* 0x0000000e04047981 */ /* 0x000ea2000c1e1b00 */
[----:B------:R-:W-:-:S02]  /*0dc0*/  LEA.HI.X R11, R7, UR5, R14, 0x3, P1 ;  /* 0x00000005070b7c11 */ /* 0x000fc400088f1c0e */
        /* <DEDUP_REMOVED lines=11> */
.L_x_86:
[----:B------:R-:W-:Y:S05]  /*0e80*/  @!P0 BRA `(.L_x_84) ;  /* 0x0000000000388947 */ /* 0x000fea0003800000 */
[----:B------:R-:W1:Y:S01]  /*0e90*/  LDCU.64 UR6, c[0x0][0x388] ;  /* 0x00007100ff0677ac */ /* 0x000e620008000a00 */
[----:B------:R-:W-:-:S05]  /*0ea0*/  UMOV UR4, URZ ;  /* 0x000000ff00047c82 */ /* 0x000fca0008000000 */
.L_x_87:
[----:B0-2---:R-:W-:-:S05]  /*0eb0*/  IMAD R4, R23, R0, R3 ;  /* 0x0000000017047224 */ /* 0x005fca00078e0203 */
[----:B------:R-:W-:-:S05]  /*0ec0*/  IADD3 R5, P0, PT, R25, R4, RZ ;  /* 0x0000000419057210 */ /* 0x000fca0007f1e0ff */
[----:B------:R-:W-:Y:S01]  /*0ed0*/  IMAD.X R6, RZ, RZ, R2, P0 ;  /* 0x000000ffff067224 */ /* 0x000fe200000e0602 */
        /* <DEDUP_REMOVED lines=9> */
.L_x_84:
[----:B012---:R-:W-:Y:S01]  /*0f70*/  VIADD R4, R0, 0xfffffffe ;  /* 0xfffffffe00047836 */ /* 0x007fe20000000000 */
[----:B------:R-:W-:Y:S01]  /*0f80*/  PRMT R5, RZ, 0x7610, R5 ;  /* 0x00007610ff057816 */ /* 0x000fe20000000005 */
[----:B------:R-:W0:Y:S01]  /*0f90*/  LDCU.U16 UR11, c[0x0][0x384] ;  /* 0x00007080ff0b77ac */ /* 0x000e220008000400 */
[----:B------:R-:W-:Y:S01]  /*0fa0*/  PRMT R20, RZ, 0x7610, R20 ;  /* 0x00007610ff147816 */ /* 0x000fe20000000014 */
[----:B------:R-:W-:-:S06]  /*0fb0*/  UMOV UR4, URZ ;  /* 0x000000ff00047c82 */ /* 0x000fcc0008000000 */
.L_x_112:
[----:B------:R-:W-:Y:S01]  /*0fc0*/  ISETP.NE.AND P0, PT, R3, RZ, PT ;  /* 0x000000ff0300720c */ /* 0x000fe20003f05270 */
[----:B-1----:R-:W1:Y:S08]  /*0fd0*/  LDC.64 R18, c[0x0][0x3a0] ;  /* 0x0000e800ff127b82 */ /* 0x002e700000000a00 */
[----:B------:R-:W-:Y:S01]  /*0fe0*/  BAR.SYNC.DEFER_BLOCKING 0x0 ;  /* 0x0000000000007b1d */ /* 0x000fe20000010000 */
[----:B------:R-:W-:-:S04]  /*0ff0*/  IMAD.U32 R21, RZ, RZ, UR4 ;  /* 0x00000004ff157e24 */ /* 0x000fc8000f8e00ff */
[----:B------:R-:W-:Y:S01]  /*1000*/  IMAD R21, R21, 0x8, R24 ;  /* 0x0000000815157824 */ /* 0x000fe200078e0218 */
[----:B--2---:R-:W2:Y:S02]  /*1010*/  LDCU UR9, c[0x0][0x384] ;  /* 0x00007080ff0977ac */ /* 0x004ea40008000800 */
        /* <DEDUP_REMOVED lines=10> */
[----:B------:R-:W-:Y:S01]  /*10c0*/  UIMAD UR16, UR4, 0xf0, UR5 ;  /* 0x000000f0041078a4 */ /* 0x000fe2000f8e0205 */
        /* <DEDUP_REMOVED lines=26> */
[----:B0-----:R-:W-:Y:S05]  /*1270*/  CALL.REL.NOINC `($__internal_5_$__cuda_sm20_dsqrt_rn_f64_mediumpath_v1) ;  /* 0x0000001400d07944 */ /* 0x001fea0003c00000 */
.L_x_90:
[----:B------:R2:W-:Y:S02]  /*1280*/  STS.64 [UR7], R16 ;  /* 0x00000010ff007988 */ /* 0x0005e40008000a07 */
.L_x_89:
[----:B0-----:R-:W-:Y:S05]  /*1290*/  BSYNC.RECONVERGENT B0 ;  /* 0x0000000000007941 */ /* 0x001fea0003800200 */
.L_x_88:
[----:B------:R-:W-:Y:S01]  /*12a0*/  BAR.SYNC.DEFER_BLOCKING 0x0 ;  /* 0x0000000000007b1d */ /* 0x000fe20000010000 */
[----:B------:R-:W-:-:S05]  /*12b0*/  IMAD.MOV.U32 R6, RZ, RZ, 0x1 ;  /* 0x00000001ff067424 */ /* 0x000fca00078e00ff */
[----:B------:R-:W-:Y:S01]  /*12c0*/  BSSY.RECONVERGENT B0, `(.L_x_91) ;  /* 0x0000014000007945 */ /* 0x000fe20003800200 */
[----:B-1----:R-:W0:Y:S04]  /*12d0*/  LDS.64 R8, [UR7] ;  /* 0x00000007ff087984 */ /* 0x002e280008000a00 */
[----:B------:R-:W1:Y:S01]  /*12e0*/  LDS.64 R10, [R21] ;  /* 0x00000000150a7984 */ /* 0x000e620000000a00 */
        /* <DEDUP_REMOVED lines=14> */
[----:B--2---:R-:W-:Y:S05]  /*13d0*/  CALL.REL.NOINC `($__internal_4_$__cuda_sm20_div_rn_f64_full) ;  /* 0x00000010000c7944 */ /* 0x004fea0003c00000 */
[----:B------:R-:W-:Y:S02]  /*13e0*/  IMAD.MOV.U32 R6, RZ, RZ, R14 ;  /* 0x000000ffff067224 */ /* 0x000fe400078e000e */
[----:B------:R-:W-:-:S07]  /*13f0*/  IMAD.MOV.U32 R7, RZ, RZ, R15 ;  /* 0x000000ffff077224 */ /* 0x000fce00078e000f */
.L_x_92:
[----:B------:R-:W-:Y:S05]  /*1400*/  BSYNC.RECONVERGENT B0 ;  /* 0x0000000000007941 */ /* 0x000fea0003800200 */
.L_x_91:
[----:B------:R-:W0:Y:S01]  /*1410*/  S2R R0, SR_CgaCtaId ;  /* 0x0000000000007919 */ /* 0x000e220000008800 */
[----:B------:R-:W-:Y:S01]  /*1420*/  MOV R11, 0x400 ;  /* 0x00000400000b7802 */ /* 0x000fe20000000f00 */
[----:B------:R-:W-:Y:S01]  /*1430*/  IMAD.U32 R9, RZ, RZ, UR4 ;  /* 0x00000004ff097e24 */ /* 0x000fe2000f8e00ff */
[----:B------:R-:W1:Y:S01]  /*1440*/  LDCU UR10, c[0x0][0x384] ;  /* 0x00007080ff0a77ac */ /* 0x000e620008000800 */
[----:B------:R-:W-:-:S04]  /*1450*/  UIADD3 UR4, UPT, UPT, UR4, 0x1, URZ ;  /* 0x0000000104047890 */ /* 0x000fc8000fffe0ff */
[----:B-1----:R-:W-:Y:S01]  /*1460*/  UISETP.GE.AND UP0, UPT, UR4, UR10, UPT ;  /* 0x0000000a0400728c */ /* 0x002fe2000bf06270 */
        /* <DEDUP_REMOVED lines=22> */
[----:B0-----:R-:W3:Y:S04]  /*15d0*/  LDG.E.64 R12, desc[UR14][R6.64] ;  /* 0x0000000e060c7981 */ /* 0x001ee8000c1e1b00 */
[----:B---3--:R1:W-:Y:S02]  /*15e0*/  STS.64 [UR7+0x8], R12 ;  /* 0x0000080cff007988 */ /* 0x0083e40008000a07 */
.L_x_96:
[----:B------:R-:W-:Y:S05]  /*15f0*/  BSYNC.RECONVERGENT B0 ;  /* 0x0000000000007941 */ /* 0x000fea0003800200 */
.L_x_95:
        /* <DEDUP_REMOVED lines=13> */
[----:B-1----:R-:W3:Y:S04]  /*16d0*/  LDG.E.64 R12, desc[UR14][R6.64] ;  /* 0x0000000e060c7981 */ /* 0x002ee8000c1e1b00 */
[----:B---3--:R0:W-:Y:S02]  /*16e0*/  STS.64 [UR7+0x10], R12 ;  /* 0x0000100cff007988 */ /* 0x0081e40008000a07 */
.L_x_98:
[----:B------:R-:W-:Y:S05]  /*16f0*/  BSYNC.RECONVERGENT B0 ;  /* 0x0000000000007941 */ /* 0x000fea0003800200 */
.L_x_97:
        /* <DEDUP_REMOVED lines=15> */
.L_x_99:
[----:B------:R-:W-:Y:S05]  /*17f0*/  BSYNC.RECONVERGENT B0 ;  /* 0x0000000000007941 */ /* 0x000fea0003800200 */
.L_x_94:
[----:B01----:R-:W-:-:S05]  /*1800*/  VIADD R6, R4, -UR8 ;  /* 0x8000000804067c36 */ /* 0x003fca0008000000 */
[----:B------:R-:W-:-:S13]  /*1810*/  ISETP.GE.U32.AND P0, PT, R6, 0x3, PT ;  /* 0x000000030600780c */ /* 0x000fda0003f06070 */
[----:B------:R-:W-:Y:S05]  /*1820*/  @!P0 BRA `(.L_x_93) ;  /* 0x0000000400048947 */ /* 0x000fea0003800000 */
[----:B------:R-:W-:Y:S01]  /*1830*/  VIADD R11, R11, 0x3840 ;  /* 0x000038400b0b7836 */ /* 0x000fe20000000000 */
[----:B------:R-:W-:Y:S01]  /*1840*/  USHF.L.U32 UR12, UR6, 0x3, URZ ;  /* 0x00000003060c7899 */ /* 0x000fe200080006ff */
[C---:B------:R-:W-:Y:S01]  /*1850*/  ISETP.NE.AND P0, PT, R3.reuse, RZ, PT ;  /* 0x000000ff0300720c */ /* 0x040fe20003f05270 */
[----:B------:R-:W-:Y:S02]  /*1860*/  UIADD3 UR6, UPT, UPT, UR6, -UR10, URZ ;  /* 0x8000000a06067290 */ /* 0x000fe4000fffe0ff */
[----:B------:R-:W-:Y:S01]  /*1870*/  LEA R0, R0, R11, 0x18 ;  /* 0x0000000b00007211 */ /* 0x000fe200078ec0ff */
[----:B------:R-:W-:Y:S02]  /*1880*/  UIMAD UR7, UR8, 0xf0, UR12 ;  /* 0x000000f0080778a4 */ /* 0x000fe4000f8e020c */
[----:B------:R-:W-:Y:S02]  /*1890*/  IMAD.U32 R7, RZ, RZ, UR12 ;  /* 0x0000000cff077e24 */ /* 0x000fe4000f8e00ff */
[----:B------:R-:W-:Y:S01]  /*18a0*/  IMAD R24, R3, 0xf0, R0 ;  /* 0x000000f003187824 */ /* 0x000fe200078e0200 */
[----:B------:R-:W-:-:S04]  /*18b0*/  UIADD3 UR7, UPT, UPT, UR5, 0x10, UR7 ;  /* 0x0000001005077890 */ /* 0x000fc8000fffe007 */
[----:B------:R-:W-:-:S08]  /*18c0*/  IADD3 R0, PT, PT, R24, 0x10, R7 ;  /* 0x0000001018007810 */ /* 0x000fd00007ffe007 */
.L_x_106:
[----:B-1----:R-:W-:Y:S01]  /*18d0*/  LDS.64 R10, [R9] ;  /* 0x00000000090a7984 */ /* 0x002fe20000000a00 */
[----:B0-----:R-:W0:Y:S03]  /*18e0*/  LDC.64 R6, c[0x0][0x3a8] ;  /* 0x0000ea00ff067b82 */ /* 0x001e260000000a00 */
[----:B------:R-:W2:Y:S05]  /*18f0*/  LDS.64 R12, [R0+-0x10] ;  /* 0xfffff000000c7984 */ /* 0x000eaa0000000a00 */
[----:B------:R-:W-:Y:S06]  /*1900*/  BAR.SYNC.DEFER_BLOCKING 0x0 ;  /* 0x0000000000007b1d */ /* 0x000fec0000010000 */
[----:B0-----:R-:W-:Y:S01]  /*1910*/  @!P0 STG.E.64 desc[UR14][R6.64], RZ ;  /* 0x000000ff06008986 */ /* 0x001fe2000c101b0e */
[----:B--2---:R-:W-:Y:S01]  /*1920*/  DMUL R16, R10, R12 ;  /* 0x0000000c0a107228 */ /* 0x004fe20000000000 */
        /* <DEDUP_REMOVED lines=19> */
.L_x_101:
[----:B------:R-:W-:Y:S05]  /*1a60*/  BSYNC.RECONVERGENT B0 ;  /* 0x0000000000007941 */ /* 0x000fea0003800200 */
.L_x_100:
        /* <DEDUP_REMOVED lines=12> */
.L_x_103:
[----:B------:R-:W-:Y:S05]  /*1b30*/  BSYNC.RECONVERGENT B0 ;  /* 0x0000000000007941 */ /* 0x000fea0003800200 */
.L_x_102:
        /* <DEDUP_REMOVED lines=12> */
.L_x_105:
[----:B------:R-:W-:Y:S05]  /*1c00*/  BSYNC.RECONVERGENT B0 ;  /* 0x0000000000007941 */ /* 0x000fea0003800200 */
.L_x_104:
[----:B------:R-:W-:Y:S01]  /*1c10*/  VIADD R0, R0, 0x20 ;  /* 0x0000002000007836 */ /* 0x000fe20000000000 */
[----:B------:R-:W-:Y:S01]  /*1c20*/  UIADD3 UR7, UPT, UPT, UR7, 0x20, URZ ;  /* 0x0000002007077890 */ /* 0x000fe2000fffe0ff */
[----:B------:R-:W-:Y:S11]  /*1c30*/  BRA.U UP0, `(.L_x_106) ;  /* 0xfffffffd00247547 */ /* 0x000ff6000b83ffff */
.L_x_93:
[----:B------:R-:W-:Y:S06]  /*1c40*/  BAR.SYNC.DEFER_BLOCKING 0x0 ;  /* 0x0000000000007b1d */ /* 0x000fec0000010000 */
[----:B------:R-:W3:Y:S01]  /*1c50*/  LDCU UR6, c[0x0][0x384] ;  /* 0x00007080ff0677ac */ /* 0x000ee20008000800 */
[----:B01----:R0:W1:Y:S01]  /*1c60*/  LDS.64 R6, [R9] ;  /* 0x0000000009067984 */ /* 0x0030620000000a00 */
[----:B---3--:R-:W-:-:S09]  /*1c70*/  UISETP.GE.AND UP0, UPT, UR4, UR6, UPT ;  /* 0x000000060400728c */ /* 0x008fd2000bf06270 */
        /* <DEDUP_REMOVED lines=8> */
.L_x_109:
        /* <DEDUP_REMOVED lines=13> */
[----:B--2---:R-:W0:Y:S04]  /*1dd0*/  LDS.64 R16, [R8+0x10] ;  /* 0x0000100008107984 */ /* 0x004e280000000a00 */
        /* <DEDUP_REMOVED lines=24> */
.L_x_108:
        /* <DEDUP_REMOVED lines=20> */
[----:B--2---:R-:W0:Y:S02]  /*20a0*/  LDS.64 R16, [R8+0x10] ;  /* 0x0000100008107984 */ /* 0x004e240000000a00 */
[----:B0-----:R-:W-:-:S02]  /*20b0*/  DFMA R14, R6, -R16, R14 ;  /* 0x80000010060e722b */ /* 0x001fc4000000000e */
[----:B------:R-:W-:Y:S05]  /*20c0*/  LDS.64 R16, [R0+0x18] ;  /* 0x0000180000107984 */ /* 0x000fea0000000a00 */
[----:B------:R-:W-:Y:S04]  /*20d0*/  STS.64 [R0+0x10], R14 ;  /* 0x0000100e00007388 */ /* 0x000fe80000000a00 */
[----:B------:R-:W0:Y:S02]  /*20e0*/  LDS.64 R18, [R8+0x18] ;  /* 0x0000180008127984 */ /* 0x000e240000000a00 */
[----:B0-----:R-:W-:-:S07]  /*20f0*/  DFMA R16, R6, -R18, R16 ;  /* 0x800000120610722b */ /* 0x001fce0000000010 */
[----:B------:R0:W-:Y:S04]  /*2100*/  STS.64 [R0+0x18], R16 ;  /* 0x0000181000007388 */ /* 0x0001e80000000a00 */
.L_x_110:
        /* <DEDUP_REMOVED lines=8> */
[C---:B--2---:R-:W-:Y:S01]  /*2190*/  IMAD R17, R9.reuse, 0x8, R24 ;  /* 0x0000000809117824 */ /* 0x044fe200078e0218 */
        /* <DEDUP_REMOVED lines=10> */
.L_x_111:
[C---:B------:R-:W-:Y:S01]  /*2240*/  @!P1 LEA R10, R9.reuse, UR16, 0x3 ;  /* 0x00000010090a9c11 */ /* 0x040fe2000f8e18ff */
[----:B0-----:R-:W-:-:S05]  /*2250*/  @!P1 IMAD R13, R9, 0x8, R24 ;  /* 0x00000008090d9824 */ /* 0x001fca00078e0218 */
[----:B------:R-:W-:Y:S04]  /*2260*/  @!P1 LDS.64 R10, [R10] ;  /* 0x000000000a0a9984 */ /* 0x000fe80000000a00 */
[----:B------:R-:W1:Y:S02]  /*2270*/  @!P1 LDS.64 R8, [R13] ;  /* 0x000000000d089984 */ /* 0x000e640000000a00 */
[----:B-1----:R-:W-:-:S07]  /*2280*/  @!P1 DFMA R8, R6, -R10, R8 ;  /* 0x8000000a0608922b */ /* 0x002fce0000000008 */
[----:B------:R3:W-:Y:S04]  /*2290*/  @!P1 STS.64 [R13], R8 ;  /* 0x000000080d009388 */ /* 0x0007e80000000a00 */
.L_x_107:
[----:B0-----:R-:W-:Y:S01]  /*22a0*/  IMAD.MOV.U32 R0, RZ, RZ, 0xf0 ;  /* 0x000000f0ff007424 */ /* 0x001fe200078e00ff */
[----:B------:R-:W0:Y:S01]  /*22b0*/  LDCU.128 UR16, c[0x0][0x390] ;  /* 0x00007200ff1077ac */ /* 0x000e220008000c00 */
[----:B---3--:R-:W-:Y:S02]  /*22c0*/  IMAD.U32 R9, RZ, RZ, UR8 ;  /* 0x00000008ff097e24 */ /* 0x008fe4000f8e00ff */
[----:B------:R-:W-:Y:S01]  /*22d0*/  IMAD R0, R3, R0, UR5 ;  /* 0x0000000503007e24 */ /* 0x000fe2000f8e0200 */
[----:B------:R-:W-:Y:S01]  /*22e0*/  UISETP.NE.AND UP0, UPT, UR4, UR6, UPT ;  /* 0x000000060400728c */ /* 0x000fe2000bf05270 */
[----:B------:R-:W-:Y:S02]  /*22f0*/  VIADD R20, R20, 0x1 ;  /* 0x0000000114147836 */ /* 0x000fe40000000000 */
[----:B------:R-:W-:Y:S02]  /*2300*/  IMAD R8, R9, 0x8, R0 ;  /* 0x0000000809087824 */ /* 0x000fe400078e0200 */
[----:B------:R-:W-:-:S02]  /*2310*/  IMAD.U32 R0, RZ, RZ, UR6 ;  /* 0x00000006ff007e24 */ /* 0x000fc4000f8e00ff */
[----:B------:R-:W-:Y:S02]  /*2320*/  VIADD R5, R5, 0x1 ;  /* 0x0000000105057836 */ /* 0x000fe40000000000 */
[----:B------:R-:W3:Y:S01]  /*2330*/  LDS.64 R8, [R8] ;  /* 0x0000000008087984 */ /* 0x000ee20000000a00 */
[----:B------:R-:W-:-:S05]  /*2340*/  IMAD R0, R0, UR8, R3 ;  /* 0x0000000800007c24 */ /* 0x000fca000f8e0203 */
[----:B------:R-:W-:-:S05]  /*2350*/  IADD3 R0, P0, PT, R25, R0, RZ ;  /* 0x0000000019007210 */ /* 0x000fca0007f1e0ff */
[----:B------:R-:W-:Y:S02]  /*2360*/  IMAD.X R11, RZ, RZ, R2, P0 ;  /* 0x000000ffff0b7224 */ /* 0x000fe400000e0602 */
[----:B------:R-:W-:-:S03]  /*2370*/  IMAD.SHL.U32 R12, R0, 0x8, RZ ;  /* 0x00000008000c7824 */ /* 0x000fc600078e00ff */
[----:B------:R-:W-:Y:S02]  /*2380*/  SHF.L.U64.HI R0, R0, 0x3, R11 ;  /* 0x0000000300007819 */ /* 0x000fe4000001020b */
[C---:B0-----:R-:W-:Y:S02]  /*2390*/  IADD3 R10, P0, PT, R12.reuse, UR16, RZ ;  /* 0x000000100c0a7c10 */ /* 0x041fe4000ff1e0ff */
[----:B------:R-:W-:Y:S02]  /*23a0*/  IADD3 R12, P1, PT, R12, UR18, RZ ;  /* 0x000000120c0c7c10 */ /* 0x000fe4000ff3e0ff */
[C---:B------:R-:W-:Y:S02]  /*23b0*/  IADD3.X R11, PT, PT, R0.reuse, UR17, RZ, P0, !PT ;  /* 0x00000011000b7c10 */ /* 0x040fe400087fe4ff */
[----:B------:R-:W-:-:S03]  /*23c0*/  IADD3.X R13, PT, PT, R0, UR19, RZ, P1, !PT ;  /* 0x00000013000d7c10 */ /* 0x000fc60008ffe4ff */
[----:B-1----:R1:W-:Y:S04]  /*23d0*/  STG.E.64 desc[UR14][R10.64], R6 ;  /* 0x000000060a007986 */ /* 0x0023e8000c101b0e */
[----:B---3--:R1:W-:Y:S01]  /*23e0*/  STG.E.64 desc[UR14][R12.64], R8 ;  /* 0x000000080c007986 */ /* 0x0083e2000c101b0e */
[----:B------:R-:W-:Y:S05]  /*23f0*/  BRA.U UP0, `(.L_x_112) ;  /* 0xffffffe900f07547 */ /* 0x000fea000b83ffff */
[----:B------:R-:W-:Y:S05]  /*2400*/  EXIT ;  /* 0x000000000000794d */ /* 0x000fea0003800000 */
        .weak           $__internal_4_$__cuda_sm20_div_rn_f64_full
        .type           $__internal_4_$__cuda_sm20_div_rn_f64_full,@function
        .size           $__internal_4_$__cuda_sm20_div_rn_f64_full,($__internal_5_$__cuda_sm20_dsqrt_rn_f64_mediumpath_v1 - $__internal_4_$__cuda_sm20_div_rn_f64_full)
$__internal_4_$__cuda_sm20_div_rn_f64_full:
        /* <DEDUP_REMOVED lines=66> */
.L_x_114:
        /* <DEDUP_REMOVED lines=16> */
.L_x_117:
[----:B------:R-:W-:Y:S01]  /*2930*/  LOP3.LUT R15, R9, 0x80000, RZ, 0xfc, !PT ;  /* 0x00080000090f7812 */ /* 0x000fe200078efcff */
[----:B------:R-:W-:Y:S01]  /*2940*/  IMAD.MOV.U32 R14, RZ, RZ, R8 ;  /* 0x000000ffff0e7224 */ /* 0x000fe200078e0008 */
[----:B------:R-:W-:Y:S06]  /*2950*/  BRA `(.L_x_115) ;  /* 0x0000000000087947 */ /* 0x000fec0003800000 */
.L_x_116:
[----:B------:R-:W-:Y:S01]  /*2960*/  LOP3.LUT R15, R11, 0x80000, RZ, 0xfc, !PT ;  /* 0x000800000b0f7812 */ /* 0x000fe200078efcff */
[----:B------:R-:W-:-:S07]  /*2970*/  IMAD.MOV.U32 R14, RZ, RZ, R10 ;  /* 0x000000ffff0e7224 */ /* 0x000fce00078e000a */
.L_x_115:
[----:B------:R-:W-:Y:S05]  /*2980*/  BSYNC.RECONVERGENT B1 ;  /* 0x0000000000017941 */ /* 0x000fea0003800200 */
.L_x_113:
[----:B------:R-:W-:Y:S02]  /*2990*/  IMAD.MOV.U32 R6, RZ, RZ, R0 ;  /* 0x000000ffff067224 */ /* 0x000fe400078e0000 */
[----:B------:R-:W-:-:S04]  /*29a0*/  IMAD.MOV.U32 R7, RZ, RZ, 0x0 ;  /* 0x00000000ff077424 */ /* 0x000fc800078e00ff */
[----:B------:R-:W-:Y:S05]  /*29b0*/  RET.REL.NODEC R6 `(_Z10deviceQRv1ILi30EEviiPKdPdS2_S2_S2_) ;  /* 0xffffffd406907950 */ /* 0x000fea0003c3ffff */
        .weak           $__internal_5_$__cuda_sm20_dsqrt_rn_f64_mediumpath_v1
        .type           $__internal_5_$__cuda_sm20_dsqrt_rn_f64_mediumpath_v1,@function
        .size           $__internal_5_$__cuda_sm20_dsqrt_rn_f64_mediumpath_v1,(.L_x_1353 - $__internal_5_$__cuda_sm20_dsqrt_rn_f64_mediumpath_v1)
$__internal_5_$__cuda_sm20_dsqrt_rn_f64_mediumpath_v1:
        /* <DEDUP_REMOVED lines=12> */
.L_x_119:
        /* <DEDUP_REMOVED lines=24> */
.L_x_121:
[----:B------:R-:W-:-:S11]  /*2c00*/  DADD R6, R18, R18 ;  /* 0x0000000012067229 */ /* 0x000fd60000000012 */
.L_x_120:
[----:B------:R-:W-:Y:S05]  /*2c10*/  BSYNC.RECONVERGENT B1 ;  /* 0x0000000000017941 */ /* 0x000fea0003800200 */
.L_x_118:
[----:B------:R-:W-:Y:S02]  /*2c20*/  IMAD.MOV.U32 R16, RZ, RZ, R6 ;  /* 0x000000ffff107224 */ /* 0x000fe400078e0006 */
[----:B------:R-:W-:Y:S02]  /*2c30*/  IMAD.MOV.U32 R17, RZ, RZ, R7 ;  /* 0x000000ffff117224 */ /* 0x000fe400078e0007 */
[----:B------:R-:W-:Y:S02]  /*2c40*/  IMAD.MOV.U32 R6, RZ, RZ, R0 ;  /* 0x000000ffff067224 */ /* 0x000fe400078e0000 */
[----:B------:R-:W-:-:S04]  /*2c50*/  IMAD.MOV.U32 R7, RZ, RZ, 0x0 ;  /* 0x00000000ff077424 */ /* 0x000fc800078e00ff */
[----:B------:R-:W-:Y:S05]  /*2c60*/  RET.REL.NODEC R6 `(_Z10deviceQRv1ILi30EEviiPKdPdS2_S2_S2_) ;  /* 0xffffffd006e47950 */ /* 0x000fea0003c3ffff */
.L_x_122:
        /* <DEDUP_REMOVED lines=9> */
.L_x_1353:


//--------------------- .text._Z10deviceQRv1ILi29EEviiPKdPdS2_S2_S2_ --------------------------
	.section	.text._Z10deviceQRv1ILi29EEviiPKdPdS2_S2_S2_,"ax",@progbits
	.align	128
        .global         _Z10deviceQRv1ILi29EEviiPKdPdS2_S2_S2_
        .type           _Z10deviceQRv1ILi29EEviiPKdPdS2_S2_S2_,@function
        .size           _Z10deviceQRv1ILi29EEviiPKdPdS2_S2_S2_,(.L_x_1355 - _Z10deviceQRv1ILi29EEviiPKdPdS2_S2_S2_)
        .other          _Z10deviceQRv1ILi29EEviiPKdPdS2_S2_S2_,@"STO_CUDA_ENTRY STV_DEFAULT"
_Z10deviceQRv1ILi29EEviiPKdPdS2_S2_S2_:
.text._Z10deviceQRv1ILi29EEviiPKdPdS2_S2_S2_:
        /* <DEDUP_REMOVED lines=24> */
.L_x_124:
        /* <DEDUP_REMOVED lines=116> */
.L_x_123:
        /* <DEDUP_REMOVED lines=64> */
.L_x_126:
        /* <DEDUP_REMOVED lines=36> */
.L_x_127:
[----:B------:R-:W-:Y:S05]  /*0f00*/  @!P0 BRA `(.L_x_125) ;  /* 0x0000000000388947 */ /* 0x000fea0003800000 */
[----:B------:R-:W1:Y:S01]  /*0f10*/  LDCU.64 UR6, c[0x0][0x388] ;  /* 0x00007100ff0677ac */ /* 0x000e620008000a00 */
[----:B------:R-:W-:-:S05]  /*0f20*/  UMOV UR4, URZ ;  /* 0x000000ff00047c82 */ /* 0x000fca0008000000 */
.L_x_128:
        /* <DEDUP_REMOVED lines=12> */
.L_x_125:
[----:B------:R-:W-:Y:S01]  /*0ff0*/  VIADD R6, R7, 0xfffffffe ;  /* 0xfffffffe07067836 */ /* 0x000fe20000000000 */
[----:B------:R-:W-:Y:S01]  /*1000*/  PRMT R7, RZ, 0x7610, R7 ;  /* 0x00007610ff077816 */ /* 0x000fe20000000007 */
[----:B------:R-:W3:Y:S01]  /*1010*/  LDCU.U16 UR11, c[0x0][0x384] ;  /* 0x00007080ff0b77ac */ /* 0x000ee20008000400 */
[----:B01----:R-:W-:Y:S01]  /*1020*/  PRMT R22, RZ, 0x7610, R22 ;  /* 0x00007610ff167816 */ /* 0x003fe20000000016 */
[----:B------:R-:W-:-:S06]  /*1030*/  UMOV UR4, URZ ;  /* 0x000000ff00047c82 */ /* 0x000fcc0008000000 */
.L_x_153:
        /* <DEDUP_REMOVED lines=43> */
[----:B---3--:R-:W-:Y:S05]  /*12f0*/  CALL.REL.NOINC `($__internal_7_$__cuda_sm20_dsqrt_rn_f64_mediumpath_v1) ;  /* 0x0000001400d07944 */ /* 0x008fea0003c00000 */
.L_x_131:
[----:B------:R1:W-:Y:S02]  /*1300*/  STS.64 [UR7], R18 ;  /* 0x00000012ff007988 */ /* 0x0003e40008000a07 */
.L_x_130:
[----:B---3--:R-:W-:Y:S05]  /*1310*/  BSYNC.RECONVERGENT B0 ;  /* 0x0000000000007941 */ /* 0x008fea0003800200 */
.L_x_129:
        /* <DEDUP_REMOVED lines=19> */
[----:B-1----:R-:W-:Y:S05]  /*1450*/  CALL.REL.NOINC `($__internal_6_$__cuda_sm20_div_rn_f64_full) ;  /* 0x00000010000c7944 */ /* 0x002fea0003c00000 */
[----:B------:R-:W-:Y:S02]  /*1460*/  IMAD.MOV.U32 R8, RZ, RZ, R16 ;  /* 0x000000ffff087224 */ /* 0x000fe400078e0010 */
[----:B------:R-:W-:-:S07]  /*1470*/  IMAD.MOV.U32 R9, RZ, RZ, R17 ;  /* 0x000000ffff097224 */ /* 0x000fce00078e0011 */
.L_x_133:
[----:B------:R-:W-:Y:S05]  /*1480*/  BSYNC.RECONVERGENT B0 ;  /* 0x0000000000007941 */ /* 0x000fea0003800200 */
.L_x_132:
        /* <DEDUP_REMOVED lines=30> */
.L_x_137:
[----:B------:R-:W-:Y:S05]  /*1670*/  BSYNC.RECONVERGENT B0 ;  /* 0x0000000000007941 */ /* 0x000fea0003800200 */
.L_x_136:
        /* <DEDUP_REMOVED lines=15> */
.L_x_139:
[----:B------:R-:W-:Y:S05]  /*1770*/  BSYNC.RECONVERGENT B0 ;  /* 0x0000000000007941 */ /* 0x000fea0003800200 */
.L_x_138:
        /* <DEDUP_REMOVED lines=15> */
.L_x_140:
[----:B------:R-:W-:Y:S05]  /*1870*/  BSYNC.RECONVERGENT B0 ;  /* 0x0000000000007941 */ /* 0x000fea0003800200 */
.L_x_135:
        /* <DEDUP_REMOVED lines=13> */
.L_x_147:
        /* <DEDUP_REMOVED lines=25> */
.L_x_142:
[----:B------:R-:W-:Y:S05]  /*1ae0*/  BSYNC.RECONVERGENT B0 ;  /* 0x0000000000007941 */ /* 0x000fea0003800200 */
.L_x_141:
        /* <DEDUP_REMOVED lines=12> */
.L_x_144:
[----:B------:R-:W-:Y:S05]  /*1bb0*/  BSYNC.RECONVERGENT B0 ;  /* 0x0000000000007941 */ /* 0x000fea0003800200 */
.L_x_143:
        /* <DEDUP_REMOVED lines=12> */
.L_x_146:
[----:B------:R-:W-:Y:S05]  /*1c80*/  BSYNC.RECONVERGENT B0 ;  /* 0x0000000000007941 */ /* 0x000fea0003800200 */
.L_x_145:
[----:B------:R-:W-:Y:S01]  /*1c90*/  VIADD R0, R0, 0x20 ;  /* 0x0000002000007836 */ /* 0x000fe20000000000 */
[----:B------:R-:W-:Y:S01]  /*1ca0*/  UIADD3 UR7, UPT, UPT, UR7, 0x20, URZ ;  /* 0x0000002007077890 */ /* 0x000fe2000fffe0ff */
[----:B------:R-:W-:Y:S11]  /*1cb0*/  BRA.U UP0, `(.L_x_147) ;  /* 0xfffffffd00247547 */ /* 0x000ff6000b83ffff */
.L_x_134:
        /* <DEDUP_REMOVED lines=12> */
.L_x_150:
        /* <DEDUP_REMOVED lines=38> */
.L_x_149:
        /* <DEDUP_REMOVED lines=27> */
.L_x_151:
        /* <DEDUP_REMOVED lines=19> */
.L_x_152:
[C---:B------:R-:W-:Y:S01]  /*22c0*/  @!P1 LEA R12, R11.reuse, UR16, 0x3 ;  /* 0x000000100b0c9c11 */ /* 0x040fe2000f8e18ff */
[----:B0-----:R-:W-:-:S05]  /*22d0*/  @!P1 IMAD R15, R11, 0x8, R4 ;  /* 0x000000080b0f9824 */ /* 0x001fca00078e0204 */
[----:B------:R-:W-:Y:S04]  /*22e0*/  @!P1 LDS.64 R12, [R12] ;  /* 0x000000000c0c9984 */ /* 0x000fe80000000a00 */
[----:B------:R-:W1:Y:S02]  /*22f0*/  @!P1 LDS.64 R10, [R15] ;  /* 0x000000000f0a9984 */ /* 0x000e640000000a00 */
[----:B-1----:R-:W-:-:S07]  /*2300*/  @!P1 DFMA R10, R8, -R12, R10 ;  /* 0x8000000c080a922b */ /* 0x002fce000000000a */
[----:B------:R2:W-:Y:S04]  /*2310*/  @!P1 STS.64 [R15], R10 ;  /* 0x0000000a0f009388 */ /* 0x0005e80000000a00 */
.L_x_148:
        /* <DEDUP_REMOVED lines=23> */
        .weak           $__internal_6_$__cuda_sm20_div_rn_f64_full
        .type           $__internal_6_$__cuda_sm20_div_rn_f64_full,@function
        .size           $__internal_6_$__cuda_sm20_div_rn_f64_full,($__internal_7_$__cuda_sm20_dsqrt_rn_f64_mediumpath_v1 - $__internal_6_$__cuda_sm20_div_rn_f64_full)
$__internal_6_$__cuda_sm20_div_rn_f64_full:
        /* <DEDUP_REMOVED lines=66> */
.L_x_155:
        /* <DEDUP_REMOVED lines=16> */
.L_x_158:
[----:B------:R-:W-:Y:S01]  /*29b0*/  LOP3.LUT R17, R11, 0x80000, RZ, 0xfc, !PT ;  /* 0x000800000b117812 */ /* 0x000fe200078efcff */
[----:B------:R-:W-:Y:S01]  /*29c0*/  IMAD.MOV.U32 R16, RZ, RZ, R10 ;  /* 0x000000ffff107224 */ /* 0x000fe200078e000a */
[----:B------:R-:W-:Y:S06]  /*29d0*/  BRA `(.L_x_156) ;  /* 0x0000000000087947 */ /* 0x000fec0003800000 */
.L_x_157:
[----:B------:R-:W-:Y:S01]  /*29e0*/  LOP3.LUT R17, R13, 0x80000, RZ, 0xfc, !PT ;  /* 0x000800000d117812 */ /* 0x000fe200078efcff */
[----:B------:R-:W-:-:S07]  /*29f0*/  IMAD.MOV.U32 R16, RZ, RZ, R12 ;  /* 0x000000ffff107224 */ /* 0x000fce00078e000c */
.L_x_156:
[----:B------:R-:W-:Y:S05]  /*2a00*/  BSYNC.RECONVERGENT B1 ;  /* 0x0000000000017941 */ /* 0x000fea0003800200 */
.L_x_154:
[----:B------:R-:W-:Y:S02]  /*2a10*/  IMAD.MOV.U32 R8, RZ, RZ, R0 ;  /* 0x000000ffff087224 */ /* 0x000fe400078e0000 */
[----:B------:R-:W-:-:S04]  /*2a20*/  IMAD.MOV.U32 R9, RZ, RZ, 0x0 ;  /* 0x00000000ff097424 */ /* 0x000fc800078e00ff */
[----:B------:R-:W-:Y:S05]  /*2a30*/  RET.REL.NODEC R8 `(_Z10deviceQRv1ILi29EEviiPKdPdS2_S2_S2_) ;  /* 0xffffffd408707950 */ /* 0x000fea0003c3ffff */
        .weak           $__internal_7_$__cuda_sm20_dsqrt_rn_f64_mediumpath_v1
        .type           $__internal_7_$__cuda_sm20_dsqrt_rn_f64_mediumpath_v1,@function
        .size           $__internal_7_$__cuda_sm20_dsqrt_rn_f64_mediumpath_v1,(.L_x_1355 - $__internal_7_$__cuda_sm20_dsqrt_rn_f64_mediumpath_v1)
$__internal_7_$__cuda_sm20_dsqrt_rn_f64_mediumpath_v1:
        /* <DEDUP_REMOVED lines=12> */
.L_x_160:
        /* <DEDUP_REMOVED lines=24> */
.L_x_162:
[----:B------:R-:W-:-:S11]  /*2c80*/  DADD R8, R20, R20 ;  /* 0x0000000014087229 */ /* 0x000fd60000000014 */
.L_x_161:
[----:B------:R-:W-:Y:S05]  /*2c90*/  BSYNC.RECONVERGENT B1 ;  /* 0x0000000000017941 */ /* 0x000fea0003800200 */
.L_x_159:
[----:B------:R-:W-:Y:S02]  /*2ca0*/  IMAD.MOV.U32 R18, RZ, RZ, R8 ;  /* 0x000000ffff127224 */ /* 0x000fe400078e0008 */
[----:B------:R-:W-:Y:S02]  /*2cb0*/  IMAD.MOV.U32 R19, RZ, RZ, R9 ;  /* 0x000000ffff137224 */ /* 0x000fe400078e0009 */
[----:B------:R-:W-:Y:S02]  /*2cc0*/  IMAD.MOV.U32 R8, RZ, RZ, R0 ;  /* 0x000000ffff087224 */ /* 0x000fe400078e0000 */
[----:B------:R-:W-:-:S04]  /*2cd0*/  IMAD.MOV.U32 R9, RZ, RZ, 0x0 ;  /* 0x00000000ff097424 */ /* 0x000fc800078e00ff */
[----:B------:R-:W-:Y:S05]  /*2ce0*/  RET.REL.NODEC R8 `(_Z10deviceQRv1ILi29EEviiPKdPdS2_S2_S2_) ;  /* 0xffffffd008c47950 */ /* 0x000fea0003c3ffff */
.L_x_163:
        /* <DEDUP_REMOVED lines=9> */
.L_x_1355:


//--------------------- .text._Z10deviceQRv1ILi28EEviiPKdPdS2_S2_S2_ --------------------------
	.section	.text._Z10deviceQRv1ILi28EEviiPKdPdS2_S2_S2_,"ax",@progbits
	.align	128
        .global         _Z10deviceQRv1ILi28EEviiPKdPdS2_S2_S2_
        .type           _Z10deviceQRv1ILi28EEviiPKdPdS2_S2_S2_,@function
        .size           _Z10deviceQRv1ILi28EEviiPKdPdS2_S2_S2_,(.L_x_1357 - _Z10deviceQRv1ILi28EEviiPKdPdS2_S2_S2_)
        .other          _Z10deviceQRv1ILi28EEviiPKdPdS2_S2_S2_,@"STO_CUDA_ENTRY STV_DEFAULT"
_Z10deviceQRv1ILi28EEviiPKdPdS2_S2_S2_:
.text._Z10deviceQRv1ILi28EEviiPKdPdS2_S2_S2_:
        /* <DEDUP_REMOVED lines=24> */
.L_x_165:
        /* <DEDUP_REMOVED lines=108> */
.L_x_164:
        /* <DEDUP_REMOVED lines=64> */
.L_x_167:
        /* <DEDUP_REMOVED lines=36> */
.L_x_168:
[----:B------:R-:W-:Y:S05]  /*0e80*/  @!P0 BRA `(.L_x_166) ;  /* 0x0000000000388947 */ /* 0x000fea0003800000 */
[----:B------:R-:W1:Y:S01]  /*0e90*/  LDCU.64 UR6, c[0x0][0x388] ;  /* 0x00007100ff0677ac */ /* 0x000e620008000a00 */
[----:B------:R-:W-:-:S05]  /*0ea0*/  UMOV UR4, URZ ;  /* 0x000000ff00047c82 */ /* 0x000fca0008000000 */
.L_x_169:
        /* <DEDUP_REMOVED lines=12> */
.L_x_166:
[----:B012---:R-:W-:Y:S01]  /*0f70*/  VIADD R4, R0, 0xfffffffe ;  /* 0xfffffffe00047836 */ /* 0x007fe20000000000 */
[----:B------:R-:W-:Y:S01]  /*0f80*/  PRMT R5, RZ, 0x7610, R5 ;  /* 0x00007610ff057816 */ /* 0x000fe20000000005 */
[----:B------:R-:W0:Y:S01]  /*0f90*/  LDCU.U16 UR11, c[0x0][0x384] ;  /* 0x00007080ff0b77ac */ /* 0x000e220008000400 */
[----:B------:R-:W-:Y:S01]  /*0fa0*/  PRMT R20, RZ, 0x7610, R20 ;  /* 0x00007610ff147816 */ /* 0x000fe20000000014 */
[----:B------:R-:W-:-:S06]  /*0fb0*/  UMOV UR4, URZ ;  /* 0x000000ff00047c82 */ /* 0x000fcc0008000000 */
.L_x_194:
        /* <DEDUP_REMOVED lines=43> */
[----:B0-----:R-:W-:Y:S05]  /*1270*/  CALL.REL.NOINC `($__internal_9_$__cuda_sm20_dsqrt_rn_f64_mediumpath_v1) ;  /* 0x0000001400d07944 */ /* 0x001fea0003c00000 */
.L_x_172:
[----:B------:R2:W-:Y:S02]  /*1280*/  STS.64 [UR7], R16 ;  /* 0x00000010ff007988 */ /* 0x0005e40008000a07 */
.L_x_171:
[----:B0-----:R-:W-:Y:S05]  /*1290*/  BSYNC.RECONVERGENT B0 ;  /* 0x0000000000007941 */ /* 0x001fea0003800200 */
.L_x_170:
        /* <DEDUP_REMOVED lines=19> */
[----:B--2---:R-:W-:Y:S05]  /*13d0*/  CALL.REL.NOINC `($__internal_8_$__cuda_sm20_div_rn_f64_full) ;  /* 0x00000010000c7944 */ /* 0x004fea0003c00000 */
[----:B------:R-:W-:Y:S02]  /*13e0*/  IMAD.MOV.U32 R6, RZ, RZ, R14 ;  /* 0x000000ffff067224 */ /* 0x000fe400078e000e */
[----:B------:R-:W-:-:S07]  /*13f0*/  IMAD.MOV.U32 R7, RZ, RZ, R15 ;  /* 0x000000ffff077224 */ /* 0x000fce00078e000f */
.L_x_174:
[----:B------:R-:W-:Y:S05]  /*1400*/  BSYNC.RECONVERGENT B0 ;  /* 0x0000000000007941 */ /* 0x000fea0003800200 */
.L_x_173:
        /* <DEDUP_REMOVED lines=30> */
.L_x_178:
[----:B------:R-:W-:Y:S05]  /*15f0*/  BSYNC.RECONVERGENT B0 ;  /* 0x0000000000007941 */ /* 0x000fea0003800200 */
.L_x_177:
        /* <DEDUP_REMOVED lines=15> */
.L_x_180:
[----:B------:R-:W-:Y:S05]  /*16f0*/  BSYNC.RECONVERGENT B0 ;  /* 0x0000000000007941 */ /* 0x000fea0003800200 */
.L_x_179:
        /* <DEDUP_REMOVED lines=15> */
.L_x_181:
[----:B------:R-:W-:Y:S05]  /*17f0*/  BSYNC.RECONVERGENT B0 ;  /* 0x0000000000007941 */ /* 0x000fea0003800200 */
.L_x_176:
        /* <DEDUP_REMOVED lines=13> */
.L_x_188:
        /* <DEDUP_REMOVED lines=25> */
.L_x_183:
[----:B------:R-:W-:Y:S05]  /*1a60*/  BSYNC.RECONVERGENT B0 ;  /* 0x0000000000007941 */ /* 0x000fea0003800200 */
.L_x_182:
        /* <DEDUP_REMOVED lines=12> */
.L_x_185:
[----:B------:R-:W-:Y:S05]  /*1b30*/  BSYNC.RECONVERGENT B0 ;  /* 0x0000000000007941 */ /* 0x000fea0003800200 */
.L_x_184:
        /* <DEDUP_REMOVED lines=12> */
.L_x_187:
[----:B------:R-:W-:Y:S05]  /*1c00*/  BSYNC.RECONVERGENT B0 ;  /* 0x0000000000007941 */ /* 0x000fea0003800200 */
.L_x_186:
[----:B------:R-:W-:Y:S01]  /*1c10*/  VIADD R0, R0, 0x20 ;  /* 0x0000002000007836 */ /* 0x000fe20000000000 */
[----:B------:R-:W-:Y:S01]  /*1c20*/  UIADD3 UR7, UPT, UPT, UR7, 0x20, URZ ;  /* 0x0000002007077890 */ /* 0x000fe2000fffe0ff */
[----:B------:R-:W-:Y:S11]  /*1c30*/  BRA.U UP0, `(.L_x_188) ;  /* 0xfffffffd00247547 */ /* 0x000ff6000b83ffff */
.L_x_175:
        /* <DEDUP_REMOVED lines=12> */
.L_x_191:
        /* <DEDUP_REMOVED lines=38> */
.L_x_190:
        /* <DEDUP_REMOVED lines=27> */
.L_x_192:
        /* <DEDUP_REMOVED lines=19> */
.L_x_193:
[C---:B------:R-:W-:Y:S01]  /*2240*/  @!P1 LEA R10, R9.reuse, UR16, 0x3 ;  /* 0x00000010090a9c11 */ /* 0x040fe2000f8e18ff */
[----:B0-----:R-:W-:-:S05]  /*2250*/  @!P1 IMAD R13, R9, 0x8, R24 ;  /* 0x00000008090d9824 */ /* 0x001fca00078e0218 */
[----:B------:R-:W-:Y:S04]  /*2260*/  @!P1 LDS.64 R10, [R10] ;  /* 0x000000000a0a9984 */ /* 0x000fe80000000a00 */
[----:B------:R-:W1:Y:S02]  /*2270*/  @!P1 LDS.64 R8, [R13] ;  /* 0x000000000d089984 */ /* 0x000e640000000a00 */
[----:B-1----:R-:W-:-:S07]  /*2280*/  @!P1 DFMA R8, R6, -R10, R8 ;  /* 0x8000000a0608922b */ /* 0x002fce0000000008 */
[----:B------:R3:W-:Y:S04]  /*2290*/  @!P1 STS.64 [R13], R8 ;  /* 0x000000080d009388 */ /* 0x0007e80000000a00 */
.L_x_189:
        /* <DEDUP_REMOVED lines=23> */
        .weak           $__internal_8_$__cuda_sm20_div_rn_f64_full
        .type           $__internal_8_$__cuda_sm20_div_rn_f64_full,@function
        .size           $__internal_8_$__cuda_sm20_div_rn_f64_full,($__internal_9_$__cuda_sm20_dsqrt_rn_f64_mediumpath_v1 - $__internal_8_$__cuda_sm20_div_rn_f64_full)
$__internal_8_$__cuda_sm20_div_rn_f64_full:
        /* <DEDUP_REMOVED lines=66> */
.L_x_196:
        /* <DEDUP_REMOVED lines=16> */
.L_x_199:
[----:B------:R-:W-:Y:S01]  /*2930*/  LOP3.LUT R15, R9, 0x80000, RZ, 0xfc, !PT ;  /* 0x00080000090f7812 */ /* 0x000fe200078efcff */
[----:B------:R-:W-:Y:S01]  /*2940*/  IMAD.MOV.U32 R14, RZ, RZ, R8 ;  /* 0x000000ffff0e7224 */ /* 0x000fe200078e0008 */
[----:B------:R-:W-:Y:S06]  /*2950*/  BRA `(.L_x_197) ;  /* 0x0000000000087947 */ /* 0x000fec0003800000 */
.L_x_198:
[----:B------:R-:W-:Y:S01]  /*2960*/  LOP3.LUT R15, R11, 0x80000, RZ, 0xfc, !PT ;  /* 0x000800000b0f7812 */ /* 0x000fe200078efcff */
[----:B------:R-:W-:-:S07]  /*2970*/  IMAD.MOV.U32 R14, RZ, RZ, R10 ;  /* 0x000000ffff0e7224 */ /* 0x000fce00078e000a */
.L_x_197:
[----:B------:R-:W-:Y:S05]  /*2980*/  BSYNC.RECONVERGENT B1 ;  /* 0x0000000000017941 */ /* 0x000fea0003800200 */
.L_x_195:
[----:B------:R-:W-:Y:S02]  /*2990*/  IMAD.MOV.U32 R6, RZ, RZ, R0 ;  /* 0x000000ffff067224 */ /* 0x000fe400078e0000 */
[----:B------:R-:W-:-:S04]  /*29a0*/  IMAD.MOV.U32 R7, RZ, RZ, 0x0 ;  /* 0x00000000ff077424 */ /* 0x000fc800078e00ff */
[----:B------:R-:W-:Y:S05]  /*29b0*/  RET.REL.NODEC R6 `(_Z10deviceQRv1ILi28EEviiPKdPdS2_S2_S2_) ;  /* 0xffffffd406907950 */ /* 0x000fea0003c3ffff */
        .weak           $__internal_9_$__cuda_sm20_dsqrt_rn_f64_mediumpath_v1
        .type           $__internal_9_$__cuda_sm20_dsqrt_rn_f64_mediumpath_v1,@function
        .size           $__internal_9_$__cuda_sm20_dsqrt_rn_f64_mediumpath_v1,(.L_x_1357 - $__internal_9_$__cuda_sm20_dsqrt_rn_f64_mediumpath_v1)
$__internal_9_$__cuda_sm20_dsqrt_rn_f64_mediumpath_v1:
        /* <DEDUP_REMOVED lines=12> */
.L_x_201:
        /* <DEDUP_REMOVED lines=24> */
.L_x_203:
[----:B------:R-:W-:-:S11]  /*2c00*/  DADD R6, R18, R18 ;  /* 0x0000000012067229 */ /* 0x000fd60000000012 */
.L_x_202:
[----:B------:R-:W-:Y:S05]  /*2c10*/  BSYNC.RECONVERGENT B1 ;  /* 0x0000000000017941 */ /* 0x000fea0003800200 */
.L_x_200:
[----:B------:R-:W-:Y:S02]  /*2c20*/  IMAD.MOV.U32 R16, RZ, RZ, R6 ;  /* 0x000000ffff107224 */ /* 0x000fe400078e0006 */
[----:B------:R-:W-:Y:S02]  /*2c30*/  IMAD.MOV.U32 R17, RZ, RZ, R7 ;  /* 0x000000ffff117224 */ /* 0x000fe400078e0007 */
[----:B------:R-:W-:Y:S02]  /*2c40*/  IMAD.MOV.U32 R6, RZ, RZ, R0 ;  /* 0x000000ffff067224 */ /* 0x000fe400078e0000 */
[----:B------:R-:W-:-:S04]  /*2c50*/  IMAD.MOV.U32 R7, RZ, RZ, 0x0 ;  /* 0x00000000ff077424 */ /* 0x000fc800078e00ff */
[----:B------:R-:W-:Y:S05]  /*2c60*/  RET.REL.NODEC R6 `(_Z10deviceQRv1ILi28EEviiPKdPdS2_S2_S2_) ;  /* 0xffffffd006e47950 */ /* 0x000fea0003c3ffff */
.L_x_204:
        /* <DEDUP_REMOVED lines=9> */
.L_x_1357:


//--------------------- .text._Z10deviceQRv1ILi27EEviiPKdPdS2_S2_S2_ --------------------------
	.section	.text._Z10deviceQRv1ILi27EEviiPKdPdS2_S2_S2_,"ax",@progbits
	.align	128
        .global         _Z10deviceQRv1ILi27EEviiPKdPdS2_S2_S2_
        .type           _Z10deviceQRv1ILi27EEviiPKdPdS2_S2_S2_,@function
        .size           _Z10deviceQRv1ILi27EEviiPKdPdS2_S2_S2_,(.L_x_1359 - _Z10deviceQRv1ILi27EEviiPKdPdS2_S2_S2_)
        .other          _Z10deviceQRv1ILi27EEviiPKdPdS2_S2_S2_,@"STO_CUDA_ENTRY STV_DEFAULT"
_Z10deviceQRv1ILi27EEviiPKdPdS2_S2_S2_:
.text._Z10deviceQRv1ILi27EEviiPKdPdS2_S2_S2_:
        /* <DEDUP_REMOVED lines=24> */
.L_x_206:
        /* <DEDUP_REMOVED lines=116> */
.L_x_205:
        /* <DEDUP_REMOVED lines=64> */
.L_x_208:
        /* <DEDUP_REMOVED lines=36> */
.L_x_209:
[----:B------:R-:W-:Y:S05]  /*0f00*/  @!P0 BRA `(.L_x_207) ;  /* 0x0000000000388947 */ /* 0x000fea0003800000 */
[----:B------:R-:W1:Y:S01]  /*0f10*/  LDCU.64 UR6, c[0x0][0x388] ;  /* 0x00007100ff0677ac */ /* 0x000e620008000a00 */
[----:B------:R-:W-:-:S05]  /*0f20*/  UMOV UR4, URZ ;  /* 0x000000ff00047c82 */ /* 0x000fca0008000000 */
.L_x_210:
        /* <DEDUP_REMOVED lines=12> */
.L_x_207:
[----:B------:R-:W-:Y:S01]  /*0ff0*/  VIADD R6, R7, 0xfffffffe ;  /* 0xfffffffe07067836 */ /* 0x000fe20000000000 */
[----:B------:R-:W-:Y:S01]  /*1000*/  PRMT R7, RZ, 0x7610, R7 ;  /* 0x00007610ff077816 */ /* 0x000fe20000000007 */
[----:B------:R-:W3:Y:S01]  /*1010*/  LDCU.U16 UR11, c[0x0][0x384] ;  /* 0x00007080ff0b77ac */ /* 0x000ee20008000400 */
[----:B01----:R-:W-:Y:S01]  /*1020*/  PRMT R22, RZ, 0x7610, R22 ;  /* 0x00007610ff167816 */ /* 0x003fe20000000016 */
[----:B------:R-:W-:-:S06]  /*1030*/  UMOV UR4, URZ ;  /* 0x000000ff00047c82 */ /* 0x000fcc0008000000 */
.L_x_235:
        /* <DEDUP_REMOVED lines=43> */
[----:B---3--:R-:W-:Y:S05]  /*12f0*/  CALL.REL.NOINC `($__internal_11_$__cuda_sm20_dsqrt_rn_f64_mediumpath_v1) ;  /* 0x0000001400d07944 */ /* 0x008fea0003c00000 */
.L_x_213:
[----:B------:R1:W-:Y:S02]  /*1300*/  STS.64 [UR7], R18 ;  /* 0x00000012ff007988 */ /* 0x0003e40008000a07 */
.L_x_212:
[----:B---3--:R-:W-:Y:S05]  /*1310*/  BSYNC.RECONVERGENT B0 ;  /* 0x0000000000007941 */ /* 0x008fea0003800200 */
.L_x_211:
        /* <DEDUP_REMOVED lines=19> */
[----:B-1----:R-:W-:Y:S05]  /*1450*/  CALL.REL.NOINC `($__internal_10_$__cuda_sm20_div_rn_f64_full) ;  /* 0x00000010000c7944 */ /* 0x002fea0003c00000 */
[----:B------:R-:W-:Y:S02]  /*1460*/  IMAD.MOV.U32 R8, RZ, RZ, R16 ;  /* 0x000000ffff087224 */ /* 0x000fe400078e0010 */
[----:B------:R-:W-:-:S07]  /*1470*/  IMAD.MOV.U32 R9, RZ, RZ, R17 ;  /* 0x000000ffff097224 */ /* 0x000fce00078e0011 */
.L_x_215:
[----:B------:R-:W-:Y:S05]  /*1480*/  BSYNC.RECONVERGENT B0 ;  /* 0x0000000000007941 */ /* 0x000fea0003800200 */
.L_x_214:
        /* <DEDUP_REMOVED lines=30> */
.L_x_219:
[----:B------:R-:W-:Y:S05]  /*1670*/  BSYNC.RECONVERGENT B0 ;  /* 0x0000000000007941 */ /* 0x000fea0003800200 */
.L_x_218:
        /* <DEDUP_REMOVED lines=15> */
.L_x_221:
[----:B------:R-:W-:Y:S05]  /*1770*/  BSYNC.RECONVERGENT B0 ;  /* 0x0000000000007941 */ /* 0x000fea0003800200 */
.L_x_220:
        /* <DEDUP_REMOVED lines=15> */
.L_x_222:
[----:B------:R-:W-:Y:S05]  /*1870*/  BSYNC.RECONVERGENT B0 ;  /* 0x0000000000007941 */ /* 0x000fea0003800200 */
.L_x_217:
        /* <DEDUP_REMOVED lines=13> */
.L_x_229:
        /* <DEDUP_REMOVED lines=25> */
.L_x_224:
[----:B------:R-:W-:Y:S05]  /*1ae0*/  BSYNC.RECONVERGENT B0 ;  /* 0x0000000000007941 */ /* 0x000fea0003800200 */
.L_x_223:
        /* <DEDUP_REMOVED lines=12> */
.L_x_226:
[----:B------:R-:W-:Y:S05]  /*1bb0*/  BSYNC.RECONVERGENT B0 ;  /* 0x0000000000007941 */ /* 0x000fea0003800200 */
.L_x_225:
        /* <DEDUP_REMOVED lines=12> */
.L_x_228:
[----:B------:R-:W-:Y:S05]  /*1c80*/  BSYNC.RECONVERGENT B0 ;  /* 0x0000000000007941 */ /* 0x000fea0003800200 */
.L_x_227:
[----:B------:R-:W-:Y:S01]  /*1c90*/  VIADD R0, R0, 0x20 ;  /* 0x0000002000007836 */ /* 0x000fe20000000000 */
[----:B------:R-:W-:Y:S01]  /*1ca0*/  UIADD3 UR7, UPT, UPT, UR7, 0x20, URZ ;  /* 0x0000002007077890 */ /* 0x000fe2000fffe0ff */
[----:B------:R-:W-:Y:S11]  /*1cb0*/  BRA.U UP0, `(.L_x_229) ;  /* 0xfffffffd00247547 */ /* 0x000ff6000b83ffff */
.L_x_216:
        /* <DEDUP_REMOVED lines=12> */
.L_x_232:
        /* <DEDUP_REMOVED lines=38> */
.L_x_231:
        /* <DEDUP_REMOVED lines=27> */
.L_x_233:
        /* <DEDUP_REMOVED lines=19> */
.L_x_234:
[C---:B------:R-:W-:Y:S01]  /*22c0*/  @!P1 LEA R12, R11.reuse, UR16, 0x3 ;  /* 0x000000100b0c9c11 */ /* 0x040fe2000f8e18ff */
[----:B0-----:R-:W-:-:S05]  /*22d0*/  @!P1 IMAD R15, R11, 0x8, R4 ;  /* 0x000000080b0f9824 */ /* 0x001fca00078e0204 */
[----:B------:R-:W-:Y:S04]  /*22e0*/  @!P1 LDS.64 R12, [R12] ;  /* 0x000000000c0c9984 */ /* 0x000fe80000000a00 */
[----:B------:R-:W1:Y:S02]  /*22f0*/  @!P1 LDS.64 R10, [R15] ;  /* 0x000000000f0a9984 */ /* 0x000e640000000a00 */
[----:B-1----:R-:W-:-:S07]  /*2300*/  @!P1 DFMA R10, R8, -R12, R10 ;  /* 0x8000000c080a922b */ /* 0x002fce000000000a */
[----:B------:R2:W-:Y:S04]  /*2310*/  @!P1 STS.64 [R15], R10 ;  /* 0x0000000a0f009388 */ /* 0x0005e80000000a00 */
.L_x_230:
        /* <DEDUP_REMOVED lines=23> */
        .weak           $__internal_10_$__cuda_sm20_div_rn_f64_full
        .type           $__internal_10_$__cuda_sm20_div_rn_f64_full,@function
        .size           $__internal_10_$__cuda_sm20_div_rn_f64_full,($__internal_11_$__cuda_sm20_dsqrt_rn_f64_mediumpath_v1 - $__internal_10_$__cuda_sm20_div_rn_f64_full)
$__internal_10_$__cuda_sm20_div_rn_f64_full:
        /* <DEDUP_REMOVED lines=66> */
.L_x_237:
        /* <DEDUP_REMOVED lines=16> */
.L_x_240:
[----:B------:R-:W-:Y:S01]  /*29b0*/  LOP3.LUT R17, R11, 0x80000, RZ, 0xfc, !PT ;  /* 0x000800000b117812 */ /* 0x000fe200078efcff */
[----:B------:R-:W-:Y:S01]  /*29c0*/  IMAD.MOV.U32 R16, RZ, RZ, R10 ;  /* 0x000000ffff107224 */ /* 0x000fe200078e000a */
[----:B------:R-:W-:Y:S06]  /*29d0*/  BRA `(.L_x_238) ;  /* 0x0000000000087947 */ /* 0x000fec0003800000 */
.L_x_239:
[----:B------:R-:W-:Y:S01]  /*29e0*/  LOP3.LUT R17, R13, 0x80000, RZ, 0xfc, !PT ;  /* 0x000800000d117812 */ /* 0x000fe200078efcff */
[----:B------:R-:W-:-:S07]  /*29f0*/  IMAD.MOV.U32 R16, RZ, RZ, R12 ;  /* 0x000000ffff107224 */ /* 0x000fce00078e000c */
.L_x_238:
[----:B------:R-:W-:Y:S05]  /*2a00*/  BSYNC.RECONVERGENT B1 ;  /* 0x0000000000017941 */ /* 0x000fea0003800200 */
.L_x_236:
[----:B------:R-:W-:Y:S02]  /*2a10*/  IMAD.MOV.U32 R8, RZ, RZ, R0 ;  /* 0x000000ffff087224 */ /* 0x000fe400078e0000 */
[----:B------:R-:W-:-:S04]  /*2a20*/  IMAD.MOV.U32 R9, RZ, RZ, 0x0 ;  /* 0x00000000ff097424 */ /* 0x000fc800078e00ff */
[----:B------:R-:W-:Y:S05]  /*2a30*/  RET.REL.NODEC R8 `(_Z10deviceQRv1ILi27EEviiPKdPdS2_S2_S2_) ;  /* 0xffffffd408707950 */ /* 0x000fea0003c3ffff */
        .weak           $__internal_11_$__cuda_sm20_dsqrt_rn_f64_mediumpath_v1
        .type           $__internal_11_$__cuda_sm20_dsqrt_rn_f64_mediumpath_v1,@function
        .size           $__internal_11_$__cuda_sm20_dsqrt_rn_f64_mediumpath_v1,(.L_x_1359 - $__internal_11_$__cuda_sm20_dsqrt_rn_f64_mediumpath_v1)
$__internal_11_$__cuda_sm20_dsqrt_rn_f64_mediumpath_v1:
        /* <DEDUP_REMOVED lines=12> */
.L_x_242:
        /* <DEDUP_REMOVED lines=24> */
.L_x_244:
[----:B------:R-:W-:-:S11]  /*2c80*/  DADD R8, R20, R20 ;  /* 0x0000000014087229 */ /* 0x000fd60000000014 */
.L_x_243:
[----:B------:R-:W-:Y:S05]  /*2c90*/  BSYNC.RECONVERGENT B1 ;  /* 0x0000000000017941 */ /* 0x000fea0003800200 */
.L_x_241:
[----:B------:R-:W-:Y:S02]  /*2ca0*/  IMAD.MOV.U32 R18, RZ, RZ, R8 ;  /* 0x000000ffff127224 */ /* 0x000fe400078e0008 */
[----:B------:R-:W-:Y:S02]  /*2cb0*/  IMAD.MOV.U32 R19, RZ, RZ, R9 ;  /* 0x000000ffff137224 */ /* 0x000fe400078e0009 */
[----:B------:R-:W-:Y:S02]  /*2cc0*/  IMAD.MOV.U32 R8, RZ, RZ, R0 ;  /* 0x000000ffff087224 */ /* 0x000fe400078e0000 */
[----:B------:R-:W-:-:S04]  /*2cd0*/  IMAD.MOV.U32 R9, RZ, RZ, 0x0 ;  /* 0x00000000ff097424 */ /* 0x000fc800078e00ff */
[----:B------:R-:W-:Y:S05]  /*2ce0*/  RET.REL.NODEC R8 `(_Z10deviceQRv1ILi27EEviiPKdPdS2_S2_S2_) ;  /* 0xffffffd008c47950 */ /* 0x000fea0003c3ffff */
.L_x_245:
        /* <DEDUP_REMOVED lines=9> */
.L_x_1359:


//--------------------- .text._Z10deviceQRv1ILi26EEviiPKdPdS2_S2_S2_ --------------------------
	.section	.text._Z10deviceQRv1ILi26EEviiPKdPdS2_S2_S2_,"ax",@progbits
	.align	128
        .global         _Z10deviceQRv1ILi26EEviiPKdPdS2_S2_S2_
        .type           _Z10deviceQRv1ILi26EEviiPKdPdS2_S2_S2_,@function
        .size           _Z10deviceQRv1ILi26EEviiPKdPdS2_S2_S2_,(.L_x_1361 - _Z10deviceQRv1ILi26EEviiPKdPdS2_S2_S2_)
        .other          _Z10deviceQRv1ILi26EEviiPKdPdS2_S2_S2_,@"STO_CUDA_ENTRY STV_DEFAULT"
_Z10deviceQRv1ILi26EEviiPKdPdS2_S2_S2_:
.text._Z10deviceQRv1ILi26EEviiPKdPdS2_S2_S2_:
        /* <DEDUP_REMOVED lines=24> */
.L_x_247:
        /* <DEDUP_REMOVED lines=108> */
.L_x_246:
        /* <DEDUP_REMOVED lines=64> */
.L_x_249:
        /* <DEDUP_REMOVED lines=36> */
.L_x_250:
[----:B------:R-:W-:Y:S05]  /*0e80*/  @!P0 BRA `(.L_x_248) ;  /* 0x0000000000388947 */ /* 0x000fea0003800000 */
[----:B------:R-:W1:Y:S01]  /*0e90*/  LDCU.64 UR6, c[0x0][0x388] ;  /* 0x00007100ff0677ac */ /* 0x000e620008000a00 */
[----:B------:R-:W-:-:S05]  /*0ea0*/  UMOV UR4, URZ ;  /* 0x000000ff00047c82 */ /* 0x000fca0008000000 */
.L_x_251:
        /* <DEDUP_REMOVED lines=12> */
.L_x_248:
[----:B012---:R-:W-:Y:S01]  /*0f70*/  VIADD R4, R0, 0xfffffffe ;  /* 0xfffffffe00047836 */ /* 0x007fe20000000000 */
[----:B------:R-:W-:Y:S01]  /*0f80*/  PRMT R5, RZ, 0x7610, R5 ;  /* 0x00007610ff057816 */ /* 0x000fe20000000005 */
[----:B------:R-:W0:Y:S01]  /*0f90*/  LDCU.U16 UR11, c[0x0][0x384] ;  /* 0x00007080ff0b77ac */ /* 0x000e220008000400 */
[----:B------:R-:W-:Y:S01]  /*0fa0*/  PRMT R20, RZ, 0x7610, R20 ;  /* 0x00007610ff147816 */ /* 0x000fe20000000014 */
[----:B------:R-:W-:-:S06]  /*0fb0*/  UMOV UR4, URZ ;  /* 0x000000ff00047c82 */ /* 0x000fcc0008000000 */
.L_x_276:
        /* <DEDUP_REMOVED lines=43> */
[----:B0-----:R-:W-:Y:S05]  /*1270*/  CALL.REL.NOINC `($__internal_13_$__cuda_sm20_dsqrt_rn_f64_mediumpath_v1) ;  /* 0x0000001400d07944 */ /* 0x001fea0003c00000 */
.L_x_254:
[----:B------:R2:W-:Y:S02]  /*1280*/  STS.64 [UR7], R16 ;  /* 0x00000010ff007988 */ /* 0x0005e40008000a07 */
.L_x_253:
[----:B0-----:R-:W-:Y:S05]  /*1290*/  BSYNC.RECONVERGENT B0 ;  /* 0x0000000000007941 */ /* 0x001fea0003800200 */
.L_x_252:
        /* <DEDUP_REMOVED lines=19> */
[----:B--2---:R-:W-:Y:S05]  /*13d0*/  CALL.REL.NOINC `($__internal_12_$__cuda_sm20_div_rn_f64_full) ;  /* 0x00000010000c7944 */ /* 0x004fea0003c00000 */
[----:B------:R-:W-:Y:S02]  /*13e0*/  IMAD.MOV.U32 R6, RZ, RZ, R14 ;  /* 0x000000ffff067224 */ /* 0x000fe400078e000e */
[----:B------:R-:W-:-:S07]  /*13f0*/  IMAD.MOV.U32 R7, RZ, RZ, R15 ;  /* 0x000000ffff077224 */ /* 0x000fce00078e000f */
.L_x_256:
[----:B------:R-:W-:Y:S05]  /*1400*/  BSYNC.RECONVERGENT B0 ;  /* 0x0000000000007941 */ /* 0x000fea0003800200 */
.L_x_255:
        /* <DEDUP_REMOVED lines=30> */
.L_x_260:
[----:B------:R-:W-:Y:S05]  /*15f0*/  BSYNC.RECONVERGENT B0 ;  /* 0x0000000000007941 */ /* 0x000fea0003800200 */
.L_x_259:
        /* <DEDUP_REMOVED lines=15> */
.L_x_262:
[----:B------:R-:W-:Y:S05]  /*16f0*/  BSYNC.RECONVERGENT B0 ;  /* 0x0000000000007941 */ /* 0x000fea0003800200 */
.L_x_261:
        /* <DEDUP_REMOVED lines=15> */
.L_x_263:
[----:B------:R-:W-:Y:S05]  /*17f0*/  BSYNC.RECONVERGENT B0 ;  /* 0x0000000000007941 */ /* 0x000fea0003800200 */
.L_x_258:
        /* <DEDUP_REMOVED lines=13> */
.L_x_270:
        /* <DEDUP_REMOVED lines=25> */
.L_x_265:
[----:B------:R-:W-:Y:S05]  /*1a60*/  BSYNC.RECONVERGENT B0 ;  /* 0x0000000000007941 */ /* 0x000fea0003800200 */
.L_x_264:
        /* <DEDUP_REMOVED lines=12> */
.L_x_267:
[----:B------:R-:W-:Y:S05]  /*1b30*/  BSYNC.RECONVERGENT B0 ;  /* 0x0000000000007941 */ /* 0x000fea0003800200 */
.L_x_266:
        /* <DEDUP_REMOVED lines=12> */
.L_x_269:
[----:B------:R-:W-:Y:S05]  /*1c00*/  BSYNC.RECONVERGENT B0 ;  /* 0x0000000000007941 */ /* 0x000fea0003800200 */
.L_x_268:
[----:B------:R-:W-:Y:S01]  /*1c10*/  VIADD R0, R0, 0x20 ;  /* 0x0000002000007836 */ /* 0x000fe20000000000 */
[----:B------:R-:W-:Y:S01]  /*1c20*/  UIADD3 UR7, UPT, UPT, UR7, 0x20, URZ ;  /* 0x0000002007077890 */ /* 0x000fe2000fffe0ff */
[----:B------:R-:W-:Y:S11]  /*1c30*/  BRA.U UP0, `(.L_x_270) ;  /* 0xfffffffd00247547 */ /* 0x000ff6000b83ffff */
.L_x_257:
        /* <DEDUP_REMOVED lines=12> */
.L_x_273:
        /* <DEDUP_REMOVED lines=38> */
.L_x_272:
        /* <DEDUP_REMOVED lines=27> */
.L_x_274:
        /* <DEDUP_REMOVED lines=19> */
.L_x_275:
[C---:B------:R-:W-:Y:S01]  /*2240*/  @!P1 LEA R10, R9.reuse, UR16, 0x3 ;  /* 0x00000010090a9c11 */ /* 0x040fe2000f8e18ff */
[----:B0-----:R-:W-:-:S05]  /*2250*/  @!P1 IMAD R13, R9, 0x8, R24 ;  /* 0x00000008090d9824 */ /* 0x001fca00078e0218 */
[----:B------:R-:W-:Y:S04]  /*2260*/  @!P1 LDS.64 R10, [R10] ;  /* 0x000000000a0a9984 */ /* 0x000fe80000000a00 */
[----:B------:R-:W1:Y:S02]  /*2270*/  @!P1 LDS.64 R8, [R13] ;  /* 0x000000000d089984 */ /* 0x000e640000000a00 */
[----:B-1----:R-:W-:-:S07]  /*2280*/  @!P1 DFMA R8, R6, -R10, R8 ;  /* 0x8000000a0608922b */ /* 0x002fce0000000008 */
[----:B------:R3:W-:Y:S04]  /*2290*/  @!P1 STS.64 [R13], R8 ;  /* 0x000000080d009388 */ /* 0x0007e80000000a00 */
.L_x_271:
        /* <DEDUP_REMOVED lines=23> */
        .weak           $__internal_12_$__cuda_sm20_div_rn_f64_full
        .type           $__internal_12_$__cuda_sm20_div_rn_f64_full,@function
        .size           $__internal_12_$__cuda_sm20_div_rn_f64_full,($__internal_13_$__cuda_sm20_dsqrt_rn_f64_mediumpath_v1 - $__internal_12_$__cuda_sm20_div_rn_f64_full)
$__internal_12_$__cuda_sm20_div_rn_f64_full:
        /* <DEDUP_REMOVED lines=66> */
.L_x_278:
        /* <DEDUP_REMOVED lines=16> */
.L_x_281:
[----:B------:R-:W-:Y:S01]  /*2930*/  LOP3.LUT R15, R9, 0x80000, RZ, 0xfc, !PT ;  /* 0x00080000090f7812 */ /* 0x000fe200078efcff */
[----:B------:R-:W-:Y:S01]  /*2940*/  IMAD.MOV.U32 R14, RZ, RZ, R8 ;  /* 0x000000ffff0e7224 */ /* 0x000fe200078e0008 */
[----:B------:R-:W-:Y:S06]  /*2950*/  BRA `(.L_x_279) ;  /* 0x0000000000087947 */ /* 0x000fec0003800000 */
.L_x_280:
[----:B------:R-:W-:Y:S01]  /*2960*/  LOP3.LUT R15, R11, 0x80000, RZ, 0xfc, !PT ;  /* 0x000800000b0f7812 */ /* 0x000fe200078efcff */
[----:B------:R-:W-:-:S07]  /*2970*/  IMAD.MOV.U32 R14, RZ, RZ, R10 ;  /* 0x000000ffff0e7224 */ /* 0x000fce00078e000a */
.L_x_279:
[----:B------:R-:W-:Y:S05]  /*2980*/  BSYNC.RECONVERGENT B1 ;  /* 0x0000000000017941 */ /* 0x000fea0003800200 */
.L_x_277:
[----:B------:R-:W-:Y:S02]  /*2990*/  IMAD.MOV.U32 R6, RZ, RZ, R0 ;  /* 0x000000ffff067224 */ /* 0x000fe400078e0000 */
[----:B------:R-:W-:-:S04]  /*29a0*/  IMAD.MOV.U32 R7, RZ, RZ, 0x0 ;  /* 0x00000000ff077424 */ /* 0x000fc800078e00ff */
[----:B------:R-:W-:Y:S05]  /*29b0*/  RET.REL.NODEC R6 `(_Z10deviceQRv1ILi26EEviiPKdPdS2_S2_S2_) ;  /* 0xffffffd406907950 */ /* 0x000fea0003c3ffff */
        .weak           $__internal_13_$__cuda_sm20_dsqrt_rn_f64_mediumpath_v1
        .type           $__internal_13_$__cuda_sm20_dsqrt_rn_f64_mediumpath_v1,@function
        .size           $__internal_13_$__cuda_sm20_dsqrt_rn_f64_mediumpath_v1,(.L_x_1361 - $__internal_13_$__cuda_sm20_dsqrt_rn_f64_mediumpath_v1)
$__internal_13_$__cuda_sm20_dsqrt_rn_f64_mediumpath_v1:
        /* <DEDUP_REMOVED lines=12> */
.L_x_283:
        /* <DEDUP_REMOVED lines=24> */
.L_x_285:
[----:B------:R-:W-:-:S11]  /*2c00*/  DADD R6, R18, R18 ;  /* 0x0000000012067229 */ /* 0x000fd60000000012 */
.L_x_284:
[----:B------:R-:W-:Y:S05]  /*2c10*/  BSYNC.RECONVERGENT B1 ;  /* 0x0000000000017941 */ /* 0x000fea0003800200 */
.L_x_282:
[----:B------:R-:W-:Y:S02]  /*2c20*/  IMAD.MOV.U32 R16, RZ, RZ, R6 ;  /* 0x000000ffff107224 */ /* 0x000fe400078e0006 */
[----:B------:R-:W-:Y:S02]  /*2c30*/  IMAD.MOV.U32 R17, RZ, RZ, R7 ;  /* 0x000000ffff117224 */ /* 0x000fe400078e0007 */
[----:B------:R-:W-:Y:S02]  /*2c40*/  IMAD.MOV.U32 R6, RZ, RZ, R0 ;  /* 0x000000ffff067224 */ /* 0x000fe400078e0000 */
[----:B------:R-:W-:-:S04]  /*2c50*/  IMAD.MOV.U32 R7, RZ, RZ, 0x0 ;  /* 0x00000000ff077424 */ /* 0x000fc800078e00ff */
[----:B------:R-:W-:Y:S05]  /*2c60*/  RET.REL.NODEC R6 `(_Z10deviceQRv1ILi26EEviiPKdPdS2_S2_S2_) ;  /* 0xffffffd006e47950 */ /* 0x000fea0003c3ffff */
.L_x_286:
        /* <DEDUP_REMOVED lines=9> */
.L_x_1361:


//--------------------- .text._Z10deviceQRv1ILi25EEviiPKdPdS2_S2_S2_ --------------------------
	.section	.text._Z10deviceQRv1ILi25EEviiPKdPdS2_S2_S2_,"ax",@progbits
	.align	128
        .global         _Z10deviceQRv1ILi25EEviiPKdPdS2_S2_S2_
        .type           _Z10deviceQRv1ILi25EEviiPKdPdS2_S2_S2_,@function
        .size           _Z10deviceQRv1ILi25EEviiPKdPdS2_S2_S2_,(.L_x_1363 - _Z10deviceQRv1ILi25EEviiPKdPdS2_S2_S2_)
        .other          _Z10deviceQRv1ILi25EEviiPKdPdS2_S2_S2_,@"STO_CUDA_ENTRY STV_DEFAULT"
_Z10deviceQRv1ILi25EEviiPKdPdS2_S2_S2_:
.text._Z10deviceQRv1ILi25EEviiPKdPdS2_S2_S2_:
        /* <DEDUP_REMOVED lines=24> */
.L_x_288:
        /* <DEDUP_REMOVED lines=116> */
.L_x_287:
        /* <DEDUP_REMOVED lines=64> */
.L_x_290:
        /* <DEDUP_REMOVED lines=36> */
.L_x_291:
[----:B------:R-:W-:Y:S05]  /*0f00*/  @!P0 BRA `(.L_x_289) ;  /* 0x0000000000388947 */ /* 0x000fea0003800000 */
[----:B------:R-:W1:Y:S01]  /*0f10*/  LDCU.64 UR6, c[0x0][0x388] ;  /* 0x00007100ff0677ac */ /* 0x000e620008000a00 */
[----:B------:R-:W-:-:S05]  /*0f20*/  UMOV UR4, URZ ;  /* 0x000000ff00047c82 */ /* 0x000fca0008000000 */
.L_x_292:
        /* <DEDUP_REMOVED lines=12> */
.L_x_289:
[----:B------:R-:W-:Y:S01]  /*0ff0*/  VIADD R6, R7, 0xfffffffe ;  /* 0xfffffffe07067836 */ /* 0x000fe20000000000 */
[----:B------:R-:W-:Y:S01]  /*1000*/  PRMT R7, RZ, 0x7610, R7 ;  /* 0x00007610ff077816 */ /* 0x000fe20000000007 */
[----:B------:R-:W3:Y:S01]  /*1010*/  LDCU.U16 UR11, c[0x0][0x384] ;  /* 0x00007080ff0b77ac */ /* 0x000ee20008000400 */
[----:B01----:R-:W-:Y:S01]  /*1020*/  PRMT R22, RZ, 0x7610, R22 ;  /* 0x00007610ff167816 */ /* 0x003fe20000000016 */
[----:B------:R-:W-:-:S06]  /*1030*/  UMOV UR4, URZ ;  /* 0x000000ff00047c82 */ /* 0x000fcc0008000000 */
.L_x_317:
        /* <DEDUP_REMOVED lines=43> */
[----:B---3--:R-:W-:Y:S05]  /*12f0*/  CALL.REL.NOINC `($__internal_15_$__cuda_sm20_dsqrt_rn_f64_mediumpath_v1) ;  /* 0x0000001400d07944 */ /* 0x008fea0003c00000 */
.L_x_295:
[----:B------:R1:W-:Y:S02]  /*1300*/  STS.64 [UR7], R18 ;  /* 0x00000012ff007988 */ /* 0x0003e40008000a07 */
.L_x_294:
[----:B---3--:R-:W-:Y:S05]  /*1310*/  BSYNC.RECONVERGENT B0 ;  /* 0x0000000000007941 */ /* 0x008fea0003800200 */
.L_x_293:
        /* <DEDUP_REMOVED lines=19> */
[----:B-1----:R-:W-:Y:S05]  /*1450*/  CALL.REL.NOINC `($__internal_14_$__cuda_sm20_div_rn_f64_full) ;  /* 0x00000010000c7944 */ /* 0x002fea0003c00000 */
[----:B------:R-:W-:Y:S02]  /*1460*/  IMAD.MOV.U32 R8, RZ, RZ, R16 ;  /* 0x000000ffff087224 */ /* 0x000fe400078e0010 */
[----:B------:R-:W-:-:S07]  /*1470*/  IMAD.MOV.U32 R9, RZ, RZ, R17 ;  /* 0x000000ffff097224 */ /* 0x000fce00078e0011 */
.L_x_297:
[----:B------:R-:W-:Y:S05]  /*1480*/  BSYNC.RECONVERGENT B0 ;  /* 0x0000000000007941 */ /* 0x000fea0003800200 */
.L_x_296:
        /* <DEDUP_REMOVED lines=30> */
.L_x_301:
[----:B------:R-:W-:Y:S05]  /*1670*/  BSYNC.RECONVERGENT B0 ;  /* 0x0000000000007941 */ /* 0x000fea0003800200 */
.L_x_300:
        /* <DEDUP_REMOVED lines=15> */
.L_x_303:
[----:B------:R-:W-:Y:S05]  /*1770*/  BSYNC.RECONVERGENT B0 ;  /* 0x0000000000007941 */ /* 0x000fea0003800200 */
.L_x_302:
        /* <DEDUP_REMOVED lines=15> */
.L_x_304:
[----:B------:R-:W-:Y:S05]  /*1870*/  BSYNC.RECONVERGENT B0 ;  /* 0x0000000000007941 */ /* 0x000fea0003800200 */
.L_x_299:
        /* <DEDUP_REMOVED lines=13> */
.L_x_311:
        /* <DEDUP_REMOVED lines=25> */
.L_x_306:
[----:B------:R-:W-:Y:S05]  /*1ae0*/  BSYNC.RECONVERGENT B0 ;  /* 0x0000000000007941 */ /* 0x000fea0003800200 */
.L_x_305:
        /* <DEDUP_REMOVED lines=12> */
.L_x_308:
[----:B------:R-:W-:Y:S05]  /*1bb0*/  BSYNC.RECONVERGENT B0 ;  /* 0x0000000000007941 */ /* 0x000fea0003800200 */
.L_x_307:
        /* <DEDUP_REMOVED lines=12> */
.L_x_310:
[----:B------:R-:W-:Y:S05]  /*1c80*/  BSYNC.RECONVERGENT B0 ;  /* 0x0000000000007941 */ /* 0x000fea0003800200 */
.L_x_309:
[----:B------:R-:W-:Y:S01]  /*1c90*/  VIADD R0, R0, 0x20 ;  /* 0x0000002000007836 */ /* 0x000fe20000000000 */
[----:B------:R-:W-:Y:S01]  /*1ca0*/  UIADD3 UR7, UPT, UPT, UR7, 0x20, URZ ;  /* 0x0000002007077890 */ /* 0x000fe2000fffe0ff */
[----:B------:R-:W-:Y:S11]  /*1cb0*/  BRA.U UP0, `(.L_x_311) ;  /* 0xfffffffd00247547 */ /* 0x000ff6000b83ffff */
.L_x_298:
        /* <DEDUP_REMOVED lines=12> */
.L_x_314:
        /* <DEDUP_REMOVED lines=38> */
.L_x_313:
        /* <DEDUP_REMOVED lines=27> */
.L_x_315:
        /* <DEDUP_REMOVED lines=19> */
.L_x_316:
[C---:B------:R-:W-:Y:S01]  /*22c0*/  @!P1 LEA R12, R11.reuse, UR16, 0x3 ;  /* 0x000000100b0c9c11 */ /* 0x040fe2000f8e18ff */
[----:B0-----:R-:W-:-:S05]  /*22d0*/  @!P1 IMAD R15, R11, 0x8, R4 ;  /* 0x000000080b0f9824 */ /* 0x001fca00078e0204 */
[----:B------:R-:W-:Y:S04]  /*22e0*/  @!P1 LDS.64 R12, [R12] ;  /* 0x000000000c0c9984 */ /* 0x000fe80000000a00 */
[----:B------:R-:W1:Y:S02]  /*22f0*/  @!P1 LDS.64 R10, [R15] ;  /* 0x000000000f0a9984 */ /* 0x000e640000000a00 */
[----:B-1----:R-:W-:-:S07]  /*2300*/  @!P1 DFMA R10, R8, -R12, R10 ;  /* 0x8000000c080a922b */ /* 0x002fce000000000a */
[----:B------:R2:W-:Y:S04]  /*2310*/  @!P1 STS.64 [R15], R10 ;  /* 0x0000000a0f009388 */ /* 0x0005e80000000a00 */
.L_x_312:
        /* <DEDUP_REMOVED lines=23> */
        .weak           $__internal_14_$__cuda_sm20_div_rn_f64_full
        .type           $__internal_14_$__cuda_sm20_div_rn_f64_full,@function
        .size           $__internal_14_$__cuda_sm20_div_rn_f64_full,($__internal_15_$__cuda_sm20_dsqrt_rn_f64_mediumpath_v1 - $__internal_14_$__cuda_sm20_div_rn_f64_full)
$__internal_14_$__cuda_sm20_div_rn_f64_full:
        /* <DEDUP_REMOVED lines=66> */
.L_x_319:
        /* <DEDUP_REMOVED lines=16> */
.L_x_322:
[----:B------:R-:W-:Y:S01]  /*29b0*/  LOP3.LUT R17, R11, 0x80000, RZ, 0xfc, !PT ;  /* 0x000800000b117812 */ /* 0x000fe200078efcff */
[----:B------:R-:W-:Y:S01]  /*29c0*/  IMAD.MOV.U32 R16, RZ, RZ, R10 ;  /* 0x000000ffff107224 */ /* 0x000fe200078e000a */
[----:B------:R-:W-:Y:S06]  /*29d0*/  BRA `(.L_x_320) ;  /* 0x0000000000087947 */ /* 0x000fec0003800000 */
.L_x_321:
[----:B------:R-:W-:Y:S01]  /*29e0*/  LOP3.LUT R17, R13, 0x80000, RZ, 0xfc, !PT ;  /* 0x000800000d117812 */ /* 0x000fe200078efcff */
[----:B------:R-:W-:-:S07]  /*29f0*/  IMAD.MOV.U32 R16, RZ, RZ, R12 ;  /* 0x000000ffff107224 */ /* 0x000fce00078e000c */
.L_x_320:
[----:B------:R-:W-:Y:S05]  /*2a00*/  BSYNC.RECONVERGENT B1 ;  /* 0x0000000000017941 */ /* 0x000fea0003800200 */
.L_x_318:
[----:B------:R-:W-:Y:S02]  /*2a10*/  IMAD.MOV.U32 R8, RZ, RZ, R0 ;  /* 0x000000ffff087224 */ /* 0x000fe400078e0000 */
[----:B------:R-:W-:-:S04]  /*2a20*/  IMAD.MOV.U32 R9, RZ, RZ, 0x0 ;  /* 0x00000000ff097424 */ /* 0x000fc800078e00ff */
[----:B------:R-:W-:Y:S05]  /*2a30*/  RET.REL.NODEC R8 `(_Z10deviceQRv1ILi25EEviiPKdPdS2_S2_S2_) ;  /* 0xffffffd408707950 */ /* 0x000fea0003c3ffff */
        .weak           $__internal_15_$__cuda_sm20_dsqrt_rn_f64_mediumpath_v1
        .type           $__internal_15_$__cuda_sm20_dsqrt_rn_f64_mediumpath_v1,@function
        .size           $__internal_15_$__cuda_sm20_dsqrt_rn_f64_mediumpath_v1,(.L_x_1363 - $__internal_15_$__cuda_sm20_dsqrt_rn_f64_mediumpath_v1)
$__internal_15_$__cuda_sm20_dsqrt_rn_f64_mediumpath_v1:
        /* <DEDUP_REMOVED lines=12> */
.L_x_324:
        /* <DEDUP_REMOVED lines=24> */
.L_x_326:
[----:B------:R-:W-:-:S11]  /*2c80*/  DADD R8, R20, R20 ;  /* 0x0000000014087229 */ /* 0x000fd60000000014 */
.L_x_325:
[----:B------:R-:W-:Y:S05]  /*2c90*/  BSYNC.RECONVERGENT B1 ;  /* 0x0000000000017941 */ /* 0x000fea0003800200 */
.L_x_323:
[----:B------:R-:W-:Y:S02]  /*2ca0*/  IMAD.MOV.U32 R18, RZ, RZ, R8 ;  /* 0x000000ffff127224 */ /* 0x000fe400078e0008 */
[----:B------:R-:W-:Y:S02]  /*2cb0*/  IMAD.MOV.U32 R19, RZ, RZ, R9 ;  /* 0x000000ffff137224 */ /* 0x000fe400078e0009 */
[----:B------:R-:W-:Y:S02]  /*2cc0*/  IMAD.MOV.U32 R8, RZ, RZ, R0 ;  /* 0x000000ffff087224 */ /* 0x000fe400078e0000 */
[----:B------:R-:W-:-:S04]  /*2cd0*/  IMAD.MOV.U32 R9, RZ, RZ, 0x0 ;  /* 0x00000000ff097424 */ /* 0x000fc800078e00ff */
[----:B------:R-:W-:Y:S05]  /*2ce0*/  RET.REL.NODEC R8 `(_Z10deviceQRv1ILi25EEviiPKdPdS2_S2_S2_) ;  /* 0xffffffd008c47950 */ /* 0x000fea0003c3ffff */
.L_x_327:
        /* <DEDUP_REMOVED lines=9> */
.L_x_1363:


//--------------------- .text._Z10deviceQRv1ILi24EEviiPKdPdS2_S2_S2_ --------------------------
	.section	.text._Z10deviceQRv1ILi24EEviiPKdPdS2_S2_S2_,"ax",@progbits
	.align	128
        .global         _Z10deviceQRv1ILi24EEviiPKdPdS2_S2_S2_
        .type           _Z10deviceQRv1ILi24EEviiPKdPdS2_S2_S2_,@function
        .size           _Z10deviceQRv1ILi24EEviiPKdPdS2_S2_S2_,(.L_x_1365 - _Z10deviceQRv1ILi24EEviiPKdPdS2_S2_S2_)
        .other          _Z10deviceQRv1ILi24EEviiPKdPdS2_S2_S2_,@"STO_CUDA_ENTRY STV_DEFAULT"
_Z10deviceQRv1ILi24EEviiPKdPdS2_S2_S2_:
.text._Z10deviceQRv1ILi24EEviiPKdPdS2_S2_S2_:
        /* <DEDUP_REMOVED lines=24> */
.L_x_329:
        /* <DEDUP_REMOVED lines=108> */
.L_x_328:
        /* <DEDUP_REMOVED lines=64> */
.L_x_331:
        /* <DEDUP_REMOVED lines=36> */
.L_x_332:
[----:B------:R-:W-:Y:S05]  /*0e80*/  @!P0 BRA `(.L_x_330) ;  /* 0x0000000000388947 */ /* 0x000fea0003800000 */
[----:B------:R-:W1:Y:S01]  /*0e90*/  LDCU.64 UR6, c[0x0][0x388] ;  /* 0x00007100ff0677ac */ /* 0x000e620008000a00 */
[----:B------:R-:W-:-:S05]  /*0ea0*/  UMOV UR4, URZ ;  /* 0x000000ff00047c82 */ /* 0x000fca0008000000 */
.L_x_333:
        /* <DEDUP_REMOVED lines=12> */
.L_x_330:
[----:B012---:R-:W-:Y:S01]  /*0f70*/  VIADD R4, R0, 0xfffffffe ;  /* 0xfffffffe00047836 */ /* 0x007fe20000000000 */
[----:B------:R-:W-:Y:S01]  /*0f80*/  PRMT R5, RZ, 0x7610, R5 ;  /* 0x00007610ff057816 */ /* 0x000fe20000000005 */
[----:B------:R-:W0:Y:S01]  /*0f90*/  LDCU.U16 UR11, c[0x0][0x384] ;  /* 0x00007080ff0b77ac */ /* 0x000e220008000400 */
[----:B------:R-:W-:Y:S01]  /*0fa0*/  PRMT R20, RZ, 0x7610, R20 ;  /* 0x00007610ff147816 */ /* 0x000fe20000000014 */
[----:B------:R-:W-:-:S06]  /*0fb0*/  UMOV UR4, URZ ;  /* 0x000000ff00047c82 */ /* 0x000fcc0008000000 */
.L_x_358:
        /* <DEDUP_REMOVED lines=43> */
[----:B0-----:R-:W-:Y:S05]  /*1270*/  CALL.REL.NOINC `($__internal_17_$__cuda_sm20_dsqrt_rn_f64_mediumpath_v1) ;  /* 0x0000001400d07944 */ /* 0x001fea0003c00000 */
.L_x_336:
[----:B------:R2:W-:Y:S02]  /*1280*/  STS.64 [UR7], R16 ;  /* 0x00000010ff007988 */ /* 0x0005e40008000a07 */
.L_x_335:
[----:B0-----:R-:W-:Y:S05]  /*1290*/  BSYNC.RECONVERGENT B0 ;  /* 0x0000000000007941 */ /* 0x001fea0003800200 */
.L_x_334:
        /* <DEDUP_REMOVED lines=19> */
[----:B--2---:R-:W-:Y:S05]  /*13d0*/  CALL.REL.NOINC `($__internal_16_$__cuda_sm20_div_rn_f64_full) ;  /* 0x00000010000c7944 */ /* 0x004fea0003c00000 */
[----:B------:R-:W-:Y:S02]  /*13e0*/  IMAD.MOV.U32 R6, RZ, RZ, R14 ;  /* 0x000000ffff067224 */ /* 0x000fe400078e000e */
[----:B------:R-:W-:-:S07]  /*13f0*/  IMAD.MOV.U32 R7, RZ, RZ, R15 ;  /* 0x000000ffff077224 */ /* 0x000fce00078e000f */
.L_x_338:
[----:B------:R-:W-:Y:S05]  /*1400*/  BSYNC.RECONVERGENT B0 ;  /* 0x0000000000007941 */ /* 0x000fea0003800200 */
.L_x_337:
        /* <DEDUP_REMOVED lines=30> */
.L_x_342:
[----:B------:R-:W-:Y:S05]  /*15f0*/  BSYNC.RECONVERGENT B0 ;  /* 0x0000000000007941 */ /* 0x000fea0003800200 */
.L_x_341:
        /* <DEDUP_REMOVED lines=15> */
.L_x_344:
[----:B------:R-:W-:Y:S05]  /*16f0*/  BSYNC.RECONVERGENT B0 ;  /* 0x0000000000007941 */ /* 0x000fea0003800200 */
.L_x_343:
        /* <DEDUP_REMOVED lines=15> */
.L_x_345:
[----:B------:R-:W-:Y:S05]  /*17f0*/  BSYNC.RECONVERGENT B0 ;  /* 0x0000000000007941 */ /* 0x000fea0003800200 */
.L_x_340:
        /* <DEDUP_REMOVED lines=13> */
.L_x_352:
        /* <DEDUP_REMOVED lines=25> */
.L_x_347:
[----:B------:R-:W-:Y:S05]  /*1a60*/  BSYNC.RECONVERGENT B0 ;  /* 0x0000000000007941 */ /* 0x000fea0003800200 */
.L_x_346:
        /* <DEDUP_REMOVED lines=12> */
.L_x_349:
[----:B------:R-:W-:Y:S05]  /*1b30*/  BSYNC.RECONVERGENT B0 ;  /* 0x0000000000007941 */ /* 0x000fea0003800200 */
.L_x_348:
        /* <DEDUP_REMOVED lines=12> */
.L_x_351:
[----:B------:R-:W-:Y:S05]  /*1c00*/  BSYNC.RECONVERGENT B0 ;  /* 0x0000000000007941 */ /* 0x000fea0003800200 */
.L_x_350:
[----:B------:R-:W-:Y:S01]  /*1c10*/  VIADD R0, R0, 0x20 ;  /* 0x0000002000007836 */ /* 0x000fe20000000000 */
[----:B------:R-:W-:Y:S01]  /*1c20*/  UIADD3 UR7, UPT, UPT, UR7, 0x20, URZ ;  /* 0x0000002007077890 */ /* 0x000fe2000fffe0ff */
[----:B------:R-:W-:Y:S11]  /*1c30*/  BRA.U UP0, `(.L_x_352) ;  /* 0xfffffffd00247547 */ /* 0x000ff6000b83ffff */
.L_x_339:
        /* <DEDUP_REMOVED lines=12> */
.L_x_355:
        /* <DEDUP_REMOVED lines=38> */
.L_x_354:
        /* <DEDUP_REMOVED lines=27> */
.L_x_356:
        /* <DEDUP_REMOVED lines=19> */
.L_x_357:
[C---:B------:R-:W-:Y:S01]  /*2240*/  @!P1 LEA R10, R9.reuse, UR16, 0x3 ;  /* 0x00000010090a9c11 */ /* 0x040fe2000f8e18ff */
[----:B0-----:R-:W-:-:S05]  /*2250*/  @!P1 IMAD R13, R9, 0x8, R24 ;  /* 0x00000008090d9824 */ /* 0x001fca00078e0218 */
[----:B------:R-:W-:Y:S04]  /*2260*/  @!P1 LDS.64 R10, [R10] ;  /* 0x000000000a0a9984 */ /* 0x000fe80000000a00 */
[----:B------:R-:W1:Y:S02]  /*2270*/  @!P1 LDS.64 R8, [R13] ;  /* 0x000000000d089984 */ /* 0x000e640000000a00 */
[----:B-1----:R-:W-:-:S07]  /*2280*/  @!P1 DFMA R8, R6, -R10, R8 ;  /* 0x8000000a0608922b */ /* 0x002fce0000000008 */
[----:B------:R3:W-:Y:S04]  /*2290*/  @!P1 STS.64 [R13], R8 ;  /* 0x000000080d009388 */ /* 0x0007e80000000a00 */
.L_x_353:
        /* <DEDUP_REMOVED lines=23> */
        .weak           $__internal_16_$__cuda_sm20_div_rn_f64_full
        .type           $__internal_16_$__cuda_sm20_div_rn_f64_full,@function
        .size           $__internal_16_$__cuda_sm20_div_rn_f64_full,($__internal_17_$__cuda_sm20_dsqrt_rn_f64_mediumpath_v1 - $__internal_16_$__cuda_sm20_div_rn_f64_full)
$__internal_16_$__cuda_sm20_div_rn_f64_full:
        /* <DEDUP_REMOVED lines=66> */
.L_x_360:
        /* <DEDUP_REMOVED lines=16> */
.L_x_363:
[----:B------:R-:W-:Y:S01]  /*2930*/  LOP3.LUT R15, R9, 0x80000, RZ, 0xfc, !PT ;  /* 0x00080000090f7812 */ /* 0x000fe200078efcff */
[----:B------:R-:W-:Y:S01]  /*2940*/  IMAD.MOV.U32 R14, RZ, RZ, R8 ;  /* 0x000000ffff0e7224 */ /* 0x000fe200078e0008 */
[----:B------:R-:W-:Y:S06]  /*2950*/  BRA `(.L_x_361) ;  /* 0x0000000000087947 */ /* 0x000fec0003800000 */
.L_x_362:
[----:B------:R-:W-:Y:S01]  /*2960*/  LOP3.LUT R15, R11, 0x80000, RZ, 0xfc, !PT ;  /* 0x000800000b0f7812 */ /* 0x000fe200078efcff */
[----:B------:R-:W-:-:S07]  /*2970*/  IMAD.MOV.U32 R14, RZ, RZ, R10 ;  /* 0x000000ffff0e7224 */ /* 0x000fce00078e000a */
.L_x_361:
[----:B------:R-:W-:Y:S05]  /*2980*/  BSYNC.RECONVERGENT B1 ;  /* 0x0000000000017941 */ /* 0x000fea0003800200 */
.L_x_359:
[----:B------:R-:W-:Y:S02]  /*2990*/  IMAD.MOV.U32 R6, RZ, RZ, R0 ;  /* 0x000000ffff067224 */ /* 0x000fe400078e0000 */
[----:B------:R-:W-:-:S04]  /*29a0*/  IMAD.MOV.U32 R7, RZ, RZ, 0x0 ;  /* 0x00000000ff077424 */ /* 0x000fc800078e00ff */
[----:B------:R-:W-:Y:S05]  /*29b0*/  RET.REL.NODEC R6 `(_Z10deviceQRv1ILi24EEviiPKdPdS2_S2_S2_) ;  /* 0xffffffd406907950 */ /* 0x000fea0003c3ffff */
        .weak           $__internal_17_$__cuda_sm20_dsqrt_rn_f64_mediumpath_v1
        .type           $__internal_17_$__cuda_sm20_dsqrt_rn_f64_mediumpath_v1,@function
        .size           $__internal_17_$__cuda_sm20_dsqrt_rn_f64_mediumpath_v1,(.L_x_1365 - $__internal_17_$__cuda_sm20_dsqrt_rn_f64_mediumpath_v1)
$__internal_17_$__cuda_sm20_dsqrt_rn_f64_mediumpath_v1:
        /* <DEDUP_REMOVED lines=12> */
.L_x_365:
        /* <DEDUP_REMOVED lines=24> */
.L_x_367:
[----:B------:R-:W-:-:S11]  /*2c00*/  DADD R6, R18, R18 ;  /* 0x0000000012067229 */ /* 0x000fd60000000012 */
.L_x_366:
[----:B------:R-:W-:Y:S05]  /*2c10*/  BSYNC.RECONVERGENT B1 ;  /* 0x0000000000017941 */ /* 0x000fea0003800200 */
.L_x_364:
[----:B------:R-:W-:Y:S02]  /*2c20*/  IMAD.MOV.U32 R16, RZ, RZ, R6 ;  /* 0x000000ffff107224 */ /* 0x000fe400078e0006 */
[----:B------:R-:W-:Y:S02]  /*2c30*/  IMAD.MOV.U32 R17, RZ, RZ, R7 ;  /* 0x000000ffff117224 */ /* 0x000fe400078e0007 */
[----:B------:R-:W-:Y:S02]  /*2c40*/  IMAD.MOV.U32 R6, RZ, RZ, R0 ;  /* 0x000000ffff067224 */ /* 0x000fe400078e0000 */
[----:B------:R-:W-:-:S04]  /*2c50*/  IMAD.MOV.U32 R7, RZ, RZ, 0x0 ;  /* 0x00000000ff077424 */ /* 0x000fc800078e00ff */
[----:B------:R-:W-:Y:S05]  /*2c60*/  RET.REL.NODEC R6 `(_Z10deviceQRv1ILi24EEviiPKdPdS2_S2_S2_) ;  /* 0xffffffd006e47950 */ /* 0x000fea0003c3ffff */
.L_x_368:
        /* <DEDUP_REMOVED lines=9> */
.L_x_1365:


//--------------------- .text._Z10deviceQRv1ILi23EEviiPKdPdS2_S2_S2_ --------------------------
	.section	.text._Z10deviceQRv1ILi23EEviiPKdPdS2_S2_S2_,"ax",@progbits
	.align	128
        .global         _Z10deviceQRv1ILi23EEviiPKdPdS2_S2_S2_
        .type           _Z10deviceQRv1ILi23EEviiPKdPdS2_S2_S2_,@function
        .size           _Z10deviceQRv1ILi23EEviiPKdPdS2_S2_S2_,(.L_x_1367 - _Z10deviceQRv1ILi23EEviiPKdPdS2_S2_S2_)
        .other          _Z10deviceQRv1ILi23EEviiPKdPdS2_S2_S2_,@"STO_CUDA_ENTRY STV_DEFAULT"
_Z10deviceQRv1ILi23EEviiPKdPdS2_S2_S2_:
.text._Z10deviceQRv1ILi23EEviiPKdPdS2_S2_S2_:
        /* <DEDUP_REMOVED lines=24> */
.L_x_370:
        /* <DEDUP_REMOVED lines=116> */
.L_x_369:
        /* <DEDUP_REMOVED lines=64> */
.L_x_372:
        /* <DEDUP_REMOVED lines=36> */
.L_x_373:
[----:B------:R-:W-:Y:S05]  /*0f00*/  @!P0 BRA `(.L_x_371) ;  /* 0x0000000000388947 */ /* 0x000fea0003800000 */
[----:B------:R-:W1:Y:S01]  /*0f10*/  LDCU.64 UR6, c[0x0][0x388] ;  /* 0x00007100ff0677ac */ /* 0x000e620008000a00 */
[----:B------:R-:W-:-:S05]  /*0f20*/  UMOV UR4, URZ ;  /* 0x000000ff00047c82 */ /* 0x000fca0008000000 */
.L_x_374:
        /* <DEDUP_REMOVED lines=12> */
.L_x_371:
[----:B------:R-:W-:Y:S01]  /*0ff0*/  VIADD R6, R7, 0xfffffffe ;  /* 0xfffffffe07067836 */ /* 0x000fe20000000000 */
[----:B------:R-:W-:Y:S01]  /*1000*/  PRMT R7, RZ, 0x7610, R7 ;  /* 0x00007610ff077816 */ /* 0x000fe20000000007 */
[----:B------:R-:W3:Y:S01]  /*1010*/  LDCU.U16 UR11, c[0x0][0x384] ;  /* 0x00007080ff0b77ac */ /* 0x000ee20008000400 */
[----:B01----:R-:W-:Y:S01]  /*1020*/  PRMT R22, RZ, 0x7610, R22 ;  /* 0x00007610ff167816 */ /* 0x003fe20000000016 */
[----:B------:R-:W-:-:S06]  /*1030*/  UMOV UR4, URZ ;  /* 0x000000ff00047c82 */ /* 0x000fcc0008000000 */
.L_x_399:
        /* <DEDUP_REMOVED lines=43> */
[----:B---3--:R-:W-:Y:S05]  /*12f0*/  CALL.REL.NOINC `($__internal_19_$__cuda_sm20_dsqrt_rn_f64_mediumpath_v1) ;  /* 0x0000001400d07944 */ /* 0x008fea0003c00000 */
.L_x_377:
[----:B------:R1:W-:Y:S02]  /*1300*/  STS.64 [UR7], R18 ;  /* 0x00000012ff007988 */ /* 0x0003e40008000a07 */
.L_x_376:
[----:B---3--:R-:W-:Y:S05]  /*1310*/  BSYNC.RECONVERGENT B0 ;  /* 0x0000000000007941 */ /* 0x008fea0003800200 */
.L_x_375:
        /* <DEDUP_REMOVED lines=19> */
[----:B-1----:R-:W-:Y:S05]  /*1450*/  CALL.REL.NOINC `($__internal_18_$__cuda_sm20_div_rn_f64_full) ;  /* 0x00000010000c7944 */ /* 0x002fea0003c00000 */
[----:B------:R-:W-:Y:S02]  /*1460*/  IMAD.MOV.U32 R8, RZ, RZ, R16 ;  /* 0x000000ffff087224 */ /* 0x000fe400078e0010 */
[----:B------:R-:W-:-:S07]  /*1470*/  IMAD.MOV.U32 R9, RZ, RZ, R17 ;  /* 0x000000ffff097224 */ /* 0x000fce00078e0011 */
.L_x_379:
[----:B------:R-:W-:Y:S05]  /*1480*/  BSYNC.RECONVERGENT B0 ;  /* 0x0000000000007941 */ /* 0x000fea0003800200 */
.L_x_378:
        /* <DEDUP_REMOVED lines=30> */
.L_x_383:
[----:B------:R-:W-:Y:S05]  /*1670*/  BSYNC.RECONVERGENT B0 ;  /* 0x0000000000007941 */ /* 0x000fea0003800200 */
.L_x_382:
        /* <DEDUP_REMOVED lines=15> */
.L_x_385:
[----:B------:R-:W-:Y:S05]  /*1770*/  BSYNC.RECONVERGENT B0 ;  /* 0x0000000000007941 */ /* 0x000fea0003800200 */
.L_x_384:
        /* <DEDUP_REMOVED lines=15> */
.L_x_386:
[----:B------:R-:W-:Y:S05]  /*1870*/  BSYNC.RECONVERGENT B0 ;  /* 0x0000000000007941 */ /* 0x000fea0003800200 */
.L_x_381:
        /* <DEDUP_REMOVED lines=13> */
.L_x_393:
        /* <DEDUP_REMOVED lines=25> */
.L_x_388:
[----:B------:R-:W-:Y:S05]  /*1ae0*/  BSYNC.RECONVERGENT B0 ;  /* 0x0000000000007941 */ /* 0x000fea0003800200 */
.L_x_387:
        /* <DEDUP_REMOVED lines=12> */
.L_x_390:
[----:B------:R-:W-:Y:S05]  /*1bb0*/  BSYNC.RECONVERGENT B0 ;  /* 0x0000000000007941 */ /* 0x000fea0003800200 */
.L_x_389:
        /* <DEDUP_REMOVED lines=12> */
.L_x_392:
[----:B------:R-:W-:Y:S05]  /*1c80*/  BSYNC.RECONVERGENT B0 ;  /* 0x0000000000007941 */ /* 0x000fea0003800200 */
.L_x_391:
[----:B------:R-:W-:Y:S01]  /*1c90*/  VIADD R0, R0, 0x20 ;  /* 0x0000002000007836 */ /* 0x000fe20000000000 */
[----:B------:R-:W-:Y:S01]  /*1ca0*/  UIADD3 UR7, UPT, UPT, UR7, 0x20, URZ ;  /* 0x0000002007077890 */ /* 0x000fe2000fffe0ff */
[----:B------:R-:W-:Y:S11]  /*1cb0*/  BRA.U UP0, `(.L_x_393) ;  /* 0xfffffffd00247547 */ /* 0x000ff6000b83ffff */
.L_x_380:
        /* <DEDUP_REMOVED lines=12> */
.L_x_396:
        /* <DEDUP_REMOVED lines=38> */
.L_x_395:
        /* <DEDUP_REMOVED lines=27> */
.L_x_397:
        /* <DEDUP_REMOVED lines=19> */
.L_x_398:
[C---:B------:R-:W-:Y:S01]  /*22c0*/  @!P1 LEA R12, R11.reuse, UR16, 0x3 ;  /* 0x000000100b0c9c11 */ /* 0x040fe2000f8e18ff */
[----:B0-----:R-:W-:-:S05]  /*22d0*/  @!P1 IMAD R15, R11, 0x8, R4 ;  /* 0x000000080b0f9824 */ /* 0x001fca00078e0204 */
[----:B------:R-:W-:Y:S04]  /*22e0*/  @!P1 LDS.64 R12, [R12] ;  /* 0x000000000c0c9984 */ /* 0x000fe80000000a00 */
[----:B------:R-:W1:Y:S02]  /*22f0*/  @!P1 LDS.64 R10, [R15] ;  /* 0x000000000f0a9984 */ /* 0x000e640000000a00 */
[----:B-1----:R-:W-:-:S07]  /*2300*/  @!P1 DFMA R10, R8, -R12, R10 ;  /* 0x8000000c080a922b */ /* 0x002fce000000000a */
[----:B------:R2:W-:Y:S04]  /*2310*/  @!P1 STS.64 [R15], R10 ;  /* 0x0000000a0f009388 */ /* 0x0005e80000000a00 */
.L_x_394:
        /* <DEDUP_REMOVED lines=23> */
        .weak           $__internal_18_$__cuda_sm20_div_rn_f64_full
        .type           $__internal_18_$__cuda_sm20_div_rn_f64_full,@function
        .size           $__internal_18_$__cuda_sm20_div_rn_f64_full,($__internal_19_$__cuda_sm20_dsqrt_rn_f64_mediumpath_v1 - $__internal_18_$__cuda_sm20_div_rn_f64_full)
$__internal_18_$__cuda_sm20_div_rn_f64_full:
        /* <DEDUP_REMOVED lines=66> */
.L_x_401:
        /* <DEDUP_REMOVED lines=16> */
.L_x_404:
[----:B------:R-:W-:Y:S01]  /*29b0*/  LOP3.LUT R17, R11, 0x80000, RZ, 0xfc, !PT ;  /* 0x000800000b117812 */ /* 0x000fe200078efcff */
[----:B------:R-:W-:Y:S01]  /*29c0*/  IMAD.MOV.U32 R16, RZ, RZ, R10 ;  /* 0x000000ffff107224 */ /* 0x000fe200078e000a */
[----:B------:R-:W-:Y:S06]  /*29d0*/  BRA `(.L_x_402) ;  /* 0x0000000000087947 */ /* 0x000fec0003800000 */
.L_x_403:
[----:B------:R-:W-:Y:S01]  /*29e0*/  LOP3.LUT R17, R13, 0x80000, RZ, 0xfc, !PT ;  /* 0x000800000d117812 */ /* 0x000fe200078efcff */
[----:B------:R-:W-:-:S07]  /*29f0*/  IMAD.MOV.U32 R16, RZ, RZ, R12 ;  /* 0x000000ffff107224 */ /* 0x000fce00078e000c */
.L_x_402:
[----:B------:R-:W-:Y:S05]  /*2a00*/  BSYNC.RECONVERGENT B1 ;  /* 0x0000000000017941 */ /* 0x000fea0003800200 */
.L_x_400:
[----:B------:R-:W-:Y:S02]  /*2a10*/  IMAD.MOV.U32 R8, RZ, RZ, R0 ;  /* 0x000000ffff087224 */ /* 0x000fe400078e0000 */
[----:B------:R-:W-:-:S04]  /*2a20*/  IMAD.MOV.U32 R9, RZ, RZ, 0x0 ;  /* 0x00000000ff097424 */ /* 0x000fc800078e00ff */
[----:B------:R-:W-:Y:S05]  /*2a30*/  RET.REL.NODEC R8 `(_Z10deviceQRv1ILi23EEviiPKdPdS2_S2_S2_) ;  /* 0xffffffd408707950 */ /* 0x000fea0003c3ffff */
        .weak           $__internal_19_$__cuda_sm20_dsqrt_rn_f64_mediumpath_v1
        .type           $__internal_19_$__cuda_sm20_dsqrt_rn_f64_mediumpath_v1,@function
        .size           $__internal_19_$__cuda_sm20_dsqrt_rn_f64_mediumpath_v1,(.L_x_1367 - $__internal_19_$__cuda_sm20_dsqrt_rn_f64_mediumpath_v1)
$__internal_19_$__cuda_sm20_dsqrt_rn_f64_mediumpath_v1:
        /* <DEDUP_REMOVED lines=12> */
.L_x_406:
        /* <DEDUP_REMOVED lines=24> */
.L_x_408:
[----:B------:R-:W-:-:S11]  /*2c80*/  DADD R8, R20, R20 ;  /* 0x0000000014087229 */ /* 0x000fd60000000014 */
.L_x_407:
[----:B------:R-:W-:Y:S05]  /*2c90*/  BSYNC.RECONVERGENT B1 ;  /* 0x0000000000017941 */ /* 0x000fea0003800200 */
.L_x_405:
[----:B------:R-:W-:Y:S02]  /*2ca0*/  IMAD.MOV.U32 R18, RZ, RZ, R8 ;  /* 0x000000ffff127224 */ /* 0x000fe400078e0008 */
[----:B------:R-:W-:Y:S02]  /*2cb0*/  IMAD.MOV.U32 R19, RZ, RZ, R9 ;  /* 0x000000ffff137224 */ /* 0x000fe400078e0009 */
[----:B------:R-:W-:Y:S02]  /*2cc0*/  IMAD.MOV.U32 R8, RZ, RZ, R0 ;  /* 0x000000ffff087224 */ /* 0x000fe400078e0000 */
[----:B------:R-:W-:-:S04]  /*2cd0*/  IMAD.MOV.U32 R9, RZ, RZ, 0x0 ;  /* 0x00000000ff097424 */ /* 0x000fc800078e00ff */
[----:B------:R-:W-:Y:S05]  /*2ce0*/  RET.REL.NODEC R8 `(_Z10deviceQRv1ILi23EEviiPKdPdS2_S2_S2_) ;  /* 0xffffffd008c47950 */ /* 0x000fea0003c3ffff */
.L_x_409:
        /* <DEDUP_REMOVED lines=9> */
.L_x_1367:


//--------------------- .text._Z10deviceQRv1ILi22EEviiPKdPdS2_S2_S2_ --------------------------
	.section	.text._Z10deviceQRv1ILi22EEviiPKdPdS2_S2_S2_,"ax",@progbits
	.align	128
        .global         _Z10deviceQRv1ILi22EEviiPKdPdS2_S2_S2_
        .type           _Z10deviceQRv1ILi22EEviiPKdPdS2_S2_S2_,@function
        .size           _Z10deviceQRv1ILi22EEviiPKdPdS2_S2_S2_,(.L_x_1369 - _Z10deviceQRv1ILi22EEviiPKdPdS2_S2_S2_)
        .other          _Z10deviceQRv1ILi22EEviiPKdPdS2_S2_S2_,@"STO_CUDA_ENTRY STV_DEFAULT"
_Z10deviceQRv1ILi22EEviiPKdPdS2_S2_S2_:
.text._Z10deviceQRv1ILi22EEviiPKdPdS2_S2_S2_:
        /* <DEDUP_REMOVED lines=24> */
.L_x_411:
        /* <DEDUP_REMOVED lines=108> */
.L_x_410:
        /* <DEDUP_REMOVED lines=64> */
.L_x_413:
        /* <DEDUP_REMOVED lines=36> */
.L_x_414:
[----:B------:R-:W-:Y:S05]  /*0e80*/  @!P0 BRA `(.L_x_412) ;  /* 0x0000000000388947 */ /* 0x000fea0003800000 */
[----:B------:R-:W1:Y:S01]  /*0e90*/  LDCU.64 UR6, c[0x0][0x388] ;  /* 0x00007100ff0677ac */ /* 0x000e620008000a00 */
[----:B------:R-:W-:-:S05]  /*0ea0*/  UMOV UR4, URZ ;  /* 0x000000ff00047c82 */ /* 0x000fca0008000000 */
.L_x_415:
        /* <DEDUP_REMOVED lines=12> */
.L_x_412:
[----:B012---:R-:W-:Y:S01]  /*0f70*/  VIADD R4, R0, 0xfffffffe ;  /* 0xfffffffe00047836 */ /* 0x007fe20000000000 */
[----:B------:R-:W-:Y:S01]  /*0f80*/  PRMT R5, RZ, 0x7610, R5 ;  /* 0x00007610ff057816 */ /* 0x000fe20000000005 */
[----:B------:R-:W0:Y:S01]  /*0f90*/  LDCU.U16 UR11, c[0x0][0x384] ;  /* 0x00007080ff0b77ac */ /* 0x000e220008000400 */
[----:B------:R-:W-:Y:S01]  /*0fa0*/  PRMT R20, RZ, 0x7610, R20 ;  /* 0x00007610ff147816 */ /* 0x000fe20000000014 */
[----:B------:R-:W-:-:S06]  /*0fb0*/  UMOV UR4, URZ ;  /* 0x000000ff00047c82 */ /* 0x000fcc0008000000 */
.L_x_440:
        /* <DEDUP_REMOVED lines=43> */
[----:B0-----:R-:W-:Y:S05]  /*1270*/  CALL.REL.NOINC `($__internal_21_$__cuda_sm20_dsqrt_rn_f64_mediumpath_v1) ;  /* 0x0000001400d07944 */ /* 0x001fea0003c00000 */
.L_x_418:
[----:B------:R2:W-:Y:S02]  /*1280*/  STS.64 [UR7], R16 ;  /* 0x00000010ff007988 */ /* 0x0005e40008000a07 */
.L_x_417:
[----:B0-----:R-:W-:Y:S05]  /*1290*/  BSYNC.RECONVERGENT B0 ;  /* 0x0000000000007941 */ /* 0x001fea0003800200 */
.L_x_416:
        /* <DEDUP_REMOVED lines=19> */
[----:B--2---:R-:W-:Y:S05]  /*13d0*/  CALL.REL.NOINC `($__internal_20_$__cuda_sm20_div_rn_f64_full) ;  /* 0x00000010000c7944 */ /* 0x004fea0003c00000 */
[----:B------:R-:W-:Y:S02]  /*13e0*/  IMAD.MOV.U32 R6, RZ, RZ, R14 ;  /* 0x000000ffff067224 */ /* 0x000fe400078e000e */
[----:B------:R-:W-:-:S07]  /*13f0*/  IMAD.MOV.U32 R7, RZ, RZ, R15 ;  /* 0x000000ffff077224 */ /* 0x000fce00078e000f */
.L_x_420:
[----:B------:R-:W-:Y:S05]  /*1400*/  BSYNC.RECONVERGENT B0 ;  /* 0x0000000000007941 */ /* 0x000fea0003800200 */
.L_x_419:
        /* <DEDUP_REMOVED lines=30> */
.L_x_424:
[----:B------:R-:W-:Y:S05]  /*15f0*/  BSYNC.RECONVERGENT B0 ;  /* 0x0000000000007941 */ /* 0x000fea0003800200 */
.L_x_423:
        /* <DEDUP_REMOVED lines=15> */
.L_x_426:
[----:B------:R-:W-:Y:S05]  /*16f0*/  BSYNC.RECONVERGENT B0 ;  /* 0x0000000000007941 */ /* 0x000fea0003800200 */
.L_x_425:
        /* <DEDUP_REMOVED lines=15> */
.L_x_427:
[----:B------:R-:W-:Y:S05]  /*17f0*/  BSYNC.RECONVERGENT B0 ;  /* 0x0000000000007941 */ /* 0x000fea0003800200 */
.L_x_422:
        /* <DEDUP_REMOVED lines=13> */
.L_x_434:
        /* <DEDUP_REMOVED lines=25> */
.L_x_429:
[----:B------:R-:W-:Y:S05]  /*1a60*/  BSYNC.RECONVERGENT B0 ;  /* 0x0000000000007941 */ /* 0x000fea0003800200 */
.L_x_428:
        /* <DEDUP_REMOVED lines=12> */
.L_x_431:
[----:B------:R-:W-:Y:S05]  /*1b30*/  BSYNC.RECONVERGENT B0 ;  /* 0x0000000000007941 */ /* 0x000fea0003800200 */
.L_x_430:
        /* <DEDUP_REMOVED lines=12> */
.L_x_433:
[----:B------:R-:W-:Y:S05]  /*1c00*/  BSYNC.RECONVERGENT B0 ;  /* 0x0000000000007941 */ /* 0x000fea0003800200 */
.L_x_432:
[----:B------:R-:W-:Y:S01]  /*1c10*/  VIADD R0, R0, 0x20 ;  /* 0x0000002000007836 */ /* 0x000fe20000000000 */
[----:B------:R-:W-:Y:S01]  /*1c20*/  UIADD3 UR7, UPT, UPT, UR7, 0x20, URZ ;  /* 0x0000002007077890 */ /* 0x000fe2000fffe0ff */
[----:B------:R-:W-:Y:S11]  /*1c30*/  BRA.U UP0, `(.L_x_434) ;  /* 0xfffffffd00247547 */ /* 0x000ff6000b83ffff */
.L_x_421:
        /* <DEDUP_REMOVED lines=12> */
.L_x_437:
        /* <DEDUP_REMOVED lines=38> */
.L_x_436:
        /* <DEDUP_REMOVED lines=27> */
.L_x_438:
        /* <DEDUP_REMOVED lines=19> */
.L_x_439:
[C---:B------:R-:W-:Y:S01]  /*2240*/  @!P1 LEA R10, R9.reuse, UR16, 0x3 ;  /* 0x00000010090a9c11 */ /* 0x040fe2000f8e18ff */
[----:B0-----:R-:W-:-:S05]  /*2250*/  @!P1 IMAD R13, R9, 0x8, R24 ;  /* 0x00000008090d9824 */ /* 0x001fca00078e0218 */
[----:B------:R-:W-:Y:S04]  /*2260*/  @!P1 LDS.64 R10, [R10] ;  /* 0x000000000a0a9984 */ /* 0x000fe80000000a00 */
[----:B------:R-:W1:Y:S02]  /*2270*/  @!P1 LDS.64 R8, [R13] ;  /* 0x000000000d089984 */ /* 0x000e640000000a00 */
[----:B-1----:R-:W-:-:S07]  /*2280*/  @!P1 DFMA R8, R6, -R10, R8 ;  /* 0x8000000a0608922b */ /* 0x002fce0000000008 */
[----:B------:R3:W-:Y:S04]  /*2290*/  @!P1 STS.64 [R13], R8 ;  /* 0x000000080d009388 */ /* 0x0007e80000000a00 */
.L_x_435:
        /* <DEDUP_REMOVED lines=23> */
        .weak           $__internal_20_$__cuda_sm20_div_rn_f64_full
        .type           $__internal_20_$__cuda_sm20_div_rn_f64_full,@function
        .size           $__internal_20_$__cuda_sm20_div_rn_f64_full,($__internal_21_$__cuda_sm20_dsqrt_rn_f64_mediumpath_v1 - $__internal_20_$__cuda_sm20_div_rn_f64_full)
$__internal_20_$__cuda_sm20_div_rn_f64_full:
        /* <DEDUP_REMOVED lines=66> */
.L_x_442:
        /* <DEDUP_REMOVED lines=16> */
.L_x_445:
[----:B------:R-:W-:Y:S01]  /*2930*/  LOP3.LUT R15, R9, 0x80000, RZ, 0xfc, !PT ;  /* 0x00080000090f7812 */ /* 0x000fe200078efcff */
[----:B------:R-:W-:Y:S01]  /*2940*/  IMAD.MOV.U32 R14, RZ, RZ, R8 ;  /* 0x000000ffff0e7224 */ /* 0x000fe200078e0008 */
[----:B------:R-:W-:Y:S06]  /*2950*/  BRA `(.L_x_443) ;  /* 0x0000000000087947 */ /* 0x000fec0003800000 */
.L_x_444:
[----:B------:R-:W-:Y:S01]  /*2960*/  LOP3.LUT R15, R11, 0x80000, RZ, 0xfc, !PT ;  /* 0x000800000b0f7812 */ /* 0x000fe200078efcff */
[----:B------:R-:W-:-:S07]  /*2970*/  IMAD.MOV.U32 R14, RZ, RZ, R10 ;  /* 0x000000ffff0e7224 */ /* 0x000fce00078e000a */
.L_x_443:
[----:B------:R-:W-:Y:S05]  /*2980*/  BSYNC.RECONVERGENT B1 ;  /* 0x0000000000017941 */ /* 0x000fea0003800200 */
.L_x_441:
[----:B------:R-:W-:Y:S02]  /*2990*/  IMAD.MOV.U32 R6, RZ, RZ, R0 ;  /* 0x000000ffff067224 */ /* 0x000fe400078e0000 */
[----:B------:R-:W-:-:S04]  /*29a0*/  IMAD.MOV.U32 R7, RZ, RZ, 0x0 ;  /* 0x00000000ff077424 */ /* 0x000fc800078e00ff */
[----:B------:R-:W-:Y:S05]  /*29b0*/  RET.REL.NODEC R6 `(_Z10deviceQRv1ILi22EEviiPKdPdS2_S2_S2_) ;  /* 0xffffffd406907950 */ /* 0x000fea0003c3ffff */
        .weak           $__internal_21_$__cuda_sm20_dsqrt_rn_f64_mediumpath_v1
        .type           $__internal_21_$__cuda_sm20_dsqrt_rn_f64_mediumpath_v1,@function
        .size           $__internal_21_$__cuda_sm20_dsqrt_rn_f64_mediumpath_v1,(.L_x_1369 - $__internal_21_$__cuda_sm20_dsqrt_rn_f64_mediumpath_v1)
$__internal_21_$__cuda_sm20_dsqrt_rn_f64_mediumpath_v1:
        /* <DEDUP_REMOVED lines=12> */
.L_x_447:
        /* <DEDUP_REMOVED lines=24> */
.L_x_449:
[----:B------:R-:W-:-:S11]  /*2c00*/  DADD R6, R18, R18 ;  /* 0x0000000012067229 */ /* 0x000fd60000000012 */
.L_x_448:
[----:B------:R-:W-:Y:S05]  /*2c10*/  BSYNC.RECONVERGENT B1 ;  /* 0x0000000000017941 */ /* 0x000fea0003800200 */
.L_x_446:
[----:B------:R-:W-:Y:S02]  /*2c20*/  IMAD.MOV.U32 R16, RZ, RZ, R6 ;  /* 0x000000ffff107224 */ /* 0x000fe400078e0006 */
[----:B------:R-:W-:Y:S02]  /*2c30*/  IMAD.MOV.U32 R17, RZ, RZ, R7 ;  /* 0x000000ffff117224 */ /* 0x000fe400078e0007 */
[----:B------:R-:W-:Y:S02]  /*2c40*/  IMAD.MOV.U32 R6, RZ, RZ, R0 ;  /* 0x000000ffff067224 */ /* 0x000fe400078e0000 */
[----:B------:R-:W-:-:S04]  /*2c50*/  IMAD.MOV.U32 R7, RZ, RZ, 0x0 ;  /* 0x00000000ff077424 */ /* 0x000fc800078e00ff */
[----:B------:R-:W-:Y:S05]  /*2c60*/  RET.REL.NODEC R6 `(_Z10deviceQRv1ILi22EEviiPKdPdS2_S2_S2_) ;  /* 0xffffffd006e47950 */ /* 0x000fea0003c3ffff */
.L_x_450:
        /* <DEDUP_REMOVED lines=9> */
.L_x_1369:


//--------------------- .text._Z10deviceQRv1ILi21EEviiPKdPdS2_S2_S2_ --------------------------
	.section	.text._Z10deviceQRv1ILi21EEviiPKdPdS2_S2_S2_,"ax",@progbits
	.align	128
        .global         _Z10deviceQRv1ILi21EEviiPKdPdS2_S2_S2_
        .type           _Z10deviceQRv1ILi21EEviiPKdPdS2_S2_S2_,@function
        .size           _Z10deviceQRv1ILi21EEviiPKdPdS2_S2_S2_,(.L_x_1371 - _Z10deviceQRv1ILi21EEviiPKdPdS2_S2_S2_)
        .other          _Z10deviceQRv1ILi21EEviiPKdPdS2_S2_S2_,@"STO_CUDA_ENTRY STV_DEFAULT"
_Z10deviceQRv1ILi21EEviiPKdPdS2_S2_S2_:
.text._Z10deviceQRv1ILi21EEviiPKdPdS2_S2_S2_:
        /* <DEDUP_REMOVED lines=24> */
.L_x_452:
        /* <DEDUP_REMOVED lines=116> */
.L_x_451:
        /* <DEDUP_REMOVED lines=64> */
.L_x_454:
        /* <DEDUP_REMOVED lines=36> */
.L_x_455:
[----:B------:R-:W-:Y:S05]  /*0f00*/  @!P0 BRA `(.L_x_453) ;  /* 0x0000000000388947 */ /* 0x000fea0003800000 */
[----:B------:R-:W1:Y:S01]  /*0f10*/  LDCU.64 UR6, c[0x0][0x388] ;  /* 0x00007100ff0677ac */ /* 0x000e620008000a00 */
[----:B------:R-:W-:-:S05]  /*0f20*/  UMOV UR4, URZ ;  /* 0x000000ff00047c82 */ /* 0x000fca0008000000 */
.L_x_456:
        /* <DEDUP_REMOVED lines=12> */
.L_x_453:
[----:B------:R-:W-:Y:S01]  /*0ff0*/  VIADD R6, R7, 0xfffffffe ;  /* 0xfffffffe07067836 */ /* 0x000fe20000000000 */
[----:B------:R-:W-:Y:S01]  /*1000*/  PRMT R7, RZ, 0x7610, R7 ;  /* 0x00007610ff077816 */ /* 0x000fe20000000007 */
[----:B------:R-:W3:Y:S01]  /*1010*/  LDCU.U16 UR11, c[0x0][0x384] ;  /* 0x00007080ff0b77ac */ /* 0x000ee20008000400 */
[----:B01----:R-:W-:Y:S01]  /*1020*/  PRMT R22, RZ, 0x7610, R22 ;  /* 0x00007610ff167816 */ /* 0x003fe20000000016 */
[----:B------:R-:W-:-:S06]  /*1030*/  UMOV UR4, URZ ;  /* 0x000000ff00047c82 */ /* 0x000fcc0008000000 */
.L_x_481:
        /* <DEDUP_REMOVED lines=43> */
[----:B---3--:R-:W-:Y:S05]  /*12f0*/  CALL.REL.NOINC `($__internal_23_$__cuda_sm20_dsqrt_rn_f64_mediumpath_v1) ;  /* 0x0000001400d07944 */ /* 0x008fea0003c00000 */
.L_x_459:
[----:B------:R1:W-:Y:S02]  /*1300*/  STS.64 [UR7], R18 ;  /* 0x00000012ff007988 */ /* 0x0003e40008000a07 */
.L_x_458:
[----:B---3--:R-:W-:Y:S05]  /*1310*/  BSYNC.RECONVERGENT B0 ;  /* 0x0000000000007941 */ /* 0x008fea0003800200 */
.L_x_457:
        /* <DEDUP_REMOVED lines=19> */
[----:B-1----:R-:W-:Y:S05]  /*1450*/  CALL.REL.NOINC `($__internal_22_$__cuda_sm20_div_rn_f64_full) ;  /* 0x00000010000c7944 */ /* 0x002fea0003c00000 */
[----:B------:R-:W-:Y:S02]  /*1460*/  IMAD.MOV.U32 R8, RZ, RZ, R16 ;  /* 0x000000ffff087224 */ /* 0x000fe400078e0010 */
[----:B------:R-:W-:-:S07]  /*1470*/  IMAD.MOV.U32 R9, RZ, RZ, R17 ;  /* 0x000000ffff097224 */ /* 0x000fce00078e0011 */
.L_x_461:
[----:B------:R-:W-:Y:S05]  /*1480*/  BSYNC.RECONVERGENT B0 ;  /* 0x0000000000007941 */ /* 0x000fea0003800200 */
.L_x_460:
        /* <DEDUP_REMOVED lines=30> */
.L_x_465:
[----:B------:R-:W-:Y:S05]  /*1670*/  BSYNC.RECONVERGENT B0 ;  /* 0x0000000000007941 */ /* 0x000fea0003800200 */
.L_x_464:
        /* <DEDUP_REMOVED lines=15> */
.L_x_467:
[----:B------:R-:W-:Y:S05]  /*1770*/  BSYNC.RECONVERGENT B0 ;  /* 0x0000000000007941 */ /* 0x000fea0003800200 */
.L_x_466:
        /* <DEDUP_REMOVED lines=15> */
.L_x_468:
[----:B------:R-:W-:Y:S05]  /*1870*/  BSYNC.RECONVERGENT B0 ;  /* 0x0000000000007941 */ /* 0x000fea0003800200 */
.L_x_463:
        /* <DEDUP_REMOVED lines=13> */
.L_x_475:
        /* <DEDUP_REMOVED lines=25> */
.L_x_470:
[----:B------:R-:W-:Y:S05]  /*1ae0*/  BSYNC.RECONVERGENT B0 ;  /* 0x0000000000007941 */ /* 0x000fea0003800200 */
.L_x_469:
        /* <DEDUP_REMOVED lines=12> */
.L_x_472:
[----:B------:R-:W-:Y:S05]  /*1bb0*/  BSYNC.RECONVERGENT B0 ;  /* 0x0000000000007941 */ /* 0x000fea0003800200 */
.L_x_471:
        /* <DEDUP_REMOVED lines=12> */
.L_x_474:
[----:B------:R-:W-:Y:S05]  /*1c80*/  BSYNC.RECONVERGENT B0 ;  /* 0x0000000000007941 */ /* 0x000fea0003800200 */
.L_x_473:
[----:B------:R-:W-:Y:S01]  /*1c90*/  VIADD R0, R0, 0x20 ;  /* 0x0000002000007836 */ /* 0x000fe20000000000 */
[----:B------:R-:W-:Y:S01]  /*1ca0*/  UIADD3 UR7, UPT, UPT, UR7, 0x20, URZ ;  /* 0x0000002007077890 */ /* 0x000fe2000fffe0ff */
[----:B------:R-:W-:Y:S11]  /*1cb0*/  BRA.U UP0, `(.L_x_475) ;  /* 0xfffffffd00247547 */ /* 0x000ff6000b83ffff */
.L_x_462:
        /* <DEDUP_REMOVED lines=12> */
.L_x_478:
        /* <DEDUP_REMOVED lines=38> */
.L_x_477:
        /* <DEDUP_REMOVED lines=27> */
.L_x_479:
        /* <DEDUP_REMOVED lines=19> */
.L_x_480:
[C---:B------:R-:W-:Y:S01]  /*22c0*/  @!P1 LEA R12, R11.reuse, UR16, 0x3 ;  /* 0x000000100b0c9c11 */ /* 0x040fe2000f8e18ff */
[----:B0-----:R-:W-:-:S05]  /*22d0*/  @!P1 IMAD R15, R11, 0x8, R4 ;  /* 0x000000080b0f9824 */ /* 0x001fca00078e0204 */
[----:B------:R-:W-:Y:S04]  /*22e0*/  @!P1 LDS.64 R12, [R12] ;  /* 0x000000000c0c9984 */ /* 0x000fe80000000a00 */
[----:B------:R-:W1:Y:S02]  /*22f0*/  @!P1 LDS.64 R10, [R15] ;  /* 0x000000000f0a9984 */ /* 0x000e640000000a00 */
[----:B-1----:R-:W-:-:S07]  /*2300*/  @!P1 DFMA R10, R8, -R12, R10 ;  /* 0x8000000c080a922b */ /* 0x002fce000000000a */
[----:B------:R2:W-:Y:S04]  /*2310*/  @!P1 STS.64 [R15], R10 ;  /* 0x0000000a0f009388 */ /* 0x0005e80000000a00 */
.L_x_476:
        /* <DEDUP_REMOVED lines=23> */
        .weak           $__internal_22_$__cuda_sm20_div_rn_f64_full
        .type           $__internal_22_$__cuda_sm20_div_rn_f64_full,@function
        .size           $__internal_22_$__cuda_sm20_div_rn_f64_full,($__internal_23_$__cuda_sm20_dsqrt_rn_f64_mediumpath_v1 - $__internal_22_$__cuda_sm20_div_rn_f64_full)
$__internal_22_$__cuda_sm20_div_rn_f64_full:
        /* <DEDUP_REMOVED lines=66> */
.L_x_483:
        /* <DEDUP_REMOVED lines=16> */
.L_x_486:
[----:B------:R-:W-:Y:S01]  /*29b0*/  LOP3.LUT R17, R11, 0x80000, RZ, 0xfc, !PT ;  /* 0x000800000b117812 */ /* 0x000fe200078efcff */
[----:B------:R-:W-:Y:S01]  /*29c0*/  IMAD.MOV.U32 R16, RZ, RZ, R10 ;  /* 0x000000ffff107224 */ /* 0x000fe200078e000a */
[----:B------:R-:W-:Y:S06]  /*29d0*/  BRA `(.L_x_484) ;  /* 0x0000000000087947 */ /* 0x000fec0003800000 */
.L_x_485:
[----:B------:R-:W-:Y:S01]  /*29e0*/  LOP3.LUT R17, R13, 0x80000, RZ, 0xfc, !PT ;  /* 0x000800000d117812 */ /* 0x000fe200078efcff */
[----:B------:R-:W-:-:S07]  /*29f0*/  IMAD.MOV.U32 R16, RZ, RZ, R12 ;  /* 0x000000ffff107224 */ /* 0x000fce00078e000c */
.L_x_484:
[----:B------:R-:W-:Y:S05]  /*2a00*/  BSYNC.RECONVERGENT B1 ;  /* 0x0000000000017941 */ /* 0x000fea0003800200 */
.L_x_482:
[----:B------:R-:W-:Y:S02]  /*2a10*/  IMAD.MOV.U32 R8, RZ, RZ, R0 ;  /* 0x000000ffff087224 */ /* 0x000fe400078e0000 */
[----:B------:R-:W-:-:S04]  /*2a20*/  IMAD.MOV.U32 R9, RZ, RZ, 0x0 ;  /* 0x00000000ff097424 */ /* 0x000fc800078e00ff */
[----:B------:R-:W-:Y:S05]  /*2a30*/  RET.REL.NODEC R8 `(_Z10deviceQRv1ILi21EEviiPKdPdS2_S2_S2_) ;  /* 0xffffffd408707950 */ /* 0x000fea0003c3ffff */
        .weak           $__internal_23_$__cuda_sm20_dsqrt_rn_f64_mediumpath_v1
        .type           $__internal_23_$__cuda_sm20_dsqrt_rn_f64_mediumpath_v1,@function
        .size           $__internal_23_$__cuda_sm20_dsqrt_rn_f64_mediumpath_v1,(.L_x_1371 - $__internal_23_$__cuda_sm20_dsqrt_rn_f64_mediumpath_v1)
$__internal_23_$__cuda_sm20_dsqrt_rn_f64_mediumpath_v1:
        /* <DEDUP_REMOVED lines=12> */
.L_x_488:
        /* <DEDUP_REMOVED lines=24> */
.L_x_490:
[----:B------:R-:W-:-:S11]  /*2c80*/  DADD R8, R20, R20 ;  /* 0x0000000014087229 */ /* 0x000fd60000000014 */
.L_x_489:
[----:B------:R-:W-:Y:S05]  /*2c90*/  BSYNC.RECONVERGENT B1 ;  /* 0x0000000000017941 */ /* 0x000fea0003800200 */
.L_x_487:
[----:B------:R-:W-:Y:S02]  /*2ca0*/  IMAD.MOV.U32 R18, RZ, RZ, R8 ;  /* 0x000000ffff127224 */ /* 0x000fe400078e0008 */
[----:B------:R-:W-:Y:S02]  /*2cb0*/  IMAD.MOV.U32 R19, RZ, RZ, R9 ;  /* 0x000000ffff137224 */ /* 0x000fe400078e0009 */
[----:B------:R-:W-:Y:S02]  /*2cc0*/  IMAD.MOV.U32 R8, RZ, RZ, R0 ;  /* 0x000000ffff087224 */ /* 0x000fe400078e0000 */
[----:B------:R-:W-:-:S04]  /*2cd0*/  IMAD.MOV.U32 R9, RZ, RZ, 0x0 ;  /* 0x00000000ff097424 */ /* 0x000fc800078e00ff */
[----:B------:R-:W-:Y:S05]  /*2ce0*/  RET.REL.NODEC R8 `(_Z10deviceQRv1ILi21EEviiPKdPdS2_S2_S2_) ;  /* 0xffffffd008c47950 */ /* 0x000fea0003c3ffff */
.L_x_491:
        /* <DEDUP_REMOVED lines=9> */
.L_x_1371:


//--------------------- .text._Z10deviceQRv1ILi20EEviiPKdPdS2_S2_S2_ --------------------------
	.section	.text._Z10deviceQRv1ILi20EEviiPKdPdS2_S2_S2_,"ax",@progbits
	.align	128
        .global         _Z10deviceQRv1ILi20EEviiPKdPdS2_S2_S2_
        .type           _Z10deviceQRv1ILi20EEviiPKdPdS2_S2_S2_,@function
        .size           _Z10deviceQRv1ILi20EEviiPKdPdS2_S2_S2_,(.L_x_1373 - _Z10deviceQRv1ILi20EEviiPKdPdS2_S2_S2_)
        .other          _Z10deviceQRv1ILi20EEviiPKdPdS2_S2_S2_,@"STO_CUDA_ENTRY STV_DEFAULT"
_Z10deviceQRv1ILi20EEviiPKdPdS2_S2_S2_:
.text._Z10deviceQRv1ILi20EEviiPKdPdS2_S2_S2_:
        /* <DEDUP_REMOVED lines=24> */
.L_x_493:
        /* <DEDUP_REMOVED lines=108> */
.L_x_492:
        /* <DEDUP_REMOVED lines=64> */
.L_x_495:
        /* <DEDUP_REMOVED lines=36> */
.L_x_496:
[----:B------:R-:W-:Y:S05]  /*0e80*/  @!P0 BRA `(.L_x_494) ;  /* 0x0000000000388947 */ /* 0x000fea0003800000 */
[----:B------:R-:W1:Y:S01]  /*0e90*/  LDCU.64 UR6, c[0x0][0x388] ;  /* 0x00007100ff0677ac */ /* 0x000e620008000a00 */
[----:B------:R-:W-:-:S05]  /*0ea0*/  UMOV UR4, URZ ;  /* 0x000000ff00047c82 */ /* 0x000fca0008000000 */
.L_x_497:
        /* <DEDUP_REMOVED lines=12> */
.L_x_494:
[----:B012---:R-:W-:Y:S01]  /*0f70*/  VIADD R4, R0, 0xfffffffe ;  /* 0xfffffffe00047836 */ /* 0x007fe20000000000 */
[----:B------:R-:W-:Y:S01]  /*0f80*/  PRMT R5, RZ, 0x7610, R5 ;  /* 0x00007610ff057816 */ /* 0x000fe20000000005 */
[----:B------:R-:W0:Y:S01]  /*0f90*/  LDCU.U16 UR11, c[0x0][0x384] ;  /* 0x00007080ff0b77ac */ /* 0x000e220008000400 */
[----:B------:R-:W-:Y:S01]  /*0fa0*/  PRMT R20, RZ, 0x7610, R20 ;  /* 0x00007610ff147816 */ /* 0x000fe20000000014 */
[----:B------:R-:W-:-:S06]  /*0fb0*/  UMOV UR4, URZ ;  /* 0x000000ff00047c82 */ /* 0x000fcc0008000000 */
.L_x_522:
        /* <DEDUP_REMOVED lines=43> */
[----:B0-----:R-:W-:Y:S05]  /*1270*/  CALL.REL.NOINC `($__internal_25_$__cuda_sm20_dsqrt_rn_f64_mediumpath_v1) ;  /* 0x0000001400d07944 */ /* 0x001fea0003c00000 */
.L_x_500:
[----:B------:R2:W-:Y:S02]  /*1280*/  STS.64 [UR7], R16 ;  /* 0x00000010ff007988 */ /* 0x0005e40008000a07 */
.L_x_499:
[----:B0-----:R-:W-:Y:S05]  /*1290*/  BSYNC.RECONVERGENT B0 ;  /* 0x0000000000007941 */ /* 0x001fea0003800200 */
.L_x_498:
        /* <DEDUP_REMOVED lines=19> */
[----:B--2---:R-:W-:Y:S05]  /*13d0*/  CALL.REL.NOINC `($__internal_24_$__cuda_sm20_div_rn_f64_full) ;  /* 0x00000010000c7944 */ /* 0x004fea0003c00000 */
[----:B------:R-:W-:Y:S02]  /*13e0*/  IMAD.MOV.U32 R6, RZ, RZ, R14 ;  /* 0x000000ffff067224 */ /* 0x000fe400078e000e */
[----:B------:R-:W-:-:S07]  /*13f0*/  IMAD.MOV.U32 R7, RZ, RZ, R15 ;  /* 0x000000ffff077224 */ /* 0x000fce00078e000f */
.L_x_502:
[----:B------:R-:W-:Y:S05]  /*1400*/  BSYNC.RECONVERGENT B0 ;  /* 0x0000000000007941 */ /* 0x000fea0003800200 */
.L_x_501:
        /* <DEDUP_REMOVED lines=30> */
.L_x_506:
[----:B------:R-:W-:Y:S05]  /*15f0*/  BSYNC.RECONVERGENT B0 ;  /* 0x0000000000007941 */ /* 0x000fea0003800200 */
.L_x_505:
        /* <DEDUP_REMOVED lines=15> */
.L_x_508:
[----:B------:R-:W-:Y:S05]  /*16f0*/  BSYNC.RECONVERGENT B0 ;  /* 0x0000000000007941 */ /* 0x000fea0003800200 */
.L_x_507:
        /* <DEDUP_REMOVED lines=15> */
.L_x_509:
[----:B------:R-:W-:Y:S05]  /*17f0*/  BSYNC.RECONVERGENT B0 ;  /* 0x0000000000007941 */ /* 0x000fea0003800200 */
.L_x_504:
        /* <DEDUP_REMOVED lines=13> */
.L_x_516:
        /* <DEDUP_REMOVED lines=25> */
.L_x_511:
[----:B------:R-:W-:Y:S05]  /*1a60*/  BSYNC.RECONVERGENT B0 ;  /* 0x0000000000007941 */ /* 0x000fea0003800200 */
.L_x_510:
        /* <DEDUP_REMOVED lines=12> */
.L_x_513:
[----:B------:R-:W-:Y:S05]  /*1b30*/  BSYNC.RECONVERGENT B0 ;  /* 0x0000000000007941 */ /* 0x000fea0003800200 */
.L_x_512:
        /* <DEDUP_REMOVED lines=12> */
.L_x_515:
[----:B------:R-:W-:Y:S05]  /*1c00*/  BSYNC.RECONVERGENT B0 ;  /* 0x0000000000007941 */ /* 0x000fea0003800200 */
.L_x_514:
[----:B------:R-:W-:Y:S01]  /*1c10*/  VIADD R0, R0, 0x20 ;  /* 0x0000002000007836 */ /* 0x000fe20000000000 */
[----:B------:R-:W-:Y:S01]  /*1c20*/  UIADD3 UR7, UPT, UPT, UR7, 0x20, URZ ;  /* 0x0000002007077890 */ /* 0x000fe2000fffe0ff */
[----:B------:R-:W-:Y:S11]  /*1c30*/  BRA.U UP0, `(.L_x_516) ;  /* 0xfffffffd00247547 */ /* 0x000ff6000b83ffff */
.L_x_503:
        /* <DEDUP_REMOVED lines=12> */
.L_x_519:
        /* <DEDUP_REMOVED lines=38> */
.L_x_518:
        /* <DEDUP_REMOVED lines=27> */
.L_x_520:
        /* <DEDUP_REMOVED lines=19> */
.L_x_521:
[C---:B------:R-:W-:Y:S01]  /*2240*/  @!P1 LEA R10, R9.reuse, UR16, 0x3 ;  /* 0x00000010090a9c11 */ /* 0x040fe2000f8e18ff */
[----:B0-----:R-:W-:-:S05]  /*2250*/  @!P1 IMAD R13, R9, 0x8, R24 ;  /* 0x00000008090d9824 */ /* 0x001fca00078e0218 */
[----:B------:R-:W-:Y:S04]  /*2260*/  @!P1 LDS.64 R10, [R10] ;  /* 0x000000000a0a9984 */ /* 0x000fe80000000a00 */
[----:B------:R-:W1:Y:S02]  /*2270*/  @!P1 LDS.64 R8, [R13] ;  /* 0x000000000d089984 */ /* 0x000e640000000a00 */
[----:B-1----:R-:W-:-:S07]  /*2280*/  @!P1 DFMA R8, R6, -R10, R8 ;  /* 0x8000000a0608922b */ /* 0x002fce0000000008 */
[----:B------:R3:W-:Y:S04]  /*2290*/  @!P1 STS.64 [R13], R8 ;  /* 0x000000080d009388 */ /* 0x0007e80000000a00 */
.L_x_517:
        /* <DEDUP_REMOVED lines=23> */
        .weak           $__internal_24_$__cuda_sm20_div_rn_f64_full
        .type           $__internal_24_$__cuda_sm20_div_rn_f64_full,@function
        .size           $__internal_24_$__cuda_sm20_div_rn_f64_full,($__internal_25_$__cuda_sm20_dsqrt_rn_f64_mediumpath_v1 - $__internal_24_$__cuda_sm20_div_rn_f64_full)
$__internal_24_$__cuda_sm20_div_rn_f64_full:
        /* <DEDUP_REMOVED lines=66> */
.L_x_524:
        /* <DEDUP_REMOVED lines=16> */
.L_x_527:
[----:B------:R-:W-:Y:S01]  /*2930*/  LOP3.LUT R15, R9, 0x80000, RZ, 0xfc, !PT ;  /* 0x00080000090f7812 */ /* 0x000fe200078efcff */
[----:B------:R-:W-:Y:S01]  /*2940*/  IMAD.MOV.U32 R14, RZ, RZ, R8 ;  /* 0x000000ffff0e7224 */ /* 0x000fe200078e0008 */
[----:B------:R-:W-:Y:S06]  /*2950*/  BRA `(.L_x_525) ;  /* 0x0000000000087947 */ /* 0x000fec0003800000 */
.L_x_526:
[----:B------:R-:W-:Y:S01]  /*2960*/  LOP3.LUT R15, R11, 0x80000, RZ, 0xfc, !PT ;  /* 0x000800000b0f7812 */ /* 0x000fe200078efcff */
[----:B------:R-:W-:-:S07]  /*2970*/  IMAD.MOV.U32 R14, RZ, RZ, R10 ;  /* 0x000000ffff0e7224 */ /* 0x000fce00078e000a */
.L_x_525:
[----:B------:R-:W-:Y:S05]  /*2980*/  BSYNC.RECONVERGENT B1 ;  /* 0x0000000000017941 */ /* 0x000fea0003800200 */
.L_x_523:
[----:B------:R-:W-:Y:S02]  /*2990*/  IMAD.MOV.U32 R6, RZ, RZ, R0 ;  /* 0x000000ffff067224 */ /* 0x000fe400078e0000 */
[----:B------:R-:W-:-:S04]  /*29a0*/  IMAD.MOV.U32 R7, RZ, RZ, 0x0 ;  /* 0x00000000ff077424 */ /* 0x000fc800078e00ff */
[----:B------:R-:W-:Y:S05]  /*29b0*/  RET.REL.NODEC R6 `(_Z10deviceQRv1ILi20EEviiPKdPdS2_S2_S2_) ;  /* 0xffffffd406907950 */ /* 0x000fea0003c3ffff */
        .weak           $__internal_25_$__cuda_sm20_dsqrt_rn_f64_mediumpath_v1
        .type           $__internal_25_$__cuda_sm20_dsqrt_rn_f64_mediumpath_v1,@function
        .size           $__internal_25_$__cuda_sm20_dsqrt_rn_f64_mediumpath_v1,(.L_x_1373 - $__internal_25_$__cuda_sm20_dsqrt_rn_f64_mediumpath_v1)
$__internal_25_$__cuda_sm20_dsqrt_rn_f64_mediumpath_v1:
        /* <DEDUP_REMOVED lines=12> */
.L_x_529:
        /* <DEDUP_REMOVED lines=24> */
.L_x_531:
[----:B------:R-:W-:-:S11]  /*2c00*/  DADD R6, R18, R18 ;  /* 0x0000000012067229 */ /* 0x000fd60000000012 */
.L_x_530:
[----:B------:R-:W-:Y:S05]  /*2c10*/  BSYNC.RECONVERGENT B1 ;  /* 0x0000000000017941 */ /* 0x000fea0003800200 */
.L_x_528:
[----:B------:R-:W-:Y:S02]  /*2c20*/  IMAD.MOV.U32 R16, RZ, RZ, R6 ;  /* 0x000000ffff107224 */ /* 0x000fe400078e0006 */
[----:B------:R-:W-:Y:S02]  /*2c30*/  IMAD.MOV.U32 R17, RZ, RZ, R7 ;  /* 0x000000ffff117224 */ /* 0x000fe400078e0007 */
[----:B------:R-:W-:Y:S02]  /*2c40*/  IMAD.MOV.U32 R6, RZ, RZ, R0 ;  /* 0x000000ffff067224 */ /* 0x000fe400078e0000 */
[----:B------:R-:W-:-:S04]  /*2c50*/  IMAD.MOV.U32 R7, RZ, RZ, 0x0 ;  /* 0x00000000ff077424 */ /* 0x000fc800078e00ff */
[----:B------:R-:W-:Y:S05]  /*2c60*/  RET.REL.NODEC R6 `(_Z10deviceQRv1ILi20EEviiPKdPdS2_S2_S2_) ;  /* 0xffffffd006e47950 */ /* 0x000fea0003c3ffff */
.L_x_532:
        /* <DEDUP_REMOVED lines=9> */
.L_x_1373:


//--------------------- .text._Z10deviceQRv1ILi19EEviiPKdPdS2_S2_S2_ --------------------------
	.section	.text._Z10deviceQRv1ILi19EEviiPKdPdS2_S2_S2_,"ax",@progbits
	.align	128
        .global         _Z10deviceQRv1ILi19EEviiPKdPdS2_S2_S2_
        .type           _Z10deviceQRv1ILi19EEviiPKdPdS2_S2_S2_,@function
        .size           _Z10deviceQRv1ILi19EEviiPKdPdS2_S2_S2_,(.L_x_1375 - _Z10deviceQRv1ILi19EEviiPKdPdS2_S2_S2_)
        .other          _Z10deviceQRv1ILi19EEviiPKdPdS2_S2_S2_,@"STO_CUDA_ENTRY STV_DEFAULT"
_Z10deviceQRv1ILi19EEviiPKdPdS2_S2_S2_:
.text._Z10deviceQRv1ILi19EEviiPKdPdS2_S2_S2_:
        /* <DEDUP_REMOVED lines=24> */
.L_x_534:
        /* <DEDUP_REMOVED lines=116> */
.L_x_533:
        /* <DEDUP_REMOVED lines=64> */
.L_x_536:
        /* <DEDUP_REMOVED lines=36> */
.L_x_537:
[----:B------:R-:W-:Y:S05]  /*0f00*/  @!P0 BRA `(.L_x_535) ;  /* 0x0000000000388947 */ /* 0x000fea0003800000 */
[----:B------:R-:W1:Y:S01]  /*0f10*/  LDCU.64 UR6, c[0x0][0x388] ;  /* 0x00007100ff0677ac */ /* 0x000e620008000a00 */
[----:B------:R-:W-:-:S05]  /*0f20*/  UMOV UR4, URZ ;  /* 0x000000ff00047c82 */ /* 0x000fca0008000000 */
.L_x_538:
        /* <DEDUP_REMOVED lines=12> */
.L_x_535:
[----:B------:R-:W-:Y:S01]  /*0ff0*/  VIADD R6, R7, 0xfffffffe ;  /* 0xfffffffe07067836 */ /* 0x000fe20000000000 */
[----:B------:R-:W-:Y:S01]  /*1000*/  PRMT R7, RZ, 0x7610, R7 ;  /* 0x00007610ff077816 */ /* 0x000fe20000000007 */
[----:B------:R-:W3:Y:S01]  /*1010*/  LDCU.U16 UR11, c[0x0][0x384] ;  /* 0x00007080ff0b77ac */ /* 0x000ee20008000400 */
[----:B01----:R-:W-:Y:S01]  /*1020*/  PRMT R22, RZ, 0x7610, R22 ;  /* 0x00007610ff167816 */ /* 0x003fe20000000016 */
[----:B------:R-:W-:-:S06]  /*1030*/  UMOV UR4, URZ ;  /* 0x000000ff00047c82 */ /* 0x000fcc0008000000 */
.L_x_563:
        /* <DEDUP_REMOVED lines=43> */
[----:B---3--:R-:W-:Y:S05]  /*12f0*/  CALL.REL.NOINC `($__internal_27_$__cuda_sm20_dsqrt_rn_f64_mediumpath_v1) ;  /* 0x0000001400d07944 */ /* 0x008fea0003c00000 */
.L_x_541:
[----:B------:R1:W-:Y:S02]  /*1300*/  STS.64 [UR7], R18 ;  /* 0x00000012ff007988 */ /* 0x0003e40008000a07 */
.L_x_540:
[----:B---3--:R-:W-:Y:S05]  /*1310*/  BSYNC.RECONVERGENT B0 ;  /* 0x0000000000007941 */ /* 0x008fea0003800200 */
.L_x_539:
        /* <DEDUP_REMOVED lines=19> */
[----:B-1----:R-:W-:Y:S05]  /*1450*/  CALL.REL.NOINC `($__internal_26_$__cuda_sm20_div_rn_f64_full) ;  /* 0x00000010000c7944 */ /* 0x002fea0003c00000 */
[----:B------:R-:W-:Y:S02]  /*1460*/  IMAD.MOV.U32 R8, RZ, RZ, R16 ;  /* 0x000000ffff087224 */ /* 0x000fe400078e0010 */
[----:B------:R-:W-:-:S07]  /*1470*/  IMAD.MOV.U32 R9, RZ, RZ, R17 ;  /* 0x000000ffff097224 */ /* 0x000fce00078e0011 */
.L_x_543:
[----:B------:R-:W-:Y:S05]  /*1480*/  BSYNC.RECONVERGENT B0 ;  /* 0x0000000000007941 */ /* 0x000fea0003800200 */
.L_x_542:
        /* <DEDUP_REMOVED lines=30> */
.L_x_547:
[----:B------:R-:W-:Y:S05]  /*1670*/  BSYNC.RECONVERGENT B0 ;  /* 0x0000000000007941 */ /* 0x000fea0003800200 */
.L_x_546:
        /* <DEDUP_REMOVED lines=15> */
.L_x_549:
[----:B------:R-:W-:Y:S05]  /*1770*/  BSYNC.RECONVERGENT B0 ;  /* 0x0000000000007941 */ /* 0x000fea0003800200 */
.L_x_548:
        /* <DEDUP_REMOVED lines=15> */
.L_x_550:
[----:B------:R-:W-:Y:S05]  /*1870*/  BSYNC.RECONVERGENT B0 ;  /* 0x0000000000007941 */ /* 0x000fea0003800200 */
.L_x_545:
        /* <DEDUP_REMOVED lines=13> */
.L_x_557:
        /* <DEDUP_REMOVED lines=25> */
.L_x_552:
[----:B------:R-:W-:Y:S05]  /*1ae0*/  BSYNC.RECONVERGENT B0 ;  /* 0x0000000000007941 */ /* 0x000fea0003800200 */
.L_x_551:
        /* <DEDUP_REMOVED lines=12> */
.L_x_554:
[----:B------:R-:W-:Y:S05]  /*1bb0*/  BSYNC.RECONVERGENT B0 ;  /* 0x0000000000007941 */ /* 0x000fea0003800200 */
.L_x_553:
        /* <DEDUP_REMOVED lines=12> */
.L_x_556:
[----:B------:R-:W-:Y:S05]  /*1c80*/  BSYNC.RECONVERGENT B0 ;  /* 0x0000000000007941 */ /* 0x000fea0003800200 */
.L_x_555:
[----:B------:R-:W-:Y:S01]  /*1c90*/  VIADD R0, R0, 0x20 ;  /* 0x0000002000007836 */ /* 0x000fe20000000000 */
[----:B------:R-:W-:Y:S01]  /*1ca0*/  UIADD3 UR7, UPT, UPT, UR7, 0x20, URZ ;  /* 0x0000002007077890 */ /* 0x000fe2000fffe0ff */
[----:B------:R-:W-:Y:S11]  /*1cb0*/  BRA.U UP0, `(.L_x_557) ;  /* 0xfffffffd00247547 */ /* 0x000ff6000b83ffff */
.L_x_544:
        /* <DEDUP_REMOVED lines=12> */
.L_x_560:
        /* <DEDUP_REMOVED lines=38> */
.L_x_559:
        /* <DEDUP_REMOVED lines=27> */
.L_x_561:
        /* <DEDUP_REMOVED lines=19> */
.L_x_562:
[C---:B------:R-:W-:Y:S01]  /*22c0*/  @!P1 LEA R12, R11.reuse, UR16, 0x3 ;  /* 0x000000100b0c9c11 */ /* 0x040fe2000f8e18ff */
[----:B0-----:R-:W-:-:S05]  /*22d0*/  @!P1 IMAD R15, R11, 0x8, R4 ;  /* 0x000000080b0f9824 */ /* 0x001fca00078e0204 */
[----:B------:R-:W-:Y:S04]  /*22e0*/  @!P1 LDS.64 R12, [R12] ;  /* 0x000000000c0c9984 */ /* 0x000fe80000000a00 */
[----:B------:R-:W1:Y:S02]  /*22f0*/  @!P1 LDS.64 R10, [R15] ;  /* 0x000000000f0a9984 */ /* 0x000e640000000a00 */
[----:B-1----:R-:W-:-:S07]  /*2300*/  @!P1 DFMA R10, R8, -R12, R10 ;  /* 0x8000000c080a922b */ /* 0x002fce000000000a */
[----:B------:R2:W-:Y:S04]  /*2310*/  @!P1 STS.64 [R15], R10 ;  /* 0x0000000a0f009388 */ /* 0x0005e80000000a00 */
.L_x_558:
        /* <DEDUP_REMOVED lines=23> */
        .weak           $__internal_26_$__cuda_sm20_div_rn_f64_full
        .type           $__internal_26_$__cuda_sm20_div_rn_f64_full,@function
        .size           $__internal_26_$__cuda_sm20_div_rn_f64_full,($__internal_27_$__cuda_sm20_dsqrt_rn_f64_mediumpath_v1 - $__internal_26_$__cuda_sm20_div_rn_f64_full)
$__internal_26_$__cuda_sm20_div_rn_f64_full:
        /* <DEDUP_REMOVED lines=66> */
.L_x_565:
        /* <DEDUP_REMOVED lines=16> */
.L_x_568:
[----:B------:R-:W-:Y:S01]  /*29b0*/  LOP3.LUT R17, R11, 0x80000, RZ, 0xfc, !PT ;  /* 0x000800000b117812 */ /* 0x000fe200078efcff */
[----:B------:R-:W-:Y:S01]  /*29c0*/  IMAD.MOV.U32 R16, RZ, RZ, R10 ;  /* 0x000000ffff107224 */ /* 0x000fe200078e000a */
[----:B------:R-:W-:Y:S06]  /*29d0*/  BRA `(.L_x_566) ;  /* 0x0000000000087947 */ /* 0x000fec0003800000 */
.L_x_567:
[----:B------:R-:W-:Y:S01]  /*29e0*/  LOP3.LUT R17, R13, 0x80000, RZ, 0xfc, !PT ;  /* 0x000800000d117812 */ /* 0x000fe200078efcff */
[----:B------:R-:W-:-:S07]  /*29f0*/  IMAD.MOV.U32 R16, RZ, RZ, R12 ;  /* 0x000000ffff107224 */ /* 0x000fce00078e000c */
.L_x_566:
[----:B------:R-:W-:Y:S05]  /*2a00*/  BSYNC.RECONVERGENT B1 ;  /* 0x0000000000017941 */ /* 0x000fea0003800200 */
.L_x_564:
[----:B------:R-:W-:Y:S02]  /*2a10*/  IMAD.MOV.U32 R8, RZ, RZ, R0 ;  /* 0x000000ffff087224 */ /* 0x000fe400078e0000 */
[----:B------:R-:W-:-:S04]  /*2a20*/  IMAD.MOV.U32 R9, RZ, RZ, 0x0 ;  /* 0x00000000ff097424 */ /* 0x000fc800078e00ff */
[----:B------:R-:W-:Y:S05]  /*2a30*/  RET.REL.NODEC R8 `(_Z10deviceQRv1ILi19EEviiPKdPdS2_S2_S2_) ;  /* 0xffffffd408707950 */ /* 0x000fea0003c3ffff */
        .weak           $__internal_27_$__cuda_sm20_dsqrt_rn_f64_mediumpath_v1
        .type           $__internal_27_$__cuda_sm20_dsqrt_rn_f64_mediumpath_v1,@function
        .size           $__internal_27_$__cuda_sm20_dsqrt_rn_f64_mediumpath_v1,(.L_x_1375 - $__internal_27_$__cuda_sm20_dsqrt_rn_f64_mediumpath_v1)
$__internal_27_$__cuda_sm20_dsqrt_rn_f64_mediumpath_v1:
        /* <DEDUP_REMOVED lines=12> */
.L_x_570:
        /* <DEDUP_REMOVED lines=24> */
.L_x_572:
[----:B------:R-:W-:-:S11]  /*2c80*/  DADD R8, R20, R20 ;  /* 0x0000000014087229 */ /* 0x000fd60000000014 */
.L_x_571:
[----:B------:R-:W-:Y:S05]  /*2c90*/  BSYNC.RECONVERGENT B1 ;  /* 0x0000000000017941 */ /* 0x000fea0003800200 */
.L_x_569:
[----:B------:R-:W-:Y:S02]  /*2ca0*/  IMAD.MOV.U32 R18, RZ, RZ, R8 ;  /* 0x000000ffff127224 */ /* 0x000fe400078e0008 */
[----:B------:R-:W-:Y:S02]  /*2cb0*/  IMAD.MOV.U32 R19, RZ, RZ, R9 ;  /* 0x000000ffff137224 */ /* 0x000fe400078e0009 */
[----:B------:R-:W-:Y:S02]  /*2cc0*/  IMAD.MOV.U32 R8, RZ, RZ, R0 ;  /* 0x000000ffff087224 */ /* 0x000fe400078e0000 */
[----:B------:R-:W-:-:S04]  /*2cd0*/  IMAD.MOV.U32 R9, RZ, RZ, 0x0 ;  /* 0x00000000ff097424 */ /* 0x000fc800078e00ff */
[----:B------:R-:W-:Y:S05]  /*2ce0*/  RET.REL.NODEC R8 `(_Z10deviceQRv1ILi19EEviiPKdPdS2_S2_S2_) ;  /* 0xffffffd008c47950 */ /* 0x000fea0003c3ffff */
.L_x_573:
        /* <DEDUP_REMOVED lines=9> */
.L_x_1375:


//--------------------- .text._Z10deviceQRv1ILi18EEviiPKdPdS2_S2_S2_ --------------------------
	.section	.text._Z10deviceQRv1ILi18EEviiPKdPdS2_S2_S2_,"ax",@progbits
	.align	128
        .global         _Z10deviceQRv1ILi18EEviiPKdPdS2_S2_S2_
        .type           _Z10deviceQRv1ILi18EEviiPKdPdS2_S2_S2_,@function
        .size           _Z10deviceQRv1ILi18EEviiPKdPdS2_S2_S2_,(.L_x_1377 - _Z10deviceQRv1ILi18EEviiPKdPdS2_S2_S2_)
        .other          _Z10deviceQRv1ILi18EEviiPKdPdS2_S2_S2_,@"STO_CUDA_ENTRY STV_DEFAULT"
_Z10deviceQRv1ILi18EEviiPKdPdS2_S2_S2_:
.text._Z10deviceQRv1ILi18EEviiPKdPdS2_S2_S2_:
        /* <DEDUP_REMOVED lines=24> */
.L_x_575:
        /* <DEDUP_REMOVED lines=108> */
.L_x_574:
        /* <DEDUP_REMOVED lines=64> */
.L_x_577:
        /* <DEDUP_REMOVED lines=36> */
.L_x_578:
[----:B------:R-:W-:Y:S05]  /*0e80*/  @!P0 BRA `(.L_x_576) ;  /* 0x0000000000388947 */ /* 0x000fea0003800000 */
[----:B------:R-:W1:Y:S01]  /*0e90*/  LDCU.64 UR6, c[0x0][0x388] ;  /* 0x00007100ff0677ac */ /* 0x000e620008000a00 */
[----:B------:R-:W-:-:S05]  /*0ea0*/  UMOV UR4, URZ ;  /* 0x000000ff00047c82 */ /* 0x000fca0008000000 */
.L_x_579:
        /* <DEDUP_REMOVED lines=12> */
.L_x_576:
[----:B012---:R-:W-:Y:S01]  /*0f70*/  VIADD R4, R0, 0xfffffffe ;  /* 0xfffffffe00047836 */ /* 0x007fe20000000000 */
[----:B------:R-:W-:Y:S01]  /*0f80*/  PRMT R5, RZ, 0x7610, R5 ;  /* 0x00007610ff057816 */ /* 0x000fe20000000005 */
[----:B------:R-:W0:Y:S01]  /*0f90*/  LDCU.U16 UR11, c[0x0][0x384] ;  /* 0x00007080ff0b77ac */ /* 0x000e220008000400 */
[----:B------:R-:W-:Y:S01]  /*0fa0*/  PRMT R20, RZ, 0x7610, R20 ;  /* 0x00007610ff147816 */ /* 0x000fe20000000014 */
[----:B------:R-:W-:-:S06]  /*0fb0*/  UMOV UR4, URZ ;  /* 0x000000ff00047c82 */ /* 0x000fcc0008000000 */
.L_x_604:
        /* <DEDUP_REMOVED lines=43> */
[----:B0-----:R-:W-:Y:S05]  /*1270*/  CALL.REL.NOINC `($__internal_29_$__cuda_sm20_dsqrt_rn_f64_mediumpath_v1) ;  /* 0x0000001400d07944 */ /* 0x001fea0003c00000 */
.L_x_582:
[----:B------:R2:W-:Y:S02]  /*1280*/  STS.64 [UR7], R16 ;  /* 0x00000010ff007988 */ /* 0x0005e40008000a07 */
.L_x_581:
[----:B0-----:R-:W-:Y:S05]  /*1290*/  BSYNC.RECONVERGENT B0 ;  /* 0x0000000000007941 */ /* 0x001fea0003800200 */
.L_x_580:
        /* <DEDUP_REMOVED lines=19> */
[----:B--2---:R-:W-:Y:S05]  /*13d0*/  CALL.REL.NOINC `($__internal_28_$__cuda_sm20_div_rn_f64_full) ;  /* 0x00000010000c7944 */ /* 0x004fea0003c00000 */
[----:B------:R-:W-:Y:S02]  /*13e0*/  IMAD.MOV.U32 R6, RZ, RZ, R14 ;  /* 0x000000ffff067224 */ /* 0x000fe400078e000e */
[----:B------:R-:W-:-:S07]  /*13f0*/  IMAD.MOV.U32 R7, RZ, RZ, R15 ;  /* 0x000000ffff077224 */ /* 0x000fce00078e000f */
.L_x_584:
[----:B------:R-:W-:Y:S05]  /*1400*/  BSYNC.RECONVERGENT B0 ;  /* 0x0000000000007941 */ /* 0x000fea0003800200 */
.L_x_583:
        /* <DEDUP_REMOVED lines=30> */
.L_x_588:
[----:B------:R-:W-:Y:S05]  /*15f0*/  BSYNC.RECONVERGENT B0 ;  /* 0x0000000000007941 */ /* 0x000fea0003800200 */
.L_x_587:
        /* <DEDUP_REMOVED lines=15> */
.L_x_590:
[----:B------:R-:W-:Y:S05]  /*16f0*/  BSYNC.RECONVERGENT B0 ;  /* 0x0000000000007941 */ /* 0x000fea0003800200 */
.L_x_589:
        /* <DEDUP_REMOVED lines=15> */
.L_x_591:
[----:B------:R-:W-:Y:S05]  /*17f0*/  BSYNC.RECONVERGENT B0 ;  /* 0x0000000000007941 */ /* 0x000fea0003800200 */
.L_x_586:
        /* <DEDUP_REMOVED lines=13> */
.L_x_598:
        /* <DEDUP_REMOVED lines=25> */
.L_x_593:
[----:B------:R-:W-:Y:S05]  /*1a60*/  BSYNC.RECONVERGENT B0 ;  /* 0x0000000000007941 */ /* 0x000fea0003800200 */
.L_x_592:
        /* <DEDUP_REMOVED lines=12> */
.L_x_595:
[----:B------:R-:W-:Y:S05]  /*1b30*/  BSYNC.RECONVERGENT B0 ;  /* 0x0000000000007941 */ /* 0x000fea0003800200 */
.L_x_594:
        /* <DEDUP_REMOVED lines=12> */
.L_x_597:
[----:B------:R-:W-:Y:S05]  /*1c00*/  BSYNC.RECONVERGENT B0 ;  /* 0x0000000000007941 */ /* 0x000fea0003800200 */
.L_x_596:
[----:B------:R-:W-:Y:S01]  /*1c10*/  VIADD R0, R0, 0x20 ;  /* 0x0000002000007836 */ /* 0x000fe20000000000 */
[----:B------:R-:W-:Y:S01]  /*1c20*/  UIADD3 UR7, UPT, UPT, UR7, 0x20, URZ ;  /* 0x0000002007077890 */ /* 0x000fe2000fffe0ff */
[----:B------:R-:W-:Y:S11]  /*1c30*/  BRA.U UP0, `(.L_x_598) ;  /* 0xfffffffd00247547 */ /* 0x000ff6000b83ffff */
.L_x_585:
        /* <DEDUP_REMOVED lines=12> */
.L_x_601:
        /* <DEDUP_REMOVED lines=38> */
.L_x_600:
        /* <DEDUP_REMOVED lines=27> */
.L_x_602:
        /* <DEDUP_REMOVED lines=19> */
.L_x_603:
[C---:B------:R-:W-:Y:S01]  /*2240*/  @!P1 LEA R10, R9.reuse, UR16, 0x3 ;  /* 0x00000010090a9c11 */ /* 0x040fe2000f8e18ff */
[----:B0-----:R-:W-:-:S05]  /*2250*/  @!P1 IMAD R13, R9, 0x8, R24 ;  /* 0x00000008090d9824 */ /* 0x001fca00078e0218 */
[----:B------:R-:W-:Y:S04]  /*2260*/  @!P1 LDS.64 R10, [R10] ;  /* 0x000000000a0a9984 */ /* 0x000fe80000000a00 */
[----:B------:R-:W1:Y:S02]  /*2270*/  @!P1 LDS.64 R8, [R13] ;  /* 0x000000000d089984 */ /* 0x000e640000000a00 */
[----:B-1----:R-:W-:-:S07]  /*2280*/  @!P1 DFMA R8, R6, -R10, R8 ;  /* 0x8000000a0608922b */ /* 0x002fce0000000008 */
[----:B------:R3:W-:Y:S04]  /*2290*/  @!P1 STS.64 [R13], R8 ;  /* 0x000000080d009388 */ /* 0x0007e80000000a00 */
.L_x_599:
        /* <DEDUP_REMOVED lines=23> */
        .weak           $__internal_28_$__cuda_sm20_div_rn_f64_full
        .type           $__internal_28_$__cuda_sm20_div_rn_f64_full,@function
        .size           $__internal_28_$__cuda_sm20_div_rn_f64_full,($__internal_29_$__cuda_sm20_dsqrt_rn_f64_mediumpath_v1 - $__internal_28_$__cuda_sm20_div_rn_f64_full)
$__internal_28_$__cuda_sm20_div_rn_f64_full:
        /* <DEDUP_REMOVED lines=66> */
.L_x_606:
        /* <DEDUP_REMOVED lines=16> */
.L_x_609:
[----:B------:R-:W-:Y:S01]  /*2930*/  LOP3.LUT R15, R9, 0x80000, RZ, 0xfc, !PT ;  /* 0x00080000090f7812 */ /* 0x000fe200078efcff */
[----:B------:R-:W-:Y:S01]  /*2940*/  IMAD.MOV.U32 R14, RZ, RZ, R8 ;  /* 0x000000ffff0e7224 */ /* 0x000fe200078e0008 */
[----:B------:R-:W-:Y:S06]  /*2950*/  BRA `(.L_x_607) ;  /* 0x0000000000087947 */ /* 0x000fec0003800000 */
.L_x_608:
[----:B------:R-:W-:Y:S01]  /*2960*/  LOP3.LUT R15, R11, 0x80000, RZ, 0xfc, !PT ;  /* 0x000800000b0f7812 */ /* 0x000fe200078efcff */
[----:B------:R-:W-:-:S07]  /*2970*/  IMAD.MOV.U32 R14, RZ, RZ, R10 ;  /* 0x000000ffff0e7224 */ /* 0x000fce00078e000a */
.L_x_607:
[----:B------:R-:W-:Y:S05]  /*2980*/  BSYNC.RECONVERGENT B1 ;  /* 0x0000000000017941 */ /* 0x000fea0003800200 */
.L_x_605:
[----:B------:R-:W-:Y:S02]  /*2990*/  IMAD.MOV.U32 R6, RZ, RZ, R0 ;  /* 0x000000ffff067224 */ /* 0x000fe400078e0000 */
[----:B------:R-:W-:-:S04]  /*29a0*/  IMAD.MOV.U32 R7, RZ, RZ, 0x0 ;  /* 0x00000000ff077424 */ /* 0x000fc800078e00ff */
[----:B------:R-:W-:Y:S05]  /*29b0*/  RET.REL.NODEC R6 `(_Z10deviceQRv1ILi18EEviiPKdPdS2_S2_S2_) ;  /* 0xffffffd406907950 */ /* 0x000fea0003c3ffff */
        .weak           $__internal_29_$__cuda_sm20_dsqrt_rn_f64_mediumpath_v1
        .type           $__internal_29_$__cuda_sm20_dsqrt_rn_f64_mediumpath_v1,@function
        .size           $__internal_29_$__cuda_sm20_dsqrt_rn_f64_mediumpath_v1,(.L_x_1377 - $__internal_29_$__cuda_sm20_dsqrt_rn_f64_mediumpath_v1)
$__internal_29_$__cuda_sm20_dsqrt_rn_f64_mediumpath_v1:
        /* <DEDUP_REMOVED lines=12> */
.L_x_611:
        /* <DEDUP_REMOVED lines=24> */
.L_x_613:
[----:B------:R-:W-:-:S11]  /*2c00*/  DADD R6, R18, R18 ;  /* 0x0000000012067229 */ /* 0x000fd60000000012 */
.L_x_612:
[----:B------:R-:W-:Y:S05]  /*2c10*/  BSYNC.RECONVERGENT B1 ;  /* 0x0000000000017941 */ /* 0x000fea0003800200 */
.L_x_610:
[----:B------:R-:W-:Y:S02]  /*2c20*/  IMAD.MOV.U32 R16, RZ, RZ, R6 ;  /* 0x000000ffff107224 */ /* 0x000fe400078e0006 */
[----:B------:R-:W-:Y:S02]  /*2c30*/  IMAD.MOV.U32 R17, RZ, RZ, R7 ;  /* 0x000000ffff117224 */ /* 0x000fe400078e0007 */
[----:B------:R-:W-:Y:S02]  /*2c40*/  IMAD.MOV.U32 R6, RZ, RZ, R0 ;  /* 0x000000ffff067224 */ /* 0x000fe400078e0000 */
[----:B------:R-:W-:-:S04]  /*2c50*/  IMAD.MOV.U32 R7, RZ, RZ, 0x0 ;  /* 0x00000000ff077424 */ /* 0x000fc800078e00ff */
[----:B------:R-:W-:Y:S05]  /*2c60*/  RET.REL.NODEC R6 `(_Z10deviceQRv1ILi18EEviiPKdPdS2_S2_S2_) ;  /* 0xffffffd006e47950 */ /* 0x000fea0003c3ffff */
.L_x_614:
        /* <DEDUP_REMOVED lines=9> */
.L_x_1377:


//--------------------- .text._Z10deviceQRv1ILi17EEviiPKdPdS2_S2_S2_ --------------------------
	.section	.text._Z10deviceQRv1ILi17EEviiPKdPdS2_S2_S2_,"ax",@progbits
	.align	128
        .global         _Z10deviceQRv1ILi17EEviiPKdPdS2_S2_S2_
        .type           _Z10deviceQRv1ILi17EEviiPKdPdS2_S2_S2_,@function
        .size           _Z10deviceQRv1ILi17EEviiPKdPdS2_S2_S2_,(.L_x_1379 - _Z10deviceQRv1ILi17EEviiPKdPdS2_S2_S2_)
        .other          _Z10deviceQRv1ILi17EEviiPKdPdS2_S2_S2_,@"STO_CUDA_ENTRY STV_DEFAULT"
_Z10deviceQRv1ILi17EEviiPKdPdS2_S2_S2_:
.text._Z10deviceQRv1ILi17EEviiPKdPdS2_S2_S2_:
        /* <DEDUP_REMOVED lines=24> */
.L_x_616:
        /* <DEDUP_REMOVED lines=116> */
.L_x_615:
        /* <DEDUP_REMOVED lines=64> */
.L_x_618:
        /* <DEDUP_REMOVED lines=36> */
.L_x_619:
[----:B------:R-:W-:Y:S05]  /*0f00*/  @!P0 BRA `(.L_x_617) ;  /* 0x0000000000388947 */ /* 0x000fea0003800000 */
[----:B------:R-:W1:Y:S01]  /*0f10*/  LDCU.64 UR6, c[0x0][0x388] ;  /* 0x00007100ff0677ac */ /* 0x000e620008000a00 */
[----:B------:R-:W-:-:S05]  /*0f20*/  UMOV UR4, URZ ;  /* 0x000000ff00047c82 */ /* 0x000fca0008000000 */
.L_x_620:
        /* <DEDUP_REMOVED lines=12> */
.L_x_617:
[----:B------:R-:W-:Y:S01]  /*0ff0*/  VIADD R6, R7, 0xfffffffe ;  /* 0xfffffffe07067836 */ /* 0x000fe20000000000 */
[----:B------:R-:W-:Y:S01]  /*1000*/  PRMT R7, RZ, 0x7610, R7 ;  /* 0x00007610ff077816 */ /* 0x000fe20000000007 */
[----:B------:R-:W3:Y:S01]  /*1010*/  LDCU.U16 UR11, c[0x0][0x384] ;  /* 0x00007080ff0b77ac */ /* 0x000ee20008000400 */
[----:B01----:R-:W-:Y:S01]  /*1020*/  PRMT R22, RZ, 0x7610, R22 ;  /* 0x00007610ff167816 */ /* 0x003fe20000000016 */
[----:B------:R-:W-:-:S06]  /*1030*/  UMOV UR4, URZ ;  /* 0x000000ff00047c82 */ /* 0x000fcc0008000000 */
.L_x_645:
        /* <DEDUP_REMOVED lines=43> */
[----:B---3--:R-:W-:Y:S05]  /*12f0*/  CALL.REL.NOINC `($__internal_31_$__cuda_sm20_dsqrt_rn_f64_mediumpath_v1) ;  /* 0x0000001400d07944 */ /* 0x008fea0003c00000 */
.L_x_623:
[----:B------:R1:W-:Y:S02]  /*1300*/  STS.64 [UR7], R18 ;  /* 0x00000012ff007988 */ /* 0x0003e40008000a07 */
.L_x_622:
[----:B---3--:R-:W-:Y:S05]  /*1310*/  BSYNC.RECONVERGENT B0 ;  /* 0x0000000000007941 */ /* 0x008fea0003800200 */
.L_x_621:
        /* <DEDUP_REMOVED lines=19> */
[----:B-1----:R-:W-:Y:S05]  /*1450*/  CALL.REL.NOINC `($__internal_30_$__cuda_sm20_div_rn_f64_full) ;  /* 0x00000010000c7944 */ /* 0x002fea0003c00000 */
[----:B------:R-:W-:Y:S02]  /*1460*/  IMAD.MOV.U32 R8, RZ, RZ, R16 ;  /* 0x000000ffff087224 */ /* 0x000fe400078e0010 */
[----:B------:R-:W-:-:S07]  /*1470*/  IMAD.MOV.U32 R9, RZ, RZ, R17 ;  /* 0x000000ffff097224 */ /* 0x000fce00078e0011 */
.L_x_625:
[----:B------:R-:W-:Y:S05]  /*1480*/  BSYNC.RECONVERGENT B0 ;  /* 0x0000000000007941 */ /* 0x000fea0003800200 */
.L_x_624:
        /* <DEDUP_REMOVED lines=30> */
.L_x_629:
[----:B------:R-:W-:Y:S05]  /*1670*/  BSYNC.RECONVERGENT B0 ;  /* 0x0000000000007941 */ /* 0x000fea0003800200 */
.L_x_628:
        /* <DEDUP_REMOVED lines=15> */
.L_x_631:
[----:B------:R-:W-:Y:S05]  /*1770*/  BSYNC.RECONVERGENT B0 ;  /* 0x0000000000007941 */ /* 0x000fea0003800200 */
.L_x_630:
        /* <DEDUP_REMOVED lines=15> */
.L_x_632:
[----:B------:R-:W-:Y:S05]  /*1870*/  BSYNC.RECONVERGENT B0 ;  /* 0x0000000000007941 */ /* 0x000fea0003800200 */
.L_x_627:
        /* <DEDUP_REMOVED lines=13> */
.L_x_639:
        /* <DEDUP_REMOVED lines=25> */
.L_x_634:
[----:B------:R-:W-:Y:S05]  /*1ae0*/  BSYNC.RECONVERGENT B0 ;  /* 0x0000000000007941 */ /* 0x000fea0003800200 */
.L_x_633:
        /* <DEDUP_REMOVED lines=12> */
.L_x_636:
[----:B------:R-:W-:Y:S05]  /*1bb0*/  BSYNC.RECONVERGENT B0 ;  /* 0x0000000000007941 */ /* 0x000fea0003800200 */
.L_x_635:
        /* <DEDUP_REMOVED lines=12> */
.L_x_638:
[----:B------:R-:W-:Y:S05]  /*1c80*/  BSYNC.RECONVERGENT B0 ;  /* 0x0000000000007941 */ /* 0x000fea0003800200 */
.L_x_637:
[----:B------:R-:W-:Y:S01]  /*1c90*/  VIADD R0, R0, 0x20 ;  /* 0x0000002000007836 */ /* 0x000fe20000000000 */
[----:B------:R-:W-:Y:S01]  /*1ca0*/  UIADD3 UR7, UPT, UPT, UR7, 0x20, URZ ;  /* 0x0000002007077890 */ /* 0x000fe2000fffe0ff */
[----:B------:R-:W-:Y:S11]  /*1cb0*/  BRA.U UP0, `(.L_x_639) ;  /* 0xfffffffd00247547 */ /* 0x000ff6000b83ffff */
.L_x_626:
        /* <DEDUP_REMOVED lines=12> */
.L_x_642:
        /* <DEDUP_REMOVED lines=38> */
.L_x_641:
        /* <DEDUP_REMOVED lines=27> */
.L_x_643:
        /* <DEDUP_REMOVED lines=19> */
.L_x_644:
[C---:B------:R-:W-:Y:S01]  /*22c0*/  @!P1 LEA R12, R11.reuse, UR16, 0x3 ;  /* 0x000000100b0c9c11 */ /* 0x040fe2000f8e18ff */
[----:B0-----:R-:W-:-:S05]  /*22d0*/  @!P1 IMAD R15, R11, 0x8, R4 ;  /* 0x000000080b0f9824 */ /* 0x001fca00078e0204 */
[----:B------:R-:W-:Y:S04]  /*22e0*/  @!P1 LDS.64 R12, [R12] ;  /* 0x000000000c0c9984 */ /* 0x000fe80000000a00 */
[----:B------:R-:W1:Y:S02]  /*22f0*/  @!P1 LDS.64 R10, [R15] ;  /* 0x000000000f0a9984 */ /* 0x000e640000000a00 */
[----:B-1----:R-:W-:-:S07]  /*2300*/  @!P1 DFMA R10, R8, -R12, R10 ;  /* 0x8000000c080a922b */ /* 0x002fce000000000a */
[----:B------:R2:W-:Y:S04]  /*2310*/  @!P1 STS.64 [R15], R10 ;  /* 0x0000000a0f009388 */ /* 0x0005e80000000a00 */
.L_x_640:
        /* <DEDUP_REMOVED lines=23> */
        .weak           $__internal_30_$__cuda_sm20_div_rn_f64_full
        .type           $__internal_30_$__cuda_sm20_div_rn_f64_full,@function
        .size           $__internal_30_$__cuda_sm20_div_rn_f64_full,($__internal_31_$__cuda_sm20_dsqrt_rn_f64_mediumpath_v1 - $__internal_30_$__cuda_sm20_div_rn_f64_full)
$__internal_30_$__cuda_sm20_div_rn_f64_full:
        /* <DEDUP_REMOVED lines=66> */
.L_x_647:
        /* <DEDUP_REMOVED lines=16> */
.L_x_650:
[----:B------:R-:W-:Y:S01]  /*29b0*/  LOP3.LUT R17, R11, 0x80000, RZ, 0xfc, !PT ;  /* 0x000800000b117812 */ /* 0x000fe200078efcff */
[----:B------:R-:W-:Y:S01]  /*29c0*/  IMAD.MOV.U32 R16, RZ, RZ, R10 ;  /* 0x000000ffff107224 */ /* 0x000fe200078e000a */
[----:B------:R-:W-:Y:S06]  /*29d0*/  BRA `(.L_x_648) ;  /* 0x0000000000087947 */ /* 0x000fec0003800000 */
.L_x_649:
[----:B------:R-:W-:Y:S01]  /*29e0*/  LOP3.LUT R17, R13, 0x80000, RZ, 0xfc, !PT ;  /* 0x000800000d117812 */ /* 0x000fe200078efcff */
[----:B------:R-:W-:-:S07]  /*29f0*/  IMAD.MOV.U32 R16, RZ, RZ, R12 ;  /* 0x000000ffff107224 */ /* 0x000fce00078e000c */
.L_x_648:
[----:B------:R-:W-:Y:S05]  /*2a00*/  BSYNC.RECONVERGENT B1 ;  /* 0x0000000000017941 */ /* 0x000fea0003800200 */
.L_x_646:
[----:B------:R-:W-:Y:S02]  /*2a10*/  IMAD.MOV.U32 R8, RZ, RZ, R0 ;  /* 0x000000ffff087224 */ /* 0x000fe400078e0000 */
[----:B------:R-:W-:-:S04]  /*2a20*/  IMAD.MOV.U32 R9, RZ, RZ, 0x0 ;  /* 0x00000000ff097424 */ /* 0x000fc800078e00ff */
[----:B------:R-:W-:Y:S05]  /*2a30*/  RET.REL.NODEC R8 `(_Z10deviceQRv1ILi17EEviiPKdPdS2_S2_S2_) ;  /* 0xffffffd408707950 */ /* 0x000fea0003c3ffff */
        .weak           $__internal_31_$__cuda_sm20_dsqrt_rn_f64_mediumpath_v1
        .type           $__internal_31_$__cuda_sm20_dsqrt_rn_f64_mediumpath_v1,@function
        .size           $__internal_31_$__cuda_sm20_dsqrt_rn_f64_mediumpath_v1,(.L_x_1379 - $__internal_31_$__cuda_sm20_dsqrt_rn_f64_mediumpath_v1)
$__internal_31_$__cuda_sm20_dsqrt_rn_f64_mediumpath_v1:
        /* <DEDUP_REMOVED lines=12> */
.L_x_652:
        /* <DEDUP_REMOVED lines=24> */
.L_x_654:
[----:B------:R-:W-:-:S11]  /*2c80*/  DADD R8, R20, R20 ;  /* 0x0000000014087229 */ /* 0x000fd60000000014 */
.L_x_653:
[----:B------:R-:W-:Y:S05]  /*2c90*/  BSYNC.RECONVERGENT B1 ;  /* 0x0000000000017941 */ /* 0x000fea0003800200 */
.L_x_651:
[----:B------:R-:W-:Y:S02]  /*2ca0*/  IMAD.MOV.U32 R18, RZ, RZ, R8 ;  /* 0x000000ffff127224 */ /* 0x000fe400078e0008 */
[----:B------:R-:W-:Y:S02]  /*2cb0*/  IMAD.MOV.U32 R19, RZ, RZ, R9 ;  /* 0x000000ffff137224 */ /* 0x000fe400078e0009 */
[----:B------:R-:W-:Y:S02]  /*2cc0*/  IMAD.MOV.U32 R8, RZ, RZ, R0 ;  /* 0x000000ffff087224 */ /* 0x000fe400078e0000 */
[----:B------:R-:W-:-:S04]  /*2cd0*/  IMAD.MOV.U32 R9, RZ, RZ, 0x0 ;  /* 0x00000000ff097424 */ /* 0x000fc800078e00ff */
[----:B------:R-:W-:Y:S05]  /*2ce0*/  RET.REL.NODEC R8 `(_Z10deviceQRv1ILi17EEviiPKdPdS2_S2_S2_) ;  /* 0xffffffd008c47950 */ /* 0x000fea0003c3ffff */
.L_x_655:
        /* <DEDUP_REMOVED lines=9> */
.L_x_1379:


//--------------------- .text._Z10deviceQRv1ILi16EEviiPKdPdS2_S2_S2_ --------------------------
	.section	.text._Z10deviceQRv1ILi16EEviiPKdPdS2_S2_S2_,"ax",@progbits
	.align	128
        .global         _Z10deviceQRv1ILi16EEviiPKdPdS2_S2_S2_
        .type           _Z10deviceQRv1ILi16EEviiPKdPdS2_S2_S2_,@function
        .size           _Z10deviceQRv1ILi16EEviiPKdPdS2_S2_S2_,(.L_x_1381 - _Z10deviceQRv1ILi16EEviiPKdPdS2_S2_S2_)
        .other          _Z10deviceQRv1ILi16EEviiPKdPdS2_S2_S2_,@"STO_CUDA_ENTRY STV_DEFAULT"
_Z10deviceQRv1ILi16EEviiPKdPdS2_S2_S2_:
.text._Z10deviceQRv1ILi16EEviiPKdPdS2_S2_S2_:
        /* <DEDUP_REMOVED lines=26> */
.L_x_657:
        /* <DEDUP_REMOVED lines=108> */
.L_x_656:
        /* <DEDUP_REMOVED lines=64> */
.L_x_659:
        /* <DEDUP_REMOVED lines=36> */
.L_x_660:
[----:B------:R-:W-:Y:S05]  /*0ea0*/  BRA.U !UP1, `(.L_x_658) ;  /* 0x0000000109387547 */ /* 0x000fea000b800000 */
[----:B------:R-:W3:Y:S01]  /*0eb0*/  LDCU.64 UR10, c[0x0][0x388] ;  /* 0x00007100ff0a77ac */ /* 0x000ee20008000a00 */
[----:B------:R-:W-:-:S05]  /*0ec0*/  UMOV UR4, URZ ;  /* 0x000000ff00047c82 */ /* 0x000fca0008000000 */
.L_x_661:
        /* <DEDUP_REMOVED lines=12> */
.L_x_658:
[----:B0-2-4-:R-:W-:Y:S01]  /*0f90*/  PRMT R3, RZ, 0x7610, R3 ;  /* 0x00007610ff037816 */ /* 0x015fe20000000003 */
[----:B------:R-:W0:Y:S01]  /*0fa0*/  LDCU.U16 UR18, c[0x0][0x384] ;  /* 0x00007080ff1277ac */ /* 0x000e220008000400 */
[----:B-1----:R-:W-:Y:S01]  /*0fb0*/  PRMT R12, RZ, 0x7610, R12 ;  /* 0x00007610ff0c7816 */ /* 0x002fe2000000000c */
[----:B------:R-:W-:Y:S01]  /*0fc0*/  UIADD3 UR6, UPT, UPT, UR8, -0x2, URZ ;  /* 0xfffffffe08067890 */ /* 0x000fe2000fffe0ff */
[----:B------:R-:W-:-:S11]  /*0fd0*/  UMOV UR4, URZ ;  /* 0x000000ff00047c82 */ /* 0x000fd60008000000 */
.L_x_686:
        /* <DEDUP_REMOVED lines=43> */
[----:B0-----:R-:W-:Y:S05]  /*1290*/  CALL.REL.NOINC `($__internal_33_$__cuda_sm20_dsqrt_rn_f64_mediumpath_v1) ;  /* 0x0000001400f47944 */ /* 0x001fea0003c00000 */
[----:B------:R-:W-:Y:S02]  /*12a0*/  IMAD.MOV.U32 R10, RZ, RZ, R4 ;  /* 0x000000ffff0a7224 */ /* 0x000fe400078e0004 */
[----:B------:R-:W-:-:S07]  /*12b0*/  IMAD.MOV.U32 R11, RZ, RZ, R5 ;  /* 0x000000ffff0b7224 */ /* 0x000fce00078e0005 */
.L_x_664:
[----:B------:R2:W-:Y:S02]  /*12c0*/  STS.64 [UR14], R10 ;  /* 0x0000000aff007988 */ /* 0x0005e40008000a0e */
.L_x_663:
[----:B0-----:R-:W-:Y:S05]  /*12d0*/  BSYNC.RECONVERGENT B0 ;  /* 0x0000000000007941 */ /* 0x001fea0003800200 */
.L_x_662:
        /* <DEDUP_REMOVED lines=19> */
[----:B------:R-:W-:Y:S05]  /*1410*/  CALL.REL.NOINC `($__internal_32_$__cuda_sm20_div_rn_f64_full) ;  /* 0x00000010001c7944 */ /* 0x000fea0003c00000 */
.L_x_666:
[----:B------:R-:W-:Y:S05]  /*1420*/  BSYNC.RECONVERGENT B0 ;  /* 0x0000000000007941 */ /* 0x000fea0003800200 */
.L_x_665:
        /* <DEDUP_REMOVED lines=30> */
.L_x_670:
[----:B------:R-:W-:Y:S05]  /*1610*/  BSYNC.RECONVERGENT B0 ;  /* 0x0000000000007941 */ /* 0x000fea0003800200 */
.L_x_669:
        /* <DEDUP_REMOVED lines=15> */
.L_x_672:
[----:B------:R-:W-:Y:S05]  /*1710*/  BSYNC.RECONVERGENT B0 ;  /* 0x0000000000007941 */ /* 0x000fea0003800200 */
.L_x_671:
        /* <DEDUP_REMOVED lines=15> */
.L_x_673:
[----:B------:R-:W-:Y:S05]  /*1810*/  BSYNC.RECONVERGENT B0 ;  /* 0x0000000000007941 */ /* 0x000fea0003800200 */
.L_x_668:
        /* <DEDUP_REMOVED lines=16> */
.L_x_680:
        /* <DEDUP_REMOVED lines=25> */
.L_x_675:
[----:B------:R-:W-:Y:S05]  /*1ab0*/  BSYNC.RECONVERGENT B0 ;  /* 0x0000000000007941 */ /* 0x000fea0003800200 */
.L_x_674:
        /* <DEDUP_REMOVED lines=12> */
.L_x_677:
[----:B------:R-:W-:Y:S05]  /*1b80*/  BSYNC.RECONVERGENT B0 ;  /* 0x0000000000007941 */ /* 0x000fea0003800200 */
.L_x_676:
        /* <DEDUP_REMOVED lines=12> */
.L_x_679:
[----:B------:R-:W-:Y:S05]  /*1c50*/  BSYNC.RECONVERGENT B0 ;  /* 0x0000000000007941 */ /* 0x000fea0003800200 */
.L_x_678:
[----:B------:R-:W-:Y:S01]  /*1c60*/  VIADD R6, R6, 0x20 ;  /* 0x0000002006067836 */ /* 0x000fe20000000000 */
[----:B------:R-:W-:Y:S01]  /*1c70*/  UIADD3 UR8, UPT, UPT, UR8, 0x20, URZ ;  /* 0x0000002008087890 */ /* 0x000fe2000fffe0ff */
[----:B------:R-:W-:Y:S11]  /*1c80*/  BRA.U UP0, `(.L_x_680) ;  /* 0xfffffffd00247547 */ /* 0x000ff6000b83ffff */
.L_x_667:
        /* <DEDUP_REMOVED lines=12> */
.L_x_683:
        /* <DEDUP_REMOVED lines=38> */
.L_x_682:
        /* <DEDUP_REMOVED lines=27> */
.L_x_684:
        /* <DEDUP_REMOVED lines=19> */
.L_x_685:
[C---:B------:R-:W-:Y:S01]  /*2290*/  @!P1 LEA R8, R7.reuse, UR11, 0x3 ;  /* 0x0000000b07089c11 */ /* 0x040fe2000f8e18ff */
[----:B0-----:R-:W-:-:S05]  /*22a0*/  @!P1 IMAD R11, R7, 0x8, R2 ;  /* 0x00000008070b9824 */ /* 0x001fca00078e0202 */
[----:B------:R-:W-:Y:S04]  /*22b0*/  @!P1 LDS.64 R8, [R8] ;  /* 0x0000000008089984 */ /* 0x000fe80000000a00 */
[----:B------:R-:W1:Y:S02]  /*22c0*/  @!P1 LDS.64 R6, [R11] ;  /* 0x000000000b069984 */ /* 0x000e640000000a00 */
[----:B-1----:R-:W-:-:S07]  /*22d0*/  @!P1 DFMA R6, R4, -R8, R6 ;  /* 0x800000080406922b */ /* 0x002fce0000000006 */
[----:B------:R2:W-:Y:S04]  /*22e0*/  @!P1 STS.64 [R11], R6 ;  /* 0x000000060b009388 */ /* 0x0005e80000000a00 */
.L_x_681:
        /* <DEDUP_REMOVED lines=26> */
        .weak           $__internal_32_$__cuda_sm20_div_rn_f64_full
        .type           $__internal_32_$__cuda_sm20_div_rn_f64_full,@function
        .size           $__internal_32_$__cuda_sm20_div_rn_f64_full,($__internal_33_$__cuda_sm20_dsqrt_rn_f64_mediumpath_v1 - $__internal_32_$__cuda_sm20_div_rn_f64_full)
$__internal_32_$__cuda_sm20_div_rn_f64_full:
        /* <DEDUP_REMOVED lines=68> */
.L_x_688:
        /* <DEDUP_REMOVED lines=16> */
.L_x_691:
[----:B------:R-:W-:Y:S01]  /*29d0*/  LOP3.LUT R15, R7, 0x80000, RZ, 0xfc, !PT ;  /* 0x00080000070f7812 */ /* 0x000fe200078efcff */
[----:B------:R-:W-:Y:S01]  /*29e0*/  IMAD.MOV.U32 R14, RZ, RZ, R6 ;  /* 0x000000ffff0e7224 */ /* 0x000fe200078e0006 */
[----:B------:R-:W-:Y:S06]  /*29f0*/  BRA `(.L_x_689) ;  /* 0x0000000000087947 */ /* 0x000fec0003800000 */
.L_x_690:
[----:B------:R-:W-:Y:S01]  /*2a00*/  LOP3.LUT R15, R9, 0x80000, RZ, 0xfc, !PT ;  /* 0x00080000090f7812 */ /* 0x000fe200078efcff */
[----:B------:R-:W-:-:S07]  /*2a10*/  IMAD.MOV.U32 R14, RZ, RZ, R8 ;  /* 0x000000ffff0e7224 */ /* 0x000fce00078e0008 */
.L_x_689:
[----:B------:R-:W-:Y:S05]  /*2a20*/  BSYNC.RECONVERGENT B1 ;  /* 0x0000000000017941 */ /* 0x000fea0003800200 */
.L_x_687:
[----:B------:R-:W-:Y:S02]  /*2a30*/  IMAD.MOV.U32 R23, RZ, RZ, 0x0 ;  /* 0x00000000ff177424 */ /* 0x000fe400078e00ff */
[----:B------:R-:W-:Y:S02]  /*2a40*/  IMAD.MOV.U32 R4, RZ, RZ, R14 ;  /* 0x000000ffff047224 */ /* 0x000fe400078e000e */
[----:B------:R-:W-:Y:S01]  /*2a50*/  IMAD.MOV.U32 R5, RZ, RZ, R15 ;  /* 0x000000ffff057224 */ /* 0x000fe200078e000f */
[----:B------:R-:W-:Y:S06]  /*2a60*/  RET.REL.NODEC R22 `(_Z10deviceQRv1ILi16EEviiPKdPdS2_S2_S2_) ;  /* 0xffffffd416647950 */ /* 0x000fec0003c3ffff */
        .weak           $__internal_33_$__cuda_sm20_dsqrt_rn_f64_mediumpath_v1
        .type           $__internal_33_$__cuda_sm20_dsqrt_rn_f64_mediumpath_v1,@function
        .size           $__internal_33_$__cuda_sm20_dsqrt_rn_f64_mediumpath_v1,(.L_x_1381 - $__internal_33_$__cuda_sm20_dsqrt_rn_f64_mediumpath_v1)
$__internal_33_$__cuda_sm20_dsqrt_rn_f64_mediumpath_v1:
        /* <DEDUP_REMOVED lines=12> */
.L_x_693:
        /* <DEDUP_REMOVED lines=24> */
.L_x_695:
[----:B------:R-:W-:-:S11]  /*2cb0*/  DADD R4, R6, R6 ;  /* 0x0000000006047229 */ /* 0x000fd60000000006 */
.L_x_694:
[----:B------:R-:W-:Y:S05]  /*2cc0*/  BSYNC.RECONVERGENT B1 ;  /* 0x0000000000017941 */ /* 0x000fea0003800200 */
.L_x_692:
[----:B------:R-:W-:-:S04]  /*2cd0*/  IMAD.MOV.U32 R11, RZ, RZ, 0x0 ;  /* 0x00000000ff0b7424 */ /* 0x000fc800078e00ff */
[----:B------:R-:W-:Y:S05]  /*2ce0*/  RET.REL.NODEC R10 `(_Z10deviceQRv1ILi16EEviiPKdPdS2_S2_S2_) ;  /* 0xffffffd00ac47950 */ /* 0x000fea0003c3ffff */
.L_x_696:
        /* <DEDUP_REMOVED lines=9> */
.L_x_1381:


//--------------------- .text._Z10deviceQRv1ILi15EEviiPKdPdS2_S2_S2_ --------------------------
	.section	.text._Z10deviceQRv1ILi15EEviiPKdPdS2_S2_S2_,"ax",@progbits
	.align	128
        .global         _Z10deviceQRv1ILi15EEviiPKdPdS2_S2_S2_
        .type           _Z10deviceQRv1ILi15EEviiPKdPdS2_S2_S2_,@function
        .size           _Z10deviceQRv1ILi15EEviiPKdPdS2_S2_S2_,(.L_x_1383 - _Z10deviceQRv1ILi15EEviiPKdPdS2_S2_S2_)
        .other          _Z10deviceQRv1ILi15EEviiPKdPdS2_S2_S2_,@"STO_CUDA_ENTRY STV_DEFAULT"
_Z10deviceQRv1ILi15EEviiPKdPdS2_S2_S2_:
.text._Z10deviceQRv1ILi15EEviiPKdPdS2_S2_S2_:
        /* <DEDUP_REMOVED lines=24> */
.L_x_698:
        /* <DEDUP_REMOVED lines=116> */
.L_x_697:
        /* <DEDUP_REMOVED lines=64> */
.L_x_700:
        /* <DEDUP_REMOVED lines=36> */
.L_x_701:
[----:B------:R-:W-:Y:S05]  /*0f00*/  @!P0 BRA `(.L_x_699) ;  /* 0x0000000000388947 */ /* 0x000fea0003800000 */
[----:B------:R-:W1:Y:S01]  /*0f10*/  LDCU.64 UR6, c[0x0][0x388] ;  /* 0x00007100ff0677ac */ /* 0x000e620008000a00 */
[----:B------:R-:W-:-:S05]  /*0f20*/  UMOV UR4, URZ ;  /* 0x000000ff00047c82 */ /* 0x000fca0008000000 */
.L_x_702:
        /* <DEDUP_REMOVED lines=12> */
.L_x_699:
[----:B------:R-:W-:Y:S01]  /*0ff0*/  VIADD R6, R7, 0xfffffffe ;  /* 0xfffffffe07067836 */ /* 0x000fe20000000000 */
[----:B------:R-:W-:Y:S01]  /*1000*/  PRMT R7, RZ, 0x7610, R7 ;  /* 0x00007610ff077816 */ /* 0x000fe20000000007 */
[----:B------:R-:W3:Y:S01]  /*1010*/  LDCU.U16 UR11, c[0x0][0x384] ;  /* 0x00007080ff0b77ac */ /* 0x000ee20008000400 */
[----:B01----:R-:W-:Y:S01]  /*1020*/  PRMT R22, RZ, 0x7610, R22 ;  /* 0x00007610ff167816 */ /* 0x003fe20000000016 */
[----:B------:R-:W-:-:S06]  /*1030*/  UMOV UR4, URZ ;  /* 0x000000ff00047c82 */ /* 0x000fcc0008000000 */
.L_x_727:
        /* <DEDUP_REMOVED lines=43> */
[----:B---3--:R-:W-:Y:S05]  /*12f0*/  CALL.REL.NOINC `($__internal_35_$__cuda_sm20_dsqrt_rn_f64_mediumpath_v1) ;  /* 0x0000001400d07944 */ /* 0x008fea0003c00000 */
.L_x_705:
[----:B------:R1:W-:Y:S02]  /*1300*/  STS.64 [UR7], R18 ;  /* 0x00000012ff007988 */ /* 0x0003e40008000a07 */
.L_x_704:
[----:B---3--:R-:W-:Y:S05]  /*1310*/  BSYNC.RECONVERGENT B0 ;  /* 0x0000000000007941 */ /* 0x008fea0003800200 */
.L_x_703:
        /* <DEDUP_REMOVED lines=19> */
[----:B-1----:R-:W-:Y:S05]  /*1450*/  CALL.REL.NOINC `($__internal_34_$__cuda_sm20_div_rn_f64_full) ;  /* 0x00000010000c7944 */ /* 0x002fea0003c00000 */
[----:B------:R-:W-:Y:S02]  /*1460*/  IMAD.MOV.U32 R8, RZ, RZ, R16 ;  /* 0x000000ffff087224 */ /* 0x000fe400078e0010 */
[----:B------:R-:W-:-:S07]  /*1470*/  IMAD.MOV.U32 R9, RZ, RZ, R17 ;  /* 0x000000ffff097224 */ /* 0x000fce00078e0011 */
.L_x_707:
[----:B------:R-:W-:Y:S05]  /*1480*/  BSYNC.RECONVERGENT B0 ;  /* 0x0000000000007941 */ /* 0x000fea0003800200 */
.L_x_706:
        /* <DEDUP_REMOVED lines=30> */
.L_x_711:
[----:B------:R-:W-:Y:S05]  /*1670*/  BSYNC.RECONVERGENT B0 ;  /* 0x0000000000007941 */ /* 0x000fea0003800200 */
.L_x_710:
        /* <DEDUP_REMOVED lines=15> */
.L_x_713:
[----:B------:R-:W-:Y:S05]  /*1770*/  BSYNC.RECONVERGENT B0 ;  /* 0x0000000000007941 */ /* 0x000fea0003800200 */
.L_x_712:
        /* <DEDUP_REMOVED lines=15> */
.L_x_714:
[----:B------:R-:W-:Y:S05]  /*1870*/  BSYNC.RECONVERGENT B0 ;  /* 0x0000000000007941 */ /* 0x000fea0003800200 */
.L_x_709:
        /* <DEDUP_REMOVED lines=13> */
.L_x_721:
        /* <DEDUP_REMOVED lines=25> */
.L_x_716:
[----:B------:R-:W-:Y:S05]  /*1ae0*/  BSYNC.RECONVERGENT B0 ;  /* 0x0000000000007941 */ /* 0x000fea0003800200 */
.L_x_715:
        /* <DEDUP_REMOVED lines=12> */
.L_x_718:
[----:B------:R-:W-:Y:S05]  /*1bb0*/  BSYNC.RECONVERGENT B0 ;  /* 0x0000000000007941 */ /* 0x000fea0003800200 */
.L_x_717:
        /* <DEDUP_REMOVED lines=12> */
.L_x_720:
[----:B------:R-:W-:Y:S05]  /*1c80*/  BSYNC.RECONVERGENT B0 ;  /* 0x0000000000007941 */ /* 0x000fea0003800200 */
.L_x_719:
[----:B------:R-:W-:Y:S01]  /*1c90*/  VIADD R0, R0, 0x20 ;  /* 0x0000002000007836 */ /* 0x000fe20000000000 */
[----:B------:R-:W-:Y:S01]  /*1ca0*/  UIADD3 UR7, UPT, UPT, UR7, 0x20, URZ ;  /* 0x0000002007077890 */ /* 0x000fe2000fffe0ff */
[----:B------:R-:W-:Y:S11]  /*1cb0*/  BRA.U UP0, `(.L_x_721) ;  /* 0xfffffffd00247547 */ /* 0x000ff6000b83ffff */
.L_x_708:
        /* <DEDUP_REMOVED lines=12> */
.L_x_724:
        /* <DEDUP_REMOVED lines=38> */
.L_x_723:
        /* <DEDUP_REMOVED lines=27> */
.L_x_725:
        /* <DEDUP_REMOVED lines=19> */
.L_x_726:
[C---:B------:R-:W-:Y:S01]  /*22c0*/  @!P1 LEA R12, R11.reuse, UR16, 0x3 ;  /* 0x000000100b0c9c11 */ /* 0x040fe2000f8e18ff */
[----:B0-----:R-:W-:-:S05]  /*22d0*/  @!P1 IMAD R15, R11, 0x8, R4 ;  /* 0x000000080b0f9824 */ /* 0x001fca00078e0204 */
[----:B------:R-:W-:Y:S04]  /*22e0*/  @!P1 LDS.64 R12, [R12] ;  /* 0x000000000c0c9984 */ /* 0x000fe80000000a00 */
[----:B------:R-:W1:Y:S02]  /*22f0*/  @!P1 LDS.64 R10, [R15] ;  /* 0x000000000f0a9984 */ /* 0x000e640000000a00 */
[----:B-1----:R-:W-:-:S07]  /*2300*/  @!P1 DFMA R10, R8, -R12, R10 ;  /* 0x8000000c080a922b */ /* 0x002fce000000000a */
[----:B------:R2:W-:Y:S04]  /*2310*/  @!P1 STS.64 [R15], R10 ;  /* 0x0000000a0f009388 */ /* 0x0005e80000000a00 */
.L_x_722:
        /* <DEDUP_REMOVED lines=23> */
        .weak           $__internal_34_$__cuda_sm20_div_rn_f64_full
        .type           $__internal_34_$__cuda_sm20_div_rn_f64_full,@function
        .size           $__internal_34_$__cuda_sm20_div_rn_f64_full,($__internal_35_$__cuda_sm20_dsqrt_rn_f64_mediumpath_v1 - $__internal_34_$__cuda_sm20_div_rn_f64_full)
$__internal_34_$__cuda_sm20_div_rn_f64_full:
        /* <DEDUP_REMOVED lines=66> */
.L_x_729:
        /* <DEDUP_REMOVED lines=16> */
.L_x_732:
[----:B------:R-:W-:Y:S01]  /*29b0*/  LOP3.LUT R17, R11, 0x80000, RZ, 0xfc, !PT ;  /* 0x000800000b117812 */ /* 0x000fe200078efcff */
[----:B------:R-:W-:Y:S01]  /*29c0*/  IMAD.MOV.U32 R16, RZ, RZ, R10 ;  /* 0x000000ffff107224 */ /* 0x000fe200078e000a */
[----:B------:R-:W-:Y:S06]  /*29d0*/  BRA `(.L_x_730) ;  /* 0x0000000000087947 */ /* 0x000fec0003800000 */
.L_x_731:
[----:B------:R-:W-:Y:S01]  /*29e0*/  LOP3.LUT R17, R13, 0x80000, RZ, 0xfc, !PT ;  /* 0x000800000d117812 */ /* 0x000fe200078efcff */
[----:B------:R-:W-:-:S07]  /*29f0*/  IMAD.MOV.U32 R16, RZ, RZ, R12 ;  /* 0x000000ffff107224 */ /* 0x000fce00078e000c */
.L_x_730:
[----:B------:R-:W-:Y:S05]  /*2a00*/  BSYNC.RECONVERGENT B1 ;  /* 0x0000000000017941 */ /* 0x000fea0003800200 */
.L_x_728:
[----:B------:R-:W-:Y:S02]  /*2a10*/  IMAD.MOV.U32 R8, RZ, RZ, R0 ;  /* 0x000000ffff087224 */ /* 0x000fe400078e0000 */
[----:B------:R-:W-:-:S04]  /*2a20*/  IMAD.MOV.U32 R9, RZ, RZ, 0x0 ;  /* 0x00000000ff097424 */ /* 0x000fc800078e00ff */
[----:B------:R-:W-:Y:S05]  /*2a30*/  RET.REL.NODEC R8 `(_Z10deviceQRv1ILi15EEviiPKdPdS2_S2_S2_) ;  /* 0xffffffd408707950 */ /* 0x000fea0003c3ffff */
        .weak           $__internal_35_$__cuda_sm20_dsqrt_rn_f64_mediumpath_v1
        .type           $__internal_35_$__cuda_sm20_dsqrt_rn_f64_mediumpath_v1,@function
        .size           $__internal_35_$__cuda_sm20_dsqrt_rn_f64_mediumpath_v1,(.L_x_1383 - $__internal_35_$__cuda_sm20_dsqrt_rn_f64_mediumpath_v1)
$__internal_35_$__cuda_sm20_dsqrt_rn_f64_mediumpath_v1:
        /* <DEDUP_REMOVED lines=12> */
.L_x_734:
        /* <DEDUP_REMOVED lines=24> */
.L_x_736:
[----:B------:R-:W-:-:S11]  /*2c80*/  DADD R8, R20, R20 ;  /* 0x0000000014087229 */ /* 0x000fd60000000014 */
.L_x_735:
[----:B------:R-:W-:Y:S05]  /*2c90*/  BSYNC.RECONVERGENT B1 ;  /* 0x0000000000017941 */ /* 0x000fea0003800200 */
.L_x_733:
[----:B------:R-:W-:Y:S02]  /*2ca0*/  IMAD.MOV.U32 R18, RZ, RZ, R8 ;  /* 0x000000ffff127224 */ /* 0x000fe400078e0008 */
[----:B------:R-:W-:Y:S02]  /*2cb0*/  IMAD.MOV.U32 R19, RZ, RZ, R9 ;  /* 0x000000ffff137224 */ /* 0x000fe400078e0009 */
[----:B------:R-:W-:Y:S02]  /*2cc0*/  IMAD.MOV.U32 R8, RZ, RZ, R0 ;  /* 0x000000ffff087224 */ /* 0x000fe400078e0000 */
[----:B------:R-:W-:-:S04]  /*2cd0*/  IMAD.MOV.U32 R9, RZ, RZ, 0x0 ;  /* 0x00000000ff097424 */ /* 0x000fc800078e00ff */
[----:B------:R-:W-:Y:S05]  /*2ce0*/  RET.REL.NODEC R8 `(_Z10deviceQRv1ILi15EEviiPKdPdS2_S2_S2_) ;  /* 0xffffffd008c47950 */ /* 0x000fea0003c3ffff */
.L_x_737:
        /* <DEDUP_REMOVED lines=9> */
.L_x_1383:


//--------------------- .text._Z10deviceQRv1ILi14EEviiPKdPdS2_S2_S2_ --------------------------
	.section	.text._Z10deviceQRv1ILi14EEviiPKdPdS2_S2_S2_,"ax",@progbits
	.align	128
        .global         _Z10deviceQRv1ILi14EEviiPKdPdS2_S2_S2_
        .type           _Z10deviceQRv1ILi14EEviiPKdPdS2_S2_S2_,@function
        .size           _Z10deviceQRv1ILi14EEviiPKdPdS2_S2_S2_,(.L_x_1385 - _Z10deviceQRv1ILi14EEviiPKdPdS2_S2_S2_)
        .other          _Z10deviceQRv1ILi14EEviiPKdPdS2_S2_S2_,@"STO_CUDA_ENTRY STV_DEFAULT"
_Z10deviceQRv1ILi14EEviiPKdPdS2_S2_S2_:
.text._Z10deviceQRv1ILi14EEviiPKdPdS2_S2_S2_:
        /* <DEDUP_REMOVED lines=24> */
.L_x_739:
        /* <DEDUP_REMOVED lines=108> */
.L_x_738:
        /* <DEDUP_REMOVED lines=64> */
.L_x_741:
        /* <DEDUP_REMOVED lines=36> */
.L_x_742:
[----:B------:R-:W-:Y:S05]  /*0e80*/  @!P0 BRA `(.L_x_740) ;  /* 0x0000000000388947 */ /* 0x000fea0003800000 */
[----:B------:R-:W1:Y:S01]  /*0e90*/  LDCU.64 UR6, c[0x0][0x388] ;  /* 0x00007100ff0677ac */ /* 0x000e620008000a00 */
[----:B------:R-:W-:-:S05]  /*0ea0*/  UMOV UR4, URZ ;  /* 0x000000ff00047c82 */ /* 0x000fca0008000000 */
.L_x_743:
        /* <DEDUP_REMOVED lines=12> */
.L_x_740:
[----:B012---:R-:W-:Y:S01]  /*0f70*/  VIADD R4, R0, 0xfffffffe ;  /* 0xfffffffe00047836 */ /* 0x007fe20000000000 */
[----:B------:R-:W-:Y:S01]  /*0f80*/  PRMT R5, RZ, 0x7610, R5 ;  /* 0x00007610ff057816 */ /* 0x000fe20000000005 */
[----:B------:R-:W0:Y:S01]  /*0f90*/  LDCU.U16 UR11, c[0x0][0x384] ;  /* 0x00007080ff0b77ac */ /* 0x000e220008000400 */
[----:B------:R-:W-:Y:S01]  /*0fa0*/  PRMT R20, RZ, 0x7610, R20 ;  /* 0x00007610ff147816 */ /* 0x000fe20000000014 */
[----:B------:R-:W-:-:S06]  /*0fb0*/  UMOV UR4, URZ ;  /* 0x000000ff00047c82 */ /* 0x000fcc0008000000 */
.L_x_768:
        /* <DEDUP_REMOVED lines=43> */
[----:B0-----:R-:W-:Y:S05]  /*1270*/  CALL.REL.NOINC `($__internal_37_$__cuda_sm20_dsqrt_rn_f64_mediumpath_v1) ;  /* 0x0000001400d07944 */ /* 0x001fea0003c00000 */
.L_x_746:
[----:B------:R2:W-:Y:S02]  /*1280*/  STS.64 [UR7], R16 ;  /* 0x00000010ff007988 */ /* 0x0005e40008000a07 */
.L_x_745:
[----:B0-----:R-:W-:Y:S05]  /*1290*/  BSYNC.RECONVERGENT B0 ;  /* 0x0000000000007941 */ /* 0x001fea0003800200 */
.L_x_744:
        /* <DEDUP_REMOVED lines=19> */
[----:B--2---:R-:W-:Y:S05]  /*13d0*/  CALL.REL.NOINC `($__internal_36_$__cuda_sm20_div_rn_f64_full) ;  /* 0x00000010000c7944 */ /* 0x004fea0003c00000 */
[----:B------:R-:W-:Y:S02]  /*13e0*/  IMAD.MOV.U32 R6, RZ, RZ, R14 ;  /* 0x000000ffff067224 */ /* 0x000fe400078e000e */
[----:B------:R-:W-:-:S07]  /*13f0*/  IMAD.MOV.U32 R7, RZ, RZ, R15 ;  /* 0x000000ffff077224 */ /* 0x000fce00078e000f */
.L_x_748:
[----:B------:R-:W-:Y:S05]  /*1400*/  BSYNC.RECONVERGENT B0 ;  /* 0x0000000000007941 */ /* 0x000fea0003800200 */
.L_x_747:
        /* <DEDUP_REMOVED lines=30> */
.L_x_752:
[----:B------:R-:W-:Y:S05]  /*15f0*/  BSYNC.RECONVERGENT B0 ;  /* 0x0000000000007941 */ /* 0x000fea0003800200 */
.L_x_751:
        /* <DEDUP_REMOVED lines=15> */
.L_x_754:
[----:B------:R-:W-:Y:S05]  /*16f0*/  BSYNC.RECONVERGENT B0 ;  /* 0x0000000000007941 */ /* 0x000fea0003800200 */
.L_x_753:
        /* <DEDUP_REMOVED lines=15> */
.L_x_755:
[----:B------:R-:W-:Y:S05]  /*17f0*/  BSYNC.RECONVERGENT B0 ;  /* 0x0000000000007941 */ /* 0x000fea0003800200 */
.L_x_750:
        /* <DEDUP_REMOVED lines=13> */
.L_x_762:
        /* <DEDUP_REMOVED lines=25> */
.L_x_757:
[----:B------:R-:W-:Y:S05]  /*1a60*/  BSYNC.RECONVERGENT B0 ;  /* 0x0000000000007941 */ /* 0x000fea0003800200 */
.L_x_756:
        /* <DEDUP_REMOVED lines=12> */
.L_x_759:
[----:B------:R-:W-:Y:S05]  /*1b30*/  BSYNC.RECONVERGENT B0 ;  /* 0x0000000000007941 */ /* 0x000fea0003800200 */
.L_x_758:
        /* <DEDUP_REMOVED lines=12> */
.L_x_761:
[----:B------:R-:W-:Y:S05]  /*1c00*/  BSYNC.RECONVERGENT B0 ;  /* 0x0000000000007941 */ /* 0x000fea0003800200 */
.L_x_760:
[----:B------:R-:W-:Y:S01]  /*1c10*/  VIADD R0, R0, 0x20 ;  /* 0x0000002000007836 */ /* 0x000fe20000000000 */
[----:B------:R-:W-:Y:S01]  /*1c20*/  UIADD3 UR7, UPT, UPT, UR7, 0x20, URZ ;  /* 0x0000002007077890 */ /* 0x000fe2000fffe0ff */
[----:B------:R-:W-:Y:S11]  /*1c30*/  BRA.U UP0, `(.L_x_762) ;  /* 0xfffffffd00247547 */ /* 0x000ff6000b83ffff */
.L_x_749:
        /* <DEDUP_REMOVED lines=12> */
.L_x_765:
        /* <DEDUP_REMOVED lines=38> */
.L_x_764:
        /* <DEDUP_REMOVED lines=27> */
.L_x_766:
        /* <DEDUP_REMOVED lines=19> */
.L_x_767:
[C---:B------:R-:W-:Y:S01]  /*2240*/  @!P1 LEA R10, R9.reuse, UR16, 0x3 ;  /* 0x00000010090a9c11 */ /* 0x040fe2000f8e18ff */
[----:B0-----:R-:W-:-:S05]  /*2250*/  @!P1 IMAD R13, R9, 0x8, R24 ;  /* 0x00000008090d9824 */ /* 0x001fca00078e0218 */
[----:B------:R-:W-:Y:S04]  /*2260*/  @!P1 LDS.64 R10, [R10] ;  /* 0x000000000a0a9984 */ /* 0x000fe80000000a00 */
[----:B------:R-:W1:Y:S02]  /*2270*/  @!P1 LDS.64 R8, [R13] ;  /* 0x000000000d089984 */ /* 0x000e640000000a00 */
[----:B-1----:R-:W-:-:S07]  /*2280*/  @!P1 DFMA R8, R6, -R10, R8 ;  /* 0x8000000a0608922b */ /* 0x002fce0000000008 */
[----:B------:R3:W-:Y:S04]  /*2290*/  @!P1 STS.64 [R13], R8 ;  /* 0x000000080d009388 */ /* 0x0007e80000000a00 */
.L_x_763:
        /* <DEDUP_REMOVED lines=23> */
        .weak           $__internal_36_$__cuda_sm20_div_rn_f64_full
        .type           $__internal_36_$__cuda_sm20_div_rn_f64_full,@function
        .size           $__internal_36_$__cuda_sm20_div_rn_f64_full,($__internal_37_$__cuda_sm20_dsqrt_rn_f64_mediumpath_v1 - $__internal_36_$__cuda_sm20_div_rn_f64_full)
$__internal_36_$__cuda_sm20_div_rn_f64_full:
        /* <DEDUP_REMOVED lines=66> */
.L_x_770:
        /* <DEDUP_REMOVED lines=16> */
.L_x_773:
[----:B------:R-:W-:Y:S01]  /*2930*/  LOP3.LUT R15, R9, 0x80000, RZ, 0xfc, !PT ;  /* 0x00080000090f7812 */ /* 0x000fe200078efcff */
[----:B------:R-:W-:Y:S01]  /*2940*/  IMAD.MOV.U32 R14, RZ, RZ, R8 ;  /* 0x000000ffff0e7224 */ /* 0x000fe200078e0008 */
[----:B------:R-:W-:Y:S06]  /*2950*/  BRA `(.L_x_771) ;  /* 0x0000000000087947 */ /* 0x000fec0003800000 */
.L_x_772:
[----:B------:R-:W-:Y:S01]  /*2960*/  LOP3.LUT R15, R11, 0x80000, RZ, 0xfc, !PT ;  /* 0x000800000b0f7812 */ /* 0x000fe200078efcff */
[----:B------:R-:W-:-:S07]  /*2970*/  IMAD.MOV.U32 R14, RZ, RZ, R10 ;  /* 0x000000ffff0e7224 */ /* 0x000fce00078e000a */
.L_x_771:
[----:B------:R-:W-:Y:S05]  /*2980*/  BSYNC.RECONVERGENT B1 ;  /* 0x0000000000017941 */ /* 0x000fea0003800200 */
.L_x_769:
[----:B------:R-:W-:Y:S02]  /*2990*/  IMAD.MOV.U32 R6, RZ, RZ, R0 ;  /* 0x000000ffff067224 */ /* 0x000fe400078e0000 */
[----:B------:R-:W-:-:S04]  /*29a0*/  IMAD.MOV.U32 R7, RZ, RZ, 0x0 ;  /* 0x00000000ff077424 */ /* 0x000fc800078e00ff */
[----:B------:R-:W-:Y:S05]  /*29b0*/  RET.REL.NODEC R6 `(_Z10deviceQRv1ILi14EEviiPKdPdS2_S2_S2_) ;  /* 0xffffffd406907950 */ /* 0x000fea0003c3ffff */
        .weak           $__internal_37_$__cuda_sm20_dsqrt_rn_f64_mediumpath_v1
        .type           $__internal_37_$__cuda_sm20_dsqrt_rn_f64_mediumpath_v1,@function
        .size           $__internal_37_$__cuda_sm20_dsqrt_rn_f64_mediumpath_v1,(.L_x_1385 - $__internal_37_$__cuda_sm20_dsqrt_rn_f64_mediumpath_v1)
$__internal_37_$__cuda_sm20_dsqrt_rn_f64_mediumpath_v1:
        /* <DEDUP_REMOVED lines=12> */
.L_x_775:
        /* <DEDUP_REMOVED lines=24> */
.L_x_777:
[----:B------:R-:W-:-:S11]  /*2c00*/  DADD R6, R18, R18 ;  /* 0x0000000012067229 */ /* 0x000fd60000000012 */
.L_x_776:
[----:B------:R-:W-:Y:S05]  /*2c10*/  BSYNC.RECONVERGENT B1 ;  /* 0x0000000000017941 */ /* 0x000fea0003800200 */
.L_x_774:
[----:B------:R-:W-:Y:S02]  /*2c20*/  IMAD.MOV.U32 R16, RZ, RZ, R6 ;  /* 0x000000ffff107224 */ /* 0x000fe400078e0006 */
[----:B------:R-:W-:Y:S02]  /*2c30*/  IMAD.MOV.U32 R17, RZ, RZ, R7 ;  /* 0x000000ffff117224 */ /* 0x000fe400078e0007 */
[----:B------:R-:W-:Y:S02]  /*2c40*/  IMAD.MOV.U32 R6, RZ, RZ, R0 ;  /* 0x000000ffff067224 */ /* 0x000fe400078e0000 */
[----:B------:R-:W-:-:S04]  /*2c50*/  IMAD.MOV.U32 R7, RZ, RZ, 0x0 ;  /* 0x00000000ff077424 */ /* 0x000fc800078e00ff */
[----:B------:R-:W-:Y:S05]  /*2c60*/  RET.REL.NODEC R6 `(_Z10deviceQRv1ILi14EEviiPKdPdS2_S2_S2_) ;  /* 0xffffffd006e47950 */ /* 0x000fea0003c3ffff */
.L_x_778:
        /* <DEDUP_REMOVED lines=9> */
.L_x_1385:


//--------------------- .text._Z10deviceQRv1ILi13EEviiPKdPdS2_S2_S2_ --------------------------
	.section	.text._Z10deviceQRv1ILi13EEviiPKdPdS2_S2_S2_,"ax",@progbits
	.align	128
        .global         _Z10deviceQRv1ILi13EEviiPKdPdS2_S2_S2_
        .type           _Z10deviceQRv1ILi13EEviiPKdPdS2_S2_S2_,@function
        .size           _Z10deviceQRv1ILi13EEviiPKdPdS2_S2_S2_,(.L_x_1387 - _Z10deviceQRv1ILi13EEviiPKdPdS2_S2_S2_)
        .other          _Z10deviceQRv1ILi13EEviiPKdPdS2_S2_S2_,@"STO_CUDA_ENTRY STV_DEFAULT"
_Z10deviceQRv1ILi13EEviiPKdPdS2_S2_S2_:
.text._Z10deviceQRv1ILi13EEviiPKdPdS2_S2_S2_:
        /* <DEDUP_REMOVED lines=24> */
.L_x_780:
        /* <DEDUP_REMOVED lines=116> */
.L_x_779:
        /* <DEDUP_REMOVED lines=64> */
.L_x_782:
        /* <DEDUP_REMOVED lines=36> */
.L_x_783:
[----:B------:R-:W-:Y:S05]  /*0f00*/  @!P0 BRA `(.L_x_781) ;  /* 0x0000000000388947 */ /* 0x000fea0003800000 */
[----:B------:R-:W1:Y:S01]  /*0f10*/  LDCU.64 UR6, c[0x0][0x388] ;  /* 0x00007100ff0677ac */ /* 0x000e620008000a00 */
[----:B------:R-:W-:-:S05]  /*0f20*/  UMOV UR4, URZ ;  /* 0x000000ff00047c82 */ /* 0x000fca0008000000 */
.L_x_784:
        /* <DEDUP_REMOVED lines=12> */
.L_x_781:
[----:B------:R-:W-:Y:S01]  /*0ff0*/  VIADD R6, R7, 0xfffffffe ;  /* 0xfffffffe07067836 */ /* 0x000fe20000000000 */
[----:B------:R-:W-:Y:S01]  /*1000*/  PRMT R7, RZ, 0x7610, R7 ;  /* 0x00007610ff077816 */ /* 0x000fe20000000007 */
[----:B------:R-:W3:Y:S01]  /*1010*/  LDCU.U16 UR11, c[0x0][0x384] ;  /* 0x00007080ff0b77ac */ /* 0x000ee20008000400 */
[----:B01----:R-:W-:Y:S01]  /*1020*/  PRMT R22, RZ, 0x7610, R22 ;  /* 0x00007610ff167816 */ /* 0x003fe20000000016 */
[----:B------:R-:W-:-:S06]  /*1030*/  UMOV UR4, URZ ;  /* 0x000000ff00047c82 */ /* 0x000fcc0008000000 */
.L_x_809:
        /* <DEDUP_REMOVED lines=43> */
[----:B---3--:R-:W-:Y:S05]  /*12f0*/  CALL.REL.NOINC `($__internal_39_$__cuda_sm20_dsqrt_rn_f64_mediumpath_v1) ;  /* 0x0000001400d07944 */ /* 0x008fea0003c00000 */
.L_x_787:
[----:B------:R1:W-:Y:S02]  /*1300*/  STS.64 [UR7], R18 ;  /* 0x00000012ff007988 */ /* 0x0003e40008000a07 */
.L_x_786:
[----:B---3--:R-:W-:Y:S05]  /*1310*/  BSYNC.RECONVERGENT B0 ;  /* 0x0000000000007941 */ /* 0x008fea0003800200 */
.L_x_785:
        /* <DEDUP_REMOVED lines=19> */
[----:B-1----:R-:W-:Y:S05]  /*1450*/  CALL.REL.NOINC `($__internal_38_$__cuda_sm20_div_rn_f64_full) ;  /* 0x00000010000c7944 */ /* 0x002fea0003c00000 */
[----:B------:R-:W-:Y:S02]  /*1460*/  IMAD.MOV.U32 R8, RZ, RZ, R16 ;  /* 0x000000ffff087224 */ /* 0x000fe400078e0010 */
[----:B------:R-:W-:-:S07]  /*1470*/  IMAD.MOV.U32 R9, RZ, RZ, R17 ;  /* 0x000000ffff097224 */ /* 0x000fce00078e0011 */
.L_x_789:
[----:B------:R-:W-:Y:S05]  /*1480*/  BSYNC.RECONVERGENT B0 ;  /* 0x0000000000007941 */ /* 0x000fea0003800200 */
.L_x_788:
        /* <DEDUP_REMOVED lines=30> */
.L_x_793:
[----:B------:R-:W-:Y:S05]  /*1670*/  BSYNC.RECONVERGENT B0 ;  /* 0x0000000000007941 */ /* 0x000fea0003800200 */
.L_x_792:
        /* <DEDUP_REMOVED lines=15> */
.L_x_795:
[----:B------:R-:W-:Y:S05]  /*1770*/  BSYNC.RECONVERGENT B0 ;  /* 0x0000000000007941 */ /* 0x000fea0003800200 */
.L_x_794:
        /* <DEDUP_REMOVED lines=15> */
.L_x_796:
[----:B------:R-:W-:Y:S05]  /*1870*/  BSYNC.RECONVERGENT B0 ;  /* 0x0000000000007941 */ /* 0x000fea0003800200 */
.L_x_791:
        /* <DEDUP_REMOVED lines=13> */
.L_x_803:
        /* <DEDUP_REMOVED lines=25> */
.L_x_798:
[----:B------:R-:W-:Y:S05]  /*1ae0*/  BSYNC.RECONVERGENT B0 ;  /* 0x0000000000007941 */ /* 0x000fea0003800200 */
.L_x_797:
        /* <DEDUP_REMOVED lines=12> */
.L_x_800:
[----:B------:R-:W-:Y:S05]  /*1bb0*/  BSYNC.RECONVERGENT B0 ;  /* 0x0000000000007941 */ /* 0x000fea0003800200 */
.L_x_799:
        /* <DEDUP_REMOVED lines=12> */
.L_x_802:
[----:B------:R-:W-:Y:S05]  /*1c80*/  BSYNC.RECONVERGENT B0 ;  /* 0x0000000000007941 */ /* 0x000fea0003800200 */
.L_x_801:
[----:B------:R-:W-:Y:S01]  /*1c90*/  VIADD R0, R0, 0x20 ;  /* 0x0000002000007836 */ /* 0x000fe20000000000 */
[----:B------:R-:W-:Y:S01]  /*1ca0*/  UIADD3 UR7, UPT, UPT, UR7, 0x20, URZ ;  /* 0x0000002007077890 */ /* 0x000fe2000fffe0ff */
[----:B------:R-:W-:Y:S11]  /*1cb0*/  BRA.U UP0, `(.L_x_803) ;  /* 0xfffffffd00247547 */ /* 0x000ff6000b83ffff */
.L_x_790:
        /* <DEDUP_REMOVED lines=12> */
.L_x_806:
        /* <DEDUP_REMOVED lines=38> */
.L_x_805:
        /* <DEDUP_REMOVED lines=27> */
.L_x_807:
        /* <DEDUP_REMOVED lines=19> */
.L_x_808:
[C---:B------:R-:W-:Y:S01]  /*22c0*/  @!P1 LEA R12, R11.reuse, UR16, 0x3 ;  /* 0x000000100b0c9c11 */ /* 0x040fe2000f8e18ff */
[----:B0-----:R-:W-:-:S05]  /*22d0*/  @!P1 IMAD R15, R11, 0x8, R4 ;  /* 0x000000080b0f9824 */ /* 0x001fca00078e0204 */
[----:B------:R-:W-:Y:S04]  /*22e0*/  @!P1 LDS.64 R12, [R12] ;  /* 0x000000000c0c9984 */ /* 0x000fe80000000a00 */
[----:B------:R-:W1:Y:S02]  /*22f0*/  @!P1 LDS.64 R10, [R15] ;  /* 0x000000000f0a9984 */ /* 0x000e640000000a00 */
[----:B-1----:R-:W-:-:S07]  /*2300*/  @!P1 DFMA R10, R8, -R12, R10 ;  /* 0x8000000c080a922b */ /* 0x002fce000000000a */
[----:B------:R2:W-:Y:S04]  /*2310*/  @!P1 STS.64 [R15], R10 ;  /* 0x0000000a0f009388 */ /* 0x0005e80000000a00 */
.L_x_804:
        /* <DEDUP_REMOVED lines=23> */
        .weak           $__internal_38_$__cuda_sm20_div_rn_f64_full
        .type           $__internal_38_$__cuda_sm20_div_rn_f64_full,@function
        .size           $__internal_38_$__cuda_sm20_div_rn_f64_full,($__internal_39_$__cuda_sm20_dsqrt_rn_f64_mediumpath_v1 - $__internal_38_$__cuda_sm20_div_rn_f64_full)
$__internal_38_$__cuda_sm20_div_rn_f64_full:
        /* <DEDUP_REMOVED lines=66> */
.L_x_811:
        /* <DEDUP_REMOVED lines=16> */
.L_x_814:
[----:B------:R-:W-:Y:S01]  /*29b0*/  LOP3.LUT R17, R11, 0x80000, RZ, 0xfc, !PT ;  /* 0x000800000b117812 */ /* 0x000fe200078efcff */
[----:B------:R-:W-:Y:S01]  /*29c0*/  IMAD.MOV.U32 R16, RZ, RZ, R10 ;  /* 0x000000ffff107224 */ /* 0x000fe200078e000a */
[----:B------:R-:W-:Y:S06]  /*29d0*/  BRA `(.L_x_812) ;  /* 0x0000000000087947 */ /* 0x000fec0003800000 */
.L_x_813:
[----:B------:R-:W-:Y:S01]  /*29e0*/  LOP3.LUT R17, R13, 0x80000, RZ, 0xfc, !PT ;  /* 0x000800000d117812 */ /* 0x000fe200078efcff */
[----:B------:R-:W-:-:S07]  /*29f0*/  IMAD.MOV.U32 R16, RZ, RZ, R12 ;  /* 0x000000ffff107224 */ /* 0x000fce00078e000c */
.L_x_812:
[----:B------:R-:W-:Y:S05]  /*2a00*/  BSYNC.RECONVERGENT B1 ;  /* 0x0000000000017941 */ /* 0x000fea0003800200 */
.L_x_810:
[----:B------:R-:W-:Y:S02]  /*2a10*/  IMAD.MOV.U32 R8, RZ, RZ, R0 ;  /* 0x000000ffff087224 */ /* 0x000fe400078e0000 */
[----:B------:R-:W-:-:S04]  /*2a20*/  IMAD.MOV.U32 R9, RZ, RZ, 0x0 ;  /* 0x00000000ff097424 */ /* 0x000fc800078e00ff */
[----:B------:R-:W-:Y:S05]  /*2a30*/  RET.REL.NODEC R8 `(_Z10deviceQRv1ILi13EEviiPKdPdS2_S2_S2_) ;  /* 0xffffffd408707950 */ /* 0x000fea0003c3ffff */
        .weak           $__internal_39_$__cuda_sm20_dsqrt_rn_f64_mediumpath_v1
        .type           $__internal_39_$__cuda_sm20_dsqrt_rn_f64_mediumpath_v1,@function
        .size           $__internal_39_$__cuda_sm20_dsqrt_rn_f64_mediumpath_v1,(.L_x_1387 - $__internal_39_$__cuda_sm20_dsqrt_rn_f64_mediumpath_v1)
$__internal_39_$__cuda_sm20_dsqrt_rn_f64_mediumpath_v1:
        /* <DEDUP_REMOVED lines=12> */
.L_x_816:
        /* <DEDUP_REMOVED lines=24> */
.L_x_818:
[----:B------:R-:W-:-:S11]  /*2c80*/  DADD R8, R20, R20 ;  /* 0x0000000014087229 */ /* 0x000fd60000000014 */
.L_x_817:
[----:B------:R-:W-:Y:S05]  /*2c90*/  BSYNC.RECONVERGENT B1 ;  /* 0x0000000000017941 */ /* 0x000fea0003800200 */
.L_x_815:
[----:B------:R-:W-:Y:S02]  /*2ca0*/  IMAD.MOV.U32 R18, RZ, RZ, R8 ;  /* 0x000000ffff127224 */ /* 0x000fe400078e0008 */
[----:B------:R-:W-:Y:S02]  /*2cb0*/  IMAD.MOV.U32 R19, RZ, RZ, R9 ;  /* 0x000000ffff137224 */ /* 0x000fe400078e0009 */
[----:B------:R-:W-:Y:S02]  /*2cc0*/  IMAD.MOV.U32 R8, RZ, RZ, R0 ;  /* 0x000000ffff087224 */ /* 0x000fe400078e0000 */
[----:B------:R-:W-:-:S04]  /*2cd0*/  IMAD.MOV.U32 R9, RZ, RZ, 0x0 ;  /* 0x00000000ff097424 */ /* 0x000fc800078e00ff */
[----:B------:R-:W-:Y:S05]  /*2ce0*/  RET.REL.NODEC R8 `(_Z10deviceQRv1ILi13EEviiPKdPdS2_S2_S2_) ;  /* 0xffffffd008c47950 */ /* 0x000fea0003c3ffff */
.L_x_819:
        /* <DEDUP_REMOVED lines=9> */
.L_x_1387:


//--------------------- .text._Z10deviceQRv1ILi12EEviiPKdPdS2_S2_S2_ --------------------------
	.section	.text._Z10deviceQRv1ILi12EEviiPKdPdS2_S2_S2_,"ax",@progbits
	.align	128
        .global         _Z10deviceQRv1ILi12EEviiPKdPdS2_S2_S2_
        .type           _Z10deviceQRv1ILi12EEviiPKdPdS2_S2_S2_,@function
        .size           _Z10deviceQRv1ILi12EEviiPKdPdS2_S2_S2_,(.L_x_1389 - _Z10deviceQRv1ILi12EEviiPKdPdS2_S2_S2_)
        .other          _Z10deviceQRv1ILi12EEviiPKdPdS2_S2_S2_,@"STO_CUDA_ENTRY STV_DEFAULT"
_Z10deviceQRv1ILi12EEviiPKdPdS2_S2_S2_:
.text._Z10deviceQRv1ILi12EEviiPKdPdS2_S2_S2_:
        /* <DEDUP_REMOVED lines=24> */
.L_x_821:
        /* <DEDUP_REMOVED lines=108> */
.L_x_820:
        /* <DEDUP_REMOVED lines=64> */
.L_x_823:
        /* <DEDUP_REMOVED lines=36> */
.L_x_824:
[----:B------:R-:W-:Y:S05]  /*0e80*/  @!P0 BRA `(.L_x_822) ;  /* 0x0000000000388947 */ /* 0x000fea0003800000 */
[----:B------:R-:W1:Y:S01]  /*0e90*/  LDCU.64 UR6, c[0x0][0x388] ;  /* 0x00007100ff0677ac */ /* 0x000e620008000a00 */
[----:B------:R-:W-:-:S05]  /*0ea0*/  UMOV UR4, URZ ;  /* 0x000000ff00047c82 */ /* 0x000fca0008000000 */
.L_x_825:
        /* <DEDUP_REMOVED lines=12> */
.L_x_822:
[----:B012---:R-:W-:Y:S01]  /*0f70*/  VIADD R4, R0, 0xfffffffe ;  /* 0xfffffffe00047836 */ /* 0x007fe20000000000 */
[----:B------:R-:W-:Y:S01]  /*0f80*/  PRMT R5, RZ, 0x7610, R5 ;  /* 0x00007610ff057816 */ /* 0x000fe20000000005 */
[----:B------:R-:W0:Y:S01]  /*0f90*/  LDCU.U16 UR11, c[0x0][0x384] ;  /* 0x00007080ff0b77ac */ /* 0x000e220008000400 */
[----:B------:R-:W-:Y:S01]  /*0fa0*/  PRMT R20, RZ, 0x7610, R20 ;  /* 0x00007610ff147816 */ /* 0x000fe20000000014 */
[----:B------:R-:W-:-:S06]  /*0fb0*/  UMOV UR4, URZ ;  /* 0x000000ff00047c82 */ /* 0x000fcc0008000000 */
.L_x_850:
        /* <DEDUP_REMOVED lines=43> */
[----:B0-----:R-:W-:Y:S05]  /*1270*/  CALL.REL.NOINC `($__internal_41_$__cuda_sm20_dsqrt_rn_f64_mediumpath_v1) ;  /* 0x0000001400d07944 */ /* 0x001fea0003c00000 */
.L_x_828:
[----:B------:R2:W-:Y:S02]  /*1280*/  STS.64 [UR7], R16 ;  /* 0x00000010ff007988 */ /* 0x0005e40008000a07 */
.L_x_827:
[----:B0-----:R-:W-:Y:S05]  /*1290*/  BSYNC.RECONVERGENT B0 ;  /* 0x0000000000007941 */ /* 0x001fea0003800200 */
.L_x_826:
        /* <DEDUP_REMOVED lines=19> */
[----:B--2---:R-:W-:Y:S05]  /*13d0*/  CALL.REL.NOINC `($__internal_40_$__cuda_sm20_div_rn_f64_full) ;  /* 0x00000010000c7944 */ /* 0x004fea0003c00000 */
[----:B------:R-:W-:Y:S02]  /*13e0*/  IMAD.MOV.U32 R6, RZ, RZ, R14 ;  /* 0x000000ffff067224 */ /* 0x000fe400078e000e */
[----:B------:R-:W-:-:S07]  /*13f0*/  IMAD.MOV.U32 R7, RZ, RZ, R15 ;  /* 0x000000ffff077224 */ /* 0x000fce00078e000f */
.L_x_830:
[----:B------:R-:W-:Y:S05]  /*1400*/  BSYNC.RECONVERGENT B0 ;  /* 0x0000000000007941 */ /* 0x000fea0003800200 */
.L_x_829:
        /* <DEDUP_REMOVED lines=30> */
.L_x_834:
[----:B------:R-:W-:Y:S05]  /*15f0*/  BSYNC.RECONVERGENT B0 ;  /* 0x0000000000007941 */ /* 0x000fea0003800200 */
.L_x_833:
        /* <DEDUP_REMOVED lines=15> */
.L_x_836:
[----:B------:R-:W-:Y:S05]  /*16f0*/  BSYNC.RECONVERGENT B0 ;  /* 0x0000000000007941 */ /* 0x000fea0003800200 */
.L_x_835:
        /* <DEDUP_REMOVED lines=15> */
.L_x_837:
[----:B------:R-:W-:Y:S05]  /*17f0*/  BSYNC.RECONVERGENT B0 ;  /* 0x0000000000007941 */ /* 0x000fea0003800200 */
.L_x_832:
        /* <DEDUP_REMOVED lines=13> */
.L_x_844:
        /* <DEDUP_REMOVED lines=25> */
.L_x_839:
[----:B------:R-:W-:Y:S05]  /*1a60*/  BSYNC.RECONVERGENT B0 ;  /* 0x0000000000007941 */ /* 0x000fea0003800200 */
.L_x_838:
        /* <DEDUP_REMOVED lines=12> */
.L_x_841:
[----:B------:R-:W-:Y:S05]  /*1b30*/  BSYNC.RECONVERGENT B0 ;  /* 0x0000000000007941 */ /* 0x000fea0003800200 */
.L_x_840:
        /* <DEDUP_REMOVED lines=12> */
.L_x_843:
[----:B------:R-:W-:Y:S05]  /*1c00*/  BSYNC.RECONVERGENT B0 ;  /* 0x0000000000007941 */ /* 0x000fea0003800200 */
.L_x_842:
[----:B------:R-:W-:Y:S01]  /*1c10*/  VIADD R0, R0, 0x20 ;  /* 0x0000002000007836 */ /* 0x000fe20000000000 */
[----:B------:R-:W-:Y:S01]  /*1c20*/  UIADD3 UR7, UPT, UPT, UR7, 0x20, URZ ;  /* 0x0000002007077890 */ /* 0x000fe2000fffe0ff */
[----:B------:R-:W-:Y:S11]  /*1c30*/  BRA.U UP0, `(.L_x_844) ;  /* 0xfffffffd00247547 */ /* 0x000ff6000b83ffff */
.L_x_831:
        /* <DEDUP_REMOVED lines=12> */
.L_x_847:
        /* <DEDUP_REMOVED lines=38> */
.L_x_846:
        /* <DEDUP_REMOVED lines=27> */
.L_x_848:
        /* <DEDUP_REMOVED lines=19> */
.L_x_849:
[C---:B------:R-:W-:Y:S01]  /*2240*/  @!P1 LEA R10, R9.reuse, UR16, 0x3 ;  /* 0x00000010090a9c11 */ /* 0x040fe2000f8e18ff */
[----:B0-----:R-:W-:-:S05]  /*2250*/  @!P1 IMAD R13, R9, 0x8, R24 ;  /* 0x00000008090d9824 */ /* 0x001fca00078e0218 */
[----:B------:R-:W-:Y:S04]  /*2260*/  @!P1 LDS.64 R10, [R10] ;  /* 0x000000000a0a9984 */ /* 0x000fe80000000a00 */
[----:B------:R-:W1:Y:S02]  /*2270*/  @!P1 LDS.64 R8, [R13] ;  /* 0x000000000d089984 */ /* 0x000e640000000a00 */
[----:B-1----:R-:W-:-:S07]  /*2280*/  @!P1 DFMA R8, R6, -R10, R8 ;  /* 0x8000000a0608922b */ /* 0x002fce0000000008 */
[----:B------:R3:W-:Y:S04]  /*2290*/  @!P1 STS.64 [R13], R8 ;  /* 0x000000080d009388 */ /* 0x0007e80000000a00 */
.L_x_845:
        /* <DEDUP_REMOVED lines=23> */
        .weak           $__internal_40_$__cuda_sm20_div_rn_f64_full
        .type           $__internal_40_$__cuda_sm20_div_rn_f64_full,@function
        .size           $__internal_40_$__cuda_sm20_div_rn_f64_full,($__internal_41_$__cuda_sm20_dsqrt_rn_f64_mediumpath_v1 - $__internal_40_$__cuda_sm20_div_rn_f64_full)
$__internal_40_$__cuda_sm20_div_rn_f64_full:
        /* <DEDUP_REMOVED lines=66> */
.L_x_852:
        /* <DEDUP_REMOVED lines=16> */
.L_x_855:
[----:B------:R-:W-:Y:S01]  /*2930*/  LOP3.LUT R15, R9, 0x80000, RZ, 0xfc, !PT ;  /* 0x00080000090f7812 */ /* 0x000fe200078efcff */
[----:B------:R-:W-:Y:S01]  /*2940*/  IMAD.MOV.U32 R14, RZ, RZ, R8 ;  /* 0x000000ffff0e7224 */ /* 0x000fe200078e0008 */
[----:B------:R-:W-:Y:S06]  /*2950*/  BRA `(.L_x_853) ;  /* 0x0000000000087947 */ /* 0x000fec0003800000 */
.L_x_854:
[----:B------:R-:W-:Y:S01]  /*2960*/  LOP3.LUT R15, R11, 0x80000, RZ, 0xfc, !PT ;  /* 0x000800000b0f7812 */ /* 0x000fe200078efcff */
[----:B------:R-:W-:-:S07]  /*2970*/  IMAD.MOV.U32 R14, RZ, RZ, R10 ;  /* 0x000000ffff0e7224 */ /* 0x000fce00078e000a */
.L_x_853:
[----:B------:R-:W-:Y:S05]  /*2980*/  BSYNC.RECONVERGENT B1 ;  /* 0x0000000000017941 */ /* 0x000fea0003800200 */
.L_x_851:
[----:B------:R-:W-:Y:S02]  /*2990*/  IMAD.MOV.U32 R6, RZ, RZ, R0 ;  /* 0x000000ffff067224 */ /* 0x000fe400078e0000 */
[----:B------:R-:W-:-:S04]  /*29a0*/  IMAD.MOV.U32 R7, RZ, RZ, 0x0 ;  /* 0x00000000ff077424 */ /* 0x000fc800078e00ff */
[----:B------:R-:W-:Y:S05]  /*29b0*/  RET.REL.NODEC R6 `(_Z10deviceQRv1ILi12EEviiPKdPdS2_S2_S2_) ;  /* 0xffffffd406907950 */ /* 0x000fea0003c3ffff */
        .weak           $__internal_41_$__cuda_sm20_dsqrt_rn_f64_mediumpath_v1
        .type           $__internal_41_$__cuda_sm20_dsqrt_rn_f64_mediumpath_v1,@function
        .size           $__internal_41_$__cuda_sm20_dsqrt_rn_f64_mediumpath_v1,(.L_x_1389 - $__internal_41_$__cuda_sm20_dsqrt_rn_f64_mediumpath_v1)
$__internal_41_$__cuda_sm20_dsqrt_rn_f64_mediumpath_v1:
        /* <DEDUP_REMOVED lines=12> */
.L_x_857:
        /* <DEDUP_REMOVED lines=24> */
.L_x_859:
[----:B------:R-:W-:-:S11]  /*2c00*/  DADD R6, R18, R18 ;  /* 0x0000000012067229 */ /* 0x000fd60000000012 */
.L_x_858:
[----:B------:R-:W-:Y:S05]  /*2c10*/  BSYNC.RECONVERGENT B1 ;  /* 0x0000000000017941 */ /* 0x000fea0003800200 */
.L_x_856:
[----:B------:R-:W-:Y:S02]  /*2c20*/  IMAD.MOV.U32 R16, RZ, RZ, R6 ;  /* 0x000000ffff107224 */ /* 0x000fe400078e0006 */
[----:B------:R-:W-:Y:S02]  /*2c30*/  IMAD.MOV.U32 R17, RZ, RZ, R7 ;  /* 0x000000ffff117224 */ /* 0x000fe400078e0007 */
[----:B------:R-:W-:Y:S02]  /*2c40*/  IMAD.MOV.U32 R6, RZ, RZ, R0 ;  /* 0x000000ffff067224 */ /* 0x000fe400078e0000 */
[----:B------:R-:W-:-:S04]  /*2c50*/  IMAD.MOV.U32 R7, RZ, RZ, 0x0 ;  /* 0x00000000ff077424 */ /* 0x000fc800078e00ff */
[----:B------:R-:W-:Y:S05]  /*2c60*/  RET.REL.NODEC R6 `(_Z10deviceQRv1ILi12EEviiPKdPdS2_S2_S2_) ;  /* 0xffffffd006e47950 */ /* 0x000fea0003c3ffff */
.L_x_860:
        /* <DEDUP_REMOVED lines=9> */
.L_x_1389:


//--------------------- .text._Z10deviceQRv1ILi11EEviiPKdPdS2_S2_S2_ --------------------------
	.section	.text._Z10deviceQRv1ILi11EEviiPKdPdS2_S2_S2_,"ax",@progbits
	.align	128
        .global         _Z10deviceQRv1ILi11EEviiPKdPdS2_S2_S2_
        .type           _Z10deviceQRv1ILi11EEviiPKdPdS2_S2_S2_,@function
        .size           _Z10deviceQRv1ILi11EEviiPKdPdS2_S2_S2_,(.L_x_1391 - _Z10deviceQRv1ILi11EEviiPKdPdS2_S2_S2_)
        .other          _Z10deviceQRv1ILi11EEviiPKdPdS2_S2_S2_,@"STO_CUDA_ENTRY STV_DEFAULT"
_Z10deviceQRv1ILi11EEviiPKdPdS2_S2_S2_:
.text._Z10deviceQRv1ILi11EEviiPKdPdS2_S2_S2_:
        /* <DEDUP_REMOVED lines=24> */
.L_x_862:
        /* <DEDUP_REMOVED lines=116> */
.L_x_861:
        /* <DEDUP_REMOVED lines=64> */
.L_x_864:
        /* <DEDUP_REMOVED lines=36> */
.L_x_865:
[----:B------:R-:W-:Y:S05]  /*0f00*/  @!P0 BRA `(.L_x_863) ;  /* 0x0000000000388947 */ /* 0x000fea0003800000 */
[----:B------:R-:W1:Y:S01]  /*0f10*/  LDCU.64 UR6, c[0x0][0x388] ;  /* 0x00007100ff0677ac */ /* 0x000e620008000a00 */
[----:B------:R-:W-:-:S05]  /*0f20*/  UMOV UR4, URZ ;  /* 0x000000ff00047c82 */ /* 0x000fca0008000000 */
.L_x_866:
        /* <DEDUP_REMOVED lines=12> */
.L_x_863:
[----:B------:R-:W-:Y:S01]  /*0ff0*/  VIADD R6, R7, 0xfffffffe ;  /* 0xfffffffe07067836 */ /* 0x000fe20000000000 */
[----:B------:R-:W-:Y:S01]  /*1000*/  PRMT R7, RZ, 0x7610, R7 ;  /* 0x00007610ff077816 */ /* 0x000fe20000000007 */
[----:B------:R-:W3:Y:S01]  /*1010*/  LDCU.U16 UR11, c[0x0][0x384] ;  /* 0x00007080ff0b77ac */ /* 0x000ee20008000400 */
[----:B01----:R-:W-:Y:S01]  /*1020*/  PRMT R22, RZ, 0x7610, R22 ;  /* 0x00007610ff167816 */ /* 0x003fe20000000016 */
[----:B------:R-:W-:-:S06]  /*1030*/  UMOV UR4, URZ ;  /* 0x000000ff00047c82 */ /* 0x000fcc0008000000 */
.L_x_891:
        /* <DEDUP_REMOVED lines=43> */
[----:B---3--:R-:W-:Y:S05]  /*12f0*/  CALL.REL.NOINC `($__internal_43_$__cuda_sm20_dsqrt_rn_f64_mediumpath_v1) ;  /* 0x0000001400d07944 */ /* 0x008fea0003c00000 */
.L_x_869:
[----:B------:R1:W-:Y:S02]  /*1300*/  STS.64 [UR7], R18 ;  /* 0x00000012ff007988 */ /* 0x0003e40008000a07 */
.L_x_868:
[----:B---3--:R-:W-:Y:S05]  /*1310*/  BSYNC.RECONVERGENT B0 ;  /* 0x0000000000007941 */ /* 0x008fea0003800200 */
.L_x_867:
        /* <DEDUP_REMOVED lines=19> */
[----:B-1----:R-:W-:Y:S05]  /*1450*/  CALL.REL.NOINC `($__internal_42_$__cuda_sm20_div_rn_f64_full) ;  /* 0x00000010000c7944 */ /* 0x002fea0003c00000 */
[----:B------:R-:W-:Y:S02]  /*1460*/  IMAD.MOV.U32 R8, RZ, RZ, R16 ;  /* 0x000000ffff087224 */ /* 0x000fe400078e0010 */
[----:B------:R-:W-:-:S07]  /*1470*/  IMAD.MOV.U32 R9, RZ, RZ, R17 ;  /* 0x000000ffff097224 */ /* 0x000fce00078e0011 */
.L_x_871:
[----:B------:R-:W-:Y:S05]  /*1480*/  BSYNC.RECONVERGENT B0 ;  /* 0x0000000000007941 */ /* 0x000fea0003800200 */
.L_x_870:
        /* <DEDUP_REMOVED lines=30> */
.L_x_875:
[----:B------:R-:W-:Y:S05]  /*1670*/  BSYNC.RECONVERGENT B0 ;  /* 0x0000000000007941 */ /* 0x000fea0003800200 */
.L_x_874:
        /* <DEDUP_REMOVED lines=15> */
.L_x_877:
[----:B------:R-:W-:Y:S05]  /*1770*/  BSYNC.RECONVERGENT B0 ;  /* 0x0000000000007941 */ /* 0x000fea0003800200 */
.L_x_876:
        /* <DEDUP_REMOVED lines=15> */
.L_x_878:
[----:B------:R-:W-:Y:S05]  /*1870*/  BSYNC.RECONVERGENT B0 ;  /* 0x0000000000007941 */ /* 0x000fea0003800200 */
.L_x_873:
        /* <DEDUP_REMOVED lines=13> */
.L_x_885:
        /* <DEDUP_REMOVED lines=25> */
.L_x_880:
[----:B------:R-:W-:Y:S05]  /*1ae0*/  BSYNC.RECONVERGENT B0 ;  /* 0x0000000000007941 */ /* 0x000fea0003800200 */
.L_x_879:
        /* <DEDUP_REMOVED lines=12> */
.L_x_882:
[----:B------:R-:W-:Y:S05]  /*1bb0*/  BSYNC.RECONVERGENT B0 ;  /* 0x0000000000007941 */ /* 0x000fea0003800200 */
.L_x_881:
        /* <DEDUP_REMOVED lines=12> */
.L_x_884:
[----:B------:R-:W-:Y:S05]  /*1c80*/  BSYNC.RECONVERGENT B0 ;  /* 0x0000000000007941 */ /* 0x000fea0003800200 */
.L_x_883:
[----:B------:R-:W-:Y:S01]  /*1c90*/  VIADD R0, R0, 0x20 ;  /* 0x0000002000007836 */ /* 0x000fe20000000000 */
[----:B------:R-:W-:Y:S01]  /*1ca0*/  UIADD3 UR7, UPT, UPT, UR7, 0x20, URZ ;  /* 0x0000002007077890 */ /* 0x000fe2000fffe0ff */
[----:B------:R-:W-:Y:S11]  /*1cb0*/  BRA.U UP0, `(.L_x_885) ;  /* 0xfffffffd00247547 */ /* 0x000ff6000b83ffff */
.L_x_872:
        /* <DEDUP_REMOVED lines=12> */
.L_x_888:
        /* <DEDUP_REMOVED lines=38> */
.L_x_887:
        /* <DEDUP_REMOVED lines=27> */
.L_x_889:
        /* <DEDUP_REMOVED lines=19> */
.L_x_890:
[C---:B------:R-:W-:Y:S01]  /*22c0*/  @!P1 LEA R12, R11.reuse, UR16, 0x3 ;  /* 0x000000100b0c9c11 */ /* 0x040fe2000f8e18ff */
[----:B0-----:R-:W-:-:S05]  /*22d0*/  @!P1 IMAD R15, R11, 0x8, R4 ;  /* 0x000000080b0f9824 */ /* 0x001fca00078e0204 */
[----:B------:R-:W-:Y:S04]  /*22e0*/  @!P1 LDS.64 R12, [R12] ;  /* 0x000000000c0c9984 */ /* 0x000fe80000000a00 */
[----:B------:R-:W1:Y:S02]  /*22f0*/  @!P1 LDS.64 R10, [R15] ;  /* 0x000000000f0a9984 */ /* 0x000e640000000a00 */
[----:B-1----:R-:W-:-:S07]  /*2300*/  @!P1 DFMA R10, R8, -R12, R10 ;  /* 0x8000000c080a922b */ /* 0x002fce000000000a */
[----:B------:R2:W-:Y:S04]  /*2310*/  @!P1 STS.64 [R15], R10 ;  /* 0x0000000a0f009388 */ /* 0x0005e80000000a00 */
.L_x_886:
        /* <DEDUP_REMOVED lines=23> */
        .weak           $__internal_42_$__cuda_sm20_div_rn_f64_full
        .type           $__internal_42_$__cuda_sm20_div_rn_f64_full,@function
        .size           $__internal_42_$__cuda_sm20_div_rn_f64_full,($__internal_43_$__cuda_sm20_dsqrt_rn_f64_mediumpath_v1 - $__internal_42_$__cuda_sm20_div_rn_f64_full)
$__internal_42_$__cuda_sm20_div_rn_f64_full:
        /* <DEDUP_REMOVED lines=66> */
.L_x_893:
        /* <DEDUP_REMOVED lines=16> */
.L_x_896:
[----:B------:R-:W-:Y:S01]  /*29b0*/  LOP3.LUT R17, R11, 0x80000, RZ, 0xfc, !PT ;  /* 0x000800000b117812 */ /* 0x000fe200078efcff */
[----:B------:R-:W-:Y:S01]  /*29c0*/  IMAD.MOV.U32 R16, RZ, RZ, R10 ;  /* 0x000000ffff107224 */ /* 0x000fe200078e000a */
[----:B------:R-:W-:Y:S06]  /*29d0*/  BRA `(.L_x_894) ;  /* 0x0000000000087947 */ /* 0x000fec0003800000 */
.L_x_895:
[----:B------:R-:W-:Y:S01]  /*29e0*/  LOP3.LUT R17, R13, 0x80000, RZ, 0xfc, !PT ;  /* 0x000800000d117812 */ /* 0x000fe200078efcff */
[----:B------:R-:W-:-:S07]  /*29f0*/  IMAD.MOV.U32 R16, RZ, RZ, R12 ;  /* 0x000000ffff107224 */ /* 0x000fce00078e000c */
.L_x_894:
[----:B------:R-:W-:Y:S05]  /*2a00*/  BSYNC.RECONVERGENT B1 ;  /* 0x0000000000017941 */ /* 0x000fea0003800200 */
.L_x_892:
[----:B------:R-:W-:Y:S02]  /*2a10*/  IMAD.MOV.U32 R8, RZ, RZ, R0 ;  /* 0x000000ffff087224 */ /* 0x000fe400078e0000 */
[----:B------:R-:W-:-:S04]  /*2a20*/  IMAD.MOV.U32 R9, RZ, RZ, 0x0 ;  /* 0x00000000ff097424 */ /* 0x000fc800078e00ff */
[----:B------:R-:W-:Y:S05]  /*2a30*/  RET.REL.NODEC R8 `(_Z10deviceQRv1ILi11EEviiPKdPdS2_S2_S2_) ;  /* 0xffffffd408707950 */ /* 0x000fea0003c3ffff */
        .weak           $__internal_43_$__cuda_sm20_dsqrt_rn_f64_mediumpath_v1
        .type           $__internal_43_$__cuda_sm20_dsqrt_rn_f64_mediumpath_v1,@function
        .size           $__internal_43_$__cuda_sm20_dsqrt_rn_f64_mediumpath_v1,(.L_x_1391 - $__internal_43_$__cuda_sm20_dsqrt_rn_f64_mediumpath_v1)
$__internal_43_$__cuda_sm20_dsqrt_rn_f64_mediumpath_v1:
        /* <DEDUP_REMOVED lines=12> */
.L_x_898:
        /* <DEDUP_REMOVED lines=24> */
.L_x_900:
[----:B------:R-:W-:-:S11]  /*2c80*/  DADD R8, R20, R20 ;  /* 0x0000000014087229 */ /* 0x000fd60000000014 */
.L_x_899:
[----:B------:R-:W-:Y:S05]  /*2c90*/  BSYNC.RECONVERGENT B1 ;  /* 0x0000000000017941 */ /* 0x000fea0003800200 */
.L_x_897:
[----:B------:R-:W-:Y:S02]  /*2ca0*/  IMAD.MOV.U32 R18, RZ, RZ, R8 ;  /* 0x000000ffff127224 */ /* 0x000fe400078e0008 */
[----:B------:R-:W-:Y:S02]  /*2cb0*/  IMAD.MOV.U32 R19, RZ, RZ, R9 ;  /* 0x000000ffff137224 */ /* 0x000fe400078e0009 */
[----:B------:R-:W-:Y:S02]  /*2cc0*/  IMAD.MOV.U32 R8, RZ, RZ, R0 ;  /* 0x000000ffff087224 */ /* 0x000fe400078e0000 */
[----:B------:R-:W-:-:S04]  /*2cd0*/  IMAD.MOV.U32 R9, RZ, RZ, 0x0 ;  /* 0x00000000ff097424 */ /* 0x000fc800078e00ff */
[----:B------:R-:W-:Y:S05]  /*2ce0*/  RET.REL.NODEC R8 `(_Z10deviceQRv1ILi11EEviiPKdPdS2_S2_S2_) ;  /* 0xffffffd008c47950 */ /* 0x000fea0003c3ffff */
.L_x_901:
        /* <DEDUP_REMOVED lines=9> */
.L_x_1391:


//--------------------- .text._Z10deviceQRv1ILi10EEviiPKdPdS2_S2_S2_ --------------------------
	.section	.text._Z10deviceQRv1ILi10EEviiPKdPdS2_S2_S2_,"ax",@progbits
	.align	128
        .global         _Z10deviceQRv1ILi10EEviiPKdPdS2_S2_S2_
        .type           _Z10deviceQRv1ILi10EEviiPKdPdS2_S2_S2_,@function
        .size           _Z10deviceQRv1ILi10EEviiPKdPdS2_S2_S2_,(.L_x_1393 - _Z10deviceQRv1ILi10EEviiPKdPdS2_S2_S2_)
        .other          _Z10deviceQRv1ILi10EEviiPKdPdS2_S2_S2_,@"STO_CUDA_ENTRY STV_DEFAULT"
_Z10deviceQRv1ILi10EEviiPKdPdS2_S2_S2_:
.text._Z10deviceQRv1ILi10EEviiPKdPdS2_S2_S2_:
        /* <DEDUP_REMOVED lines=24> */
.L_x_903:
        /* <DEDUP_REMOVED lines=108> */
.L_x_902:
        /* <DEDUP_REMOVED lines=64> */
.L_x_905:
        /* <DEDUP_REMOVED lines=36> */
.L_x_906:
[----:B------:R-:W-:Y:S05]  /*0e80*/  @!P0 BRA `(.L_x_904) ;  /* 0x0000000000388947 */ /* 0x000fea0003800000 */
[----:B------:R-:W1:Y:S01]  /*0e90*/  LDCU.64 UR6, c[0x0][0x388] ;  /* 0x00007100ff0677ac */ /* 0x000e620008000a00 */
[----:B------:R-:W-:-:S05]  /*0ea0*/  UMOV UR4, URZ ;  /* 0x000000ff00047c82 */ /* 0x000fca0008000000 */
.L_x_907:
        /* <DEDUP_REMOVED lines=12> */
.L_x_904:
[----:B012---:R-:W-:Y:S01]  /*0f70*/  VIADD R4, R0, 0xfffffffe ;  /* 0xfffffffe00047836 */ /* 0x007fe20000000000 */
[----:B------:R-:W-:Y:S01]  /*0f80*/  PRMT R5, RZ, 0x7610, R5 ;  /* 0x00007610ff057816 */ /* 0x000fe20000000005 */
[----:B------:R-:W0:Y:S01]  /*0f90*/  LDCU.U16 UR11, c[0x0][0x384] ;  /* 0x00007080ff0b77ac */ /* 0x000e220008000400 */
[----:B------:R-:W-:Y:S01]  /*0fa0*/  PRMT R20, RZ, 0x7610, R20 ;  /* 0x00007610ff147816 */ /* 0x000fe20000000014 */
[----:B------:R-:W-:-:S06]  /*0fb0*/  UMOV UR4, URZ ;  /* 0x000000ff00047c82 */ /* 0x000fcc0008000000 */
.L_x_932:
        /* <DEDUP_REMOVED lines=43> */
[----:B0-----:R-:W-:Y:S05]  /*1270*/  CALL.REL.NOINC `($__internal_45_$__cuda_sm20_dsqrt_rn_f64_mediumpath_v1) ;  /* 0x0000001400d07944 */ /* 0x001fea0003c00000 */
.L_x_910:
[----:B------:R2:W-:Y:S02]  /*1280*/  STS.64 [UR7], R16 ;  /* 0x00000010ff007988 */ /* 0x0005e40008000a07 */
.L_x_909:
[----:B0-----:R-:W-:Y:S05]  /*1290*/  BSYNC.RECONVERGENT B0 ;  /* 0x0000000000007941 */ /* 0x001fea0003800200 */
.L_x_908:
        /* <DEDUP_REMOVED lines=19> */
[----:B--2---:R-:W-:Y:S05]  /*13d0*/  CALL.REL.NOINC `($__internal_44_$__cuda_sm20_div_rn_f64_full) ;  /* 0x00000010000c7944 */ /* 0x004fea0003c00000 */
[----:B------:R-:W-:Y:S02]  /*13e0*/  IMAD.MOV.U32 R6, RZ, RZ, R14 ;  /* 0x000000ffff067224 */ /* 0x000fe400078e000e */
[----:B------:R-:W-:-:S07]  /*13f0*/  IMAD.MOV.U32 R7, RZ, RZ, R15 ;  /* 0x000000ffff077224 */ /* 0x000fce00078e000f */
.L_x_912:
[----:B------:R-:W-:Y:S05]  /*1400*/  BSYNC.RECONVERGENT B0 ;  /* 0x0000000000007941 */ /* 0x000fea0003800200 */
.L_x_911:
        /* <DEDUP_REMOVED lines=30> */
.L_x_916:
[----:B------:R-:W-:Y:S05]  /*15f0*/  BSYNC.RECONVERGENT B0 ;  /* 0x0000000000007941 */ /* 0x000fea0003800200 */
.L_x_915:
        /* <DEDUP_REMOVED lines=15> */
.L_x_918:
[----:B------:R-:W-:Y:S05]  /*16f0*/  BSYNC.RECONVERGENT B0 ;  /* 0x0000000000007941 */ /* 0x000fea0003800200 */
.L_x_917:
        /* <DEDUP_REMOVED lines=15> */
.L_x_919:
[----:B------:R-:W-:Y:S05]  /*17f0*/  BSYNC.RECONVERGENT B0 ;  /* 0x0000000000007941 */ /* 0x000fea0003800200 */
.L_x_914:
        /* <DEDUP_REMOVED lines=13> */
.L_x_926:
        /* <DEDUP_REMOVED lines=25> */
.L_x_921:
[----:B------:R-:W-:Y:S05]  /*1a60*/  BSYNC.RECONVERGENT B0 ;  /* 0x0000000000007941 */ /* 0x000fea0003800200 */
.L_x_920:
        /* <DEDUP_REMOVED lines=12> */
.L_x_923:
[----:B------:R-:W-:Y:S05]  /*1b30*/  BSYNC.RECONVERGENT B0 ;  /* 0x0000000000007941 */ /* 0x000fea0003800200 */
.L_x_922:
        /* <DEDUP_REMOVED lines=12> */
.L_x_925:
[----:B------:R-:W-:Y:S05]  /*1c00*/  BSYNC.RECONVERGENT B0 ;  /* 0x0000000000007941 */ /* 0x000fea0003800200 */
.L_x_924:
[----:B------:R-:W-:Y:S01]  /*1c10*/  VIADD R0, R0, 0x20 ;  /* 0x0000002000007836 */ /* 0x000fe20000000000 */
[----:B------:R-:W-:Y:S01]  /*1c20*/  UIADD3 UR7, UPT, UPT, UR7, 0x20, URZ ;  /* 0x0000002007077890 */ /* 0x000fe2000fffe0ff */
[----:B------:R-:W-:Y:S11]  /*1c30*/  BRA.U UP0, `(.L_x_926) ;  /* 0xfffffffd00247547 */ /* 0x000ff6000b83ffff */
.L_x_913:
        /* <DEDUP_REMOVED lines=12> */
.L_x_929:
        /* <DEDUP_REMOVED lines=38> */
.L_x_928:
        /* <DEDUP_REMOVED lines=27> */
.L_x_930:
        /* <DEDUP_REMOVED lines=19> */
.L_x_931:
[C---:B------:R-:W-:Y:S01]  /*2240*/  @!P1 LEA R10, R9.reuse, UR16, 0x3 ;  /* 0x00000010090a9c11 */ /* 0x040fe2000f8e18ff */
[----:B0-----:R-:W-:-:S05]  /*2250*/  @!P1 IMAD R13, R9, 0x8, R24 ;  /* 0x00000008090d9824 */ /* 0x001fca00078e0218 */
[----:B------:R-:W-:Y:S04]  /*2260*/  @!P1 LDS.64 R10, [R10] ;  /* 0x000000000a0a9984 */ /* 0x000fe80000000a00 */
[----:B------:R-:W1:Y:S02]  /*2270*/  @!P1 LDS.64 R8, [R13] ;  /* 0x000000000d089984 */ /* 0x000e640000000a00 */
[----:B-1----:R-:W-:-:S07]  /*2280*/  @!P1 DFMA R8, R6, -R10, R8 ;  /* 0x8000000a0608922b */ /* 0x002fce0000000008 */
[----:B------:R3:W-:Y:S04]  /*2290*/  @!P1 STS.64 [R13], R8 ;  /* 0x000000080d009388 */ /* 0x0007e80000000a00 */
.L_x_927:
        /* <DEDUP_REMOVED lines=23> */
        .weak           $__internal_44_$__cuda_sm20_div_rn_f64_full
        .type           $__internal_44_$__cuda_sm20_div_rn_f64_full,@function
        .size           $__internal_44_$__cuda_sm20_div_rn_f64_full,($__internal_45_$__cuda_sm20_dsqrt_rn_f64_mediumpath_v1 - $__internal_44_$__cuda_sm20_div_rn_f64_full)
$__internal_44_$__cuda_sm20_div_rn_f64_full:
        /* <DEDUP_REMOVED lines=66> */
.L_x_934:
        /* <DEDUP_REMOVED lines=16> */
.L_x_937:
[----:B------:R-:W-:Y:S01]  /*2930*/  LOP3.LUT R15, R9, 0x80000, RZ, 0xfc, !PT ;  /* 0x00080000090f7812 */ /* 0x000fe200078efcff */
[----:B------:R-:W-:Y:S01]  /*2940*/  IMAD.MOV.U32 R14, RZ, RZ, R8 ;  /* 0x000000ffff0e7224 */ /* 0x000fe200078e0008 */
[----:B------:R-:W-:Y:S06]  /*2950*/  BRA `(.L_x_935) ;  /* 0x0000000000087947 */ /* 0x000fec0003800000 */
.L_x_936:
[----:B------:R-:W-:Y:S01]  /*2960*/  LOP3.LUT R15, R11, 0x80000, RZ, 0xfc, !PT ;  /* 0x000800000b0f7812 */ /* 0x000fe200078efcff */
[----:B------:R-:W-:-:S07]  /*2970*/  IMAD.MOV.U32 R14, RZ, RZ, R10 ;  /* 0x000000ffff0e7224 */ /* 0x000fce00078e000a */
.L_x_935:
[----:B------:R-:W-:Y:S05]  /*2980*/  BSYNC.RECONVERGENT B1 ;  /* 0x0000000000017941 */ /* 0x000fea0003800200 */
.L_x_933:
[----:B------:R-:W-:Y:S02]  /*2990*/  IMAD.MOV.U32 R6, RZ, RZ, R0 ;  /* 0x000000ffff067224 */ /* 0x000fe400078e0000 */
[----:B------:R-:W-:-:S04]  /*29a0*/  IMAD.MOV.U32 R7, RZ, RZ, 0x0 ;  /* 0x00000000ff077424 */ /* 0x000fc800078e00ff */
[----:B------:R-:W-:Y:S05]  /*29b0*/  RET.REL.NODEC R6 `(_Z10deviceQRv1ILi10EEviiPKdPdS2_S2_S2_) ;  /* 0xffffffd406907950 */ /* 0x000fea0003c3ffff */
        .weak           $__internal_45_$__cuda_sm20_dsqrt_rn_f64_mediumpath_v1
        .type           $__internal_45_$__cuda_sm20_dsqrt_rn_f64_mediumpath_v1,@function
        .size           $__internal_45_$__cuda_sm20_dsqrt_rn_f64_mediumpath_v1,(.L_x_1393 - $__internal_45_$__cuda_sm20_dsqrt_rn_f64_mediumpath_v1)
$__internal_45_$__cuda_sm20_dsqrt_rn_f64_mediumpath_v1:
        /* <DEDUP_REMOVED lines=12> */
.L_x_939:
        /* <DEDUP_REMOVED lines=24> */
.L_x_941:
[----:B------:R-:W-:-:S11]  /*2c00*/  DADD R6, R18, R18 ;  /* 0x0000000012067229 */ /* 0x000fd60000000012 */
.L_x_940:
[----:B------:R-:W-:Y:S05]  /*2c10*/  BSYNC.RECONVERGENT B1 ;  /* 0x0000000000017941 */ /* 0x000fea0003800200 */
.L_x_938:
[----:B------:R-:W-:Y:S02]  /*2c20*/  IMAD.MOV.U32 R16, RZ, RZ, R6 ;  /* 0x000000ffff107224 */ /* 0x000fe400078e0006 */
[----:B------:R-:W-:Y:S02]  /*2c30*/  IMAD.MOV.U32 R17, RZ, RZ, R7 ;  /* 0x000000ffff117224 */ /* 0x000fe400078e0007 */
[----:B------:R-:W-:Y:S02]  /*2c40*/  IMAD.MOV.U32 R6, RZ, RZ, R0 ;  /* 0x000000ffff067224 */ /* 0x000fe400078e0000 */
[----:B------:R-:W-:-:S04]  /*2c50*/  IMAD.MOV.U32 R7, RZ, RZ, 0x0 ;  /* 0x00000000ff077424 */ /* 0x000fc800078e00ff */
[----:B------:R-:W-:Y:S05]  /*2c60*/  RET.REL.NODEC R6 `(_Z10deviceQRv1ILi10EEviiPKdPdS2_S2_S2_) ;  /* 0xffffffd006e47950 */ /* 0x000fea0003c3ffff */
.L_x_942:
        /* <DEDUP_REMOVED lines=9> */
.L_x_1393:


//--------------------- .text._Z10deviceQRv1ILi9EEviiPKdPdS2_S2_S2_ --------------------------
	.section	.text._Z10deviceQRv1ILi9EEviiPKdPdS2_S2_S2_,"ax",@progbits
	.align	128
        .global         _Z10deviceQRv1ILi9EEviiPKdPdS2_S2_S2_
        .type           _Z10deviceQRv1ILi9EEviiPKdPdS2_S2_S2_,@function
        .size           _Z10deviceQRv1ILi9EEviiPKdPdS2_S2_S2_,(.L_x_1395 - _Z10deviceQRv1ILi9EEviiPKdPdS2_S2_S2_)
        .other          _Z10deviceQRv1ILi9EEviiPKdPdS2_S2_S2_,@"STO_CUDA_ENTRY STV_DEFAULT"
_Z10deviceQRv1ILi9EEviiPKdPdS2_S2_S2_:
.text._Z10deviceQRv1ILi9EEviiPKdPdS2_S2_S2_:
        /* <DEDUP_REMOVED lines=24> */
.L_x_944:
        /* <DEDUP_REMOVED lines=116> */
.L_x_943:
        /* <DEDUP_REMOVED lines=64> */
.L_x_946:
        /* <DEDUP_REMOVED lines=36> */
.L_x_947:
[----:B------:R-:W-:Y:S05]  /*0f00*/  @!P0 BRA `(.L_x_945) ;  /* 0x0000000000388947 */ /* 0x000fea0003800000 */
[----:B------:R-:W1:Y:S01]  /*0f10*/  LDCU.64 UR6, c[0x0][0x388] ;  /* 0x00007100ff0677ac */ /* 0x000e620008000a00 */
[----:B------:R-:W-:-:S05]  /*0f20*/  UMOV UR4, URZ ;  /* 0x000000ff00047c82 */ /* 0x000fca0008000000 */
.L_x_948:
        /* <DEDUP_REMOVED lines=12> */
.L_x_945:
[----:B------:R-:W-:Y:S01]  /*0ff0*/  VIADD R6, R7, 0xfffffffe ;  /* 0xfffffffe07067836 */ /* 0x000fe20000000000 */
[----:B------:R-:W-:Y:S01]  /*1000*/  PRMT R7, RZ, 0x7610, R7 ;  /* 0x00007610ff077816 */ /* 0x000fe20000000007 */
[----:B------:R-:W3:Y:S01]  /*1010*/  LDCU.U16 UR11, c[0x0][0x384] ;  /* 0x00007080ff0b77ac */ /* 0x000ee20008000400 */
[----:B01----:R-:W-:Y:S01]  /*1020*/  PRMT R22, RZ, 0x7610, R22 ;  /* 0x00007610ff167816 */ /* 0x003fe20000000016 */
[----:B------:R-:W-:-:S06]  /*1030*/  UMOV UR4, URZ ;  /* 0x000000ff00047c82 */ /* 0x000fcc0008000000 */
.L_x_973:
        /* <DEDUP_REMOVED lines=43> */
[----:B---3--:R-:W-:Y:S05]  /*12f0*/  CALL.REL.NOINC `($__internal_47_$__cuda_sm20_dsqrt_rn_f64_mediumpath_v1) ;  /* 0x0000001400d07944 */ /* 0x008fea0003c00000 */
.L_x_951:
[----:B------:R1:W-:Y:S02]  /*1300*/  STS.64 [UR7], R18 ;  /* 0x00000012ff007988 */ /* 0x0003e40008000a07 */
.L_x_950:
[----:B---3--:R-:W-:Y:S05]  /*1310*/  BSYNC.RECONVERGENT B0 ;  /* 0x0000000000007941 */ /* 0x008fea0003800200 */
.L_x_949:
        /* <DEDUP_REMOVED lines=19> */
[----:B-1----:R-:W-:Y:S05]  /*1450*/  CALL.REL.NOINC `($__internal_46_$__cuda_sm20_div_rn_f64_full) ;  /* 0x00000010000c7944 */ /* 0x002fea0003c00000 */
[----:B------:R-:W-:Y:S02]  /*1460*/  IMAD.MOV.U32 R8, RZ, RZ, R16 ;  /* 0x000000ffff087224 */ /* 0x000fe400078e0010 */
[----:B------:R-:W-:-:S07]  /*1470*/  IMAD.MOV.U32 R9, RZ, RZ, R17 ;  /* 0x000000ffff097224 */ /* 0x000fce00078e0011 */
.L_x_953:
[----:B------:R-:W-:Y:S05]  /*1480*/  BSYNC.RECONVERGENT B0 ;  /* 0x0000000000007941 */ /* 0x000fea0003800200 */
.L_x_952:
        /* <DEDUP_REMOVED lines=30> */
.L_x_957:
[----:B------:R-:W-:Y:S05]  /*1670*/  BSYNC.RECONVERGENT B0 ;  /* 0x0000000000007941 */ /* 0x000fea0003800200 */
.L_x_956:
        /* <DEDUP_REMOVED lines=15> */
.L_x_959:
[----:B------:R-:W-:Y:S05]  /*1770*/  BSYNC.RECONVERGENT B0 ;  /* 0x0000000000007941 */ /* 0x000fea0003800200 */
.L_x_958:
        /* <DEDUP_REMOVED lines=15> */
.L_x_960:
[----:B------:R-:W-:Y:S05]  /*1870*/  BSYNC.RECONVERGENT B0 ;  /* 0x0000000000007941 */ /* 0x000fea0003800200 */
.L_x_955:
        /* <DEDUP_REMOVED lines=13> */
.L_x_967:
        /* <DEDUP_REMOVED lines=25> */
.L_x_962:
[----:B------:R-:W-:Y:S05]  /*1ae0*/  BSYNC.RECONVERGENT B0 ;  /* 0x0000000000007941 */ /* 0x000fea0003800200 */
.L_x_961:
        /* <DEDUP_REMOVED lines=12> */
.L_x_964:
[----:B------:R-:W-:Y:S05]  /*1bb0*/  BSYNC.RECONVERGENT B0 ;  /* 0x0000000000007941 */ /* 0x000fea0003800200 */
.L_x_963:
        /* <DEDUP_REMOVED lines=12> */
.L_x_966:
[----:B------:R-:W-:Y:S05]  /*1c80*/  BSYNC.RECONVERGENT B0 ;  /* 0x0000000000007941 */ /* 0x000fea0003800200 */
.L_x_965:
[----:B------:R-:W-:Y:S01]  /*1c90*/  VIADD R0, R0, 0x20 ;  /* 0x0000002000007836 */ /* 0x000fe20000000000 */
[----:B------:R-:W-:Y:S01]  /*1ca0*/  UIADD3 UR7, UPT, UPT, UR7, 0x20, URZ ;  /* 0x0000002007077890 */ /* 0x000fe2000fffe0ff */
[----:B------:R-:W-:Y:S11]  /*1cb0*/  BRA.U UP0, `(.L_x_967) ;  /* 0xfffffffd00247547 */ /* 0x000ff6000b83ffff */
.L_x_954:
        /* <DEDUP_REMOVED lines=12> */
.L_x_970:
        /* <DEDUP_REMOVED lines=38> */
.L_x_969:
        /* <DEDUP_REMOVED lines=27> */
.L_x_971:
        /* <DEDUP_REMOVED lines=19> */
.L_x_972:
[C---:B------:R-:W-:Y:S01]  /*22c0*/  @!P1 LEA R12, R11.reuse, UR16, 0x3 ;  /* 0x000000100b0c9c11 */ /* 0x040fe2000f8e18ff */
[----:B0-----:R-:W-:-:S05]  /*22d0*/  @!P1 IMAD R15, R11, 0x8, R4 ;  /* 0x000000080b0f9824 */ /* 0x001fca00078e0204 */
[----:B------:R-:W-:Y:S04]  /*22e0*/  @!P1 LDS.64 R12, [R12] ;  /* 0x000000000c0c9984 */ /* 0x000fe80000000a00 */
[----:B------:R-:W1:Y:S02]  /*22f0*/  @!P1 LDS.64 R10, [R15] ;  /* 0x000000000f0a9984 */ /* 0x000e640000000a00 */
[----:B-1----:R-:W-:-:S07]  /*2300*/  @!P1 DFMA R10, R8, -R12, R10 ;  /* 0x8000000c080a922b */ /* 0x002fce000000000a */
[----:B------:R2:W-:Y:S04]  /*2310*/  @!P1 STS.64 [R15], R10 ;  /* 0x0000000a0f009388 */ /* 0x0005e80000000a00 */
.L_x_968:
        /* <DEDUP_REMOVED lines=23> */
        .weak           $__internal_46_$__cuda_sm20_div_rn_f64_full
        .type           $__internal_46_$__cuda_sm20_div_rn_f64_full,@function
        .size           $__internal_46_$__cuda_sm20_div_rn_f64_full,($__internal_47_$__cuda_sm20_dsqrt_rn_f64_mediumpath_v1 - $__internal_46_$__cuda_sm20_div_rn_f64_full)
$__internal_46_$__cuda_sm20_div_rn_f64_full:
        /* <DEDUP_REMOVED lines=66> */
.L_x_975:
        /* <DEDUP_REMOVED lines=16> */
.L_x_978:
[----:B------:R-:W-:Y:S01]  /*29b0*/  LOP3.LUT R17, R11, 0x80000, RZ, 0xfc, !PT ;  /* 0x000800000b117812 */ /* 0x000fe200078efcff */
[----:B------:R-:W-:Y:S01]  /*29c0*/  IMAD.MOV.U32 R16, RZ, RZ, R10 ;  /* 0x000000ffff107224 */ /* 0x000fe200078e000a */
[----:B------:R-:W-:Y:S06]  /*29d0*/  BRA `(.L_x_976) ;  /* 0x0000000000087947 */ /* 0x000fec0003800000 */
.L_x_977:
[----:B------:R-:W-:Y:S01]  /*29e0*/  LOP3.LUT R17, R13, 0x80000, RZ, 0xfc, !PT ;  /* 0x000800000d117812 */ /* 0x000fe200078efcff */
[----:B------:R-:W-:-:S07]  /*29f0*/  IMAD.MOV.U32 R16, RZ, RZ, R12 ;  /* 0x000000ffff107224 */ /* 0x000fce00078e000c */
.L_x_976:
[----:B------:R-:W-:Y:S05]  /*2a00*/  BSYNC.RECONVERGENT B1 ;  /* 0x0000000000017941 */ /* 0x000fea0003800200 */
.L_x_974:
[----:B------:R-:W-:Y:S02]  /*2a10*/  IMAD.MOV.U32 R8, RZ, RZ, R0 ;  /* 0x000000ffff087224 */ /* 0x000fe400078e0000 */
[----:B------:R-:W-:-:S04]  /*2a20*/  IMAD.MOV.U32 R9, RZ, RZ, 0x0 ;  /* 0x00000000ff097424 */ /* 0x000fc800078e00ff */
[----:B------:R-:W-:Y:S05]  /*2a30*/  RET.REL.NODEC R8 `(_Z10deviceQRv1ILi9EEviiPKdPdS2_S2_S2_) ;  /* 0xffffffd408707950 */ /* 0x000fea0003c3ffff */
        .weak           $__internal_47_$__cuda_sm20_dsqrt_rn_f64_mediumpath_v1
        .type           $__internal_47_$__cuda_sm20_dsqrt_rn_f64_mediumpath_v1,@function
        .size           $__internal_47_$__cuda_sm20_dsqrt_rn_f64_mediumpath_v1,(.L_x_1395 - $__internal_47_$__cuda_sm20_dsqrt_rn_f64_mediumpath_v1)
$__internal_47_$__cuda_sm20_dsqrt_rn_f64_mediumpath_v1:
        /* <DEDUP_REMOVED lines=12> */
.L_x_980:
        /* <DEDUP_REMOVED lines=24> */
.L_x_982:
[----:B------:R-:W-:-:S11]  /*2c80*/  DADD R8, R20, R20 ;  /* 0x0000000014087229 */ /* 0x000fd60000000014 */
.L_x_981:
[----:B------:R-:W-:Y:S05]  /*2c90*/  BSYNC.RECONVERGENT B1 ;  /* 0x0000000000017941 */ /* 0x000fea0003800200 */
.L_x_979:
[----:B------:R-:W-:Y:S02]  /*2ca0*/  IMAD.MOV.U32 R18, RZ, RZ, R8 ;  /* 0x000000ffff127224 */ /* 0x000fe400078e0008 */
[----:B------:R-:W-:Y:S02]  /*2cb0*/  IMAD.MOV.U32 R19, RZ, RZ, R9 ;  /* 0x000000ffff137224 */ /* 0x000fe400078e0009 */
[----:B------:R-:W-:Y:S02]  /*2cc0*/  IMAD.MOV.U32 R8, RZ, RZ, R0 ;  /* 0x000000ffff087224 */ /* 0x000fe400078e0000 */
[----:B------:R-:W-:-:S04]  /*2cd0*/  IMAD.MOV.U32 R9, RZ, RZ, 0x0 ;  /* 0x00000000ff097424 */ /* 0x000fc800078e00ff */
[----:B------:R-:W-:Y:S05]  /*2ce0*/  RET.REL.NODEC R8 `(_Z10deviceQRv1ILi9EEviiPKdPdS2_S2_S2_) ;  /* 0xffffffd008c47950 */ /* 0x000fea0003c3ffff */
.L_x_983:
        /* <DEDUP_REMOVED lines=9> */
.L_x_1395:


//--------------------- .text._Z10deviceQRv1ILi8EEviiPKdPdS2_S2_S2_ --------------------------
	.section	.text._Z10deviceQRv1ILi8EEviiPKdPdS2_S2_S2_,"ax",@progbits
	.align	128
        .global         _Z10deviceQRv1ILi8EEviiPKdPdS2_S2_S2_
        .type           _Z10deviceQRv1ILi8EEviiPKdPdS2_S2_S2_,@function
        .size           _Z10deviceQRv1ILi8EEviiPKdPdS2_S2_S2_,(.L_x_1397 - _Z10deviceQRv1ILi8EEviiPKdPdS2_S2_S2_)
        .other          _Z10deviceQRv1ILi8EEviiPKdPdS2_S2_S2_,@"STO_CUDA_ENTRY STV_DEFAULT"
_Z10deviceQRv1ILi8EEviiPKdPdS2_S2_S2_:
.text._Z10deviceQRv1ILi8EEviiPKdPdS2_S2_S2_:
        /* <DEDUP_REMOVED lines=26> */
.L_x_985:
        /* <DEDUP_REMOVED lines=108> */
.L_x_984:
        /* <DEDUP_REMOVED lines=64> */
.L_x_987:
        /* <DEDUP_REMOVED lines=36> */
.L_x_988:
[----:B------:R-:W-:Y:S05]  /*0ea0*/  BRA.U !UP1, `(.L_x_986) ;  /* 0x0000000109387547 */ /* 0x000fea000b800000 */
[----:B------:R-:W3:Y:S01]  /*0eb0*/  LDCU.64 UR10, c[0x0][0x388] ;  /* 0x00007100ff0a77ac */ /* 0x000ee20008000a00 */
[----:B------:R-:W-:-:S05]  /*0ec0*/  UMOV UR4, URZ ;  /* 0x000000ff00047c82 */ /* 0x000fca0008000000 */
.L_x_989:
        /* <DEDUP_REMOVED lines=12> */
.L_x_986:
[----:B0-2-4-:R-:W-:Y:S01]  /*0f90*/  PRMT R3, RZ, 0x7610, R3 ;  /* 0x00007610ff037816 */ /* 0x015fe20000000003 */
[----:B------:R-:W0:Y:S01]  /*0fa0*/  LDCU.U16 UR18, c[0x0][0x384] ;  /* 0x00007080ff1277ac */ /* 0x000e220008000400 */
[----:B-1----:R-:W-:Y:S01]  /*0fb0*/  PRMT R12, RZ, 0x7610, R12 ;  /* 0x00007610ff0c7816 */ /* 0x002fe2000000000c */
[----:B------:R-:W-:Y:S01]  /*0fc0*/  UIADD3 UR6, UPT, UPT, UR8, -0x2, URZ ;  /* 0xfffffffe08067890 */ /* 0x000fe2000fffe0ff */
[----:B------:R-:W-:-:S11]  /*0fd0*/  UMOV UR4, URZ ;  /* 0x000000ff00047c82 */ /* 0x000fd60008000000 */
.L_x_1014:
        /* <DEDUP_REMOVED lines=43> */
[----:B0-----:R-:W-:Y:S05]  /*1290*/  CALL.REL.NOINC `($__internal_49_$__cuda_sm20_dsqrt_rn_f64_mediumpath_v1) ;  /* 0x0000001400f47944 */ /* 0x001fea0003c00000 */
[----:B------:R-:W-:Y:S02]  /*12a0*/  IMAD.MOV.U32 R10, RZ, RZ, R4 ;  /* 0x000000ffff0a7224 */ /* 0x000fe400078e0004 */
[----:B------:R-:W-:-:S07]  /*12b0*/  IMAD.MOV.U32 R11, RZ, RZ, R5 ;  /* 0x000000ffff0b7224 */ /* 0x000fce00078e0005 */
.L_x_992:
[----:B------:R2:W-:Y:S02]  /*12c0*/  STS.64 [UR14], R10 ;  /* 0x0000000aff007988 */ /* 0x0005e40008000a0e */
.L_x_991:
[----:B0-----:R-:W-:Y:S05]  /*12d0*/  BSYNC.RECONVERGENT B0 ;  /* 0x0000000000007941 */ /* 0x001fea0003800200 */
.L_x_990:
        /* <DEDUP_REMOVED lines=19> */
[----:B------:R-:W-:Y:S05]  /*1410*/  CALL.REL.NOINC `($__internal_48_$__cuda_sm20_div_rn_f64_full) ;  /* 0x00000010001c7944 */ /* 0x000fea0003c00000 */
.L_x_994:
[----:B------:R-:W-:Y:S05]  /*1420*/  BSYNC.RECONVERGENT B0 ;  /* 0x0000000000007941 */ /* 0x000fea0003800200 */
.L_x_993:
        /* <DEDUP_REMOVED lines=30> */
.L_x_998:
[----:B------:R-:W-:Y:S05]  /*1610*/  BSYNC.RECONVERGENT B0 ;  /* 0x0000000000007941 */ /* 0x000fea0003800200 */
.L_x_997:
        /* <DEDUP_REMOVED lines=15> */
.L_x_1000:
[----:B------:R-:W-:Y:S05]  /*1710*/  BSYNC.RECONVERGENT B0 ;  /* 0x0000000000007941 */ /* 0x000fea0003800200 */
.L_x_999:
        /* <DEDUP_REMOVED lines=15> */
.L_x_1001:
[----:B------:R-:W-:Y:S05]  /*1810*/  BSYNC.RECONVERGENT B0 ;  /* 0x0000000000007941 */ /* 0x000fea0003800200 */
.L_x_996:
        /* <DEDUP_REMOVED lines=16> */
.L_x_1008:
        /* <DEDUP_REMOVED lines=25> */
.L_x_1003:
[----:B------:R-:W-:Y:S05]  /*1ab0*/  BSYNC.RECONVERGENT B0 ;  /* 0x0000000000007941 */ /* 0x000fea0003800200 */
.L_x_1002:
        /* <DEDUP_REMOVED lines=12> */
.L_x_1005:
[----:B------:R-:W-:Y:S05]  /*1b80*/  BSYNC.RECONVERGENT B0 ;  /* 0x0000000000007941 */ /* 0x000fea0003800200 */
.L_x_1004:
        /* <DEDUP_REMOVED lines=12> */
.L_x_1007:
[----:B------:R-:W-:Y:S05]  /*1c50*/  BSYNC.RECONVERGENT B0 ;  /* 0x0000000000007941 */ /* 0x000fea0003800200 */
.L_x_1006:
[----:B------:R-:W-:Y:S01]  /*1c60*/  VIADD R6, R6, 0x20 ;  /* 0x0000002006067836 */ /* 0x000fe20000000000 */
[----:B------:R-:W-:Y:S01]  /*1c70*/  UIADD3 UR8, UPT, UPT, UR8, 0x20, URZ ;  /* 0x0000002008087890 */ /* 0x000fe2000fffe0ff */
[----:B------:R-:W-:Y:S11]  /*1c80*/  BRA.U UP0, `(.L_x_1008) ;  /* 0xfffffffd00247547 */ /* 0x000ff6000b83ffff */
.L_x_995:
        /* <DEDUP_REMOVED lines=12> */
.L_x_1011:
        /* <DEDUP_REMOVED lines=38> */
.L_x_1010:
        /* <DEDUP_REMOVED lines=27> */
.L_x_1012:
        /* <DEDUP_REMOVED lines=19> */
.L_x_1013:
[C---:B------:R-:W-:Y:S01]  /*2290*/  @!P1 LEA R8, R7.reuse, UR11, 0x3 ;  /* 0x0000000b07089c11 */ /* 0x040fe2000f8e18ff */
[----:B0-----:R-:W-:-:S05]  /*22a0*/  @!P1 IMAD R11, R7, 0x8, R2 ;  /* 0x00000008070b9824 */ /* 0x001fca00078e0202 */
[----:B------:R-:W-:Y:S04]  /*22b0*/  @!P1 LDS.64 R8, [R8] ;  /* 0x0000000008089984 */ /* 0x000fe80000000a00 */
[----:B------:R-:W1:Y:S02]  /*22c0*/  @!P1 LDS.64 R6, [R11] ;  /* 0x000000000b069984 */ /* 0x000e640000000a00 */
[----:B-1----:R-:W-:-:S07]  /*22d0*/  @!P1 DFMA R6, R4, -R8, R6 ;  /* 0x800000080406922b */ /* 0x002fce0000000006 */
[----:B------:R2:W-:Y:S04]  /*22e0*/  @!P1 STS.64 [R11], R6 ;  /* 0x000000060b009388 */ /* 0x0005e80000000a00 */
.L_x_1009:
        /* <DEDUP_REMOVED lines=26> */
        .weak           $__internal_48_$__cuda_sm20_div_rn_f64_full
        .type           $__internal_48_$__cuda_sm20_div_rn_f64_full,@function
        .size           $__internal_48_$__cuda_sm20_div_rn_f64_full,($__internal_49_$__cuda_sm20_dsqrt_rn_f64_mediumpath_v1 - $__internal_48_$__cuda_sm20_div_rn_f64_full)
$__internal_48_$__cuda_sm20_div_rn_f64_full:
        /* <DEDUP_REMOVED lines=68> */
.L_x_1016:
        /* <DEDUP_REMOVED lines=16> */
.L_x_1019:
[----:B------:R-:W-:Y:S01]  /*29d0*/  LOP3.LUT R15, R7, 0x80000, RZ, 0xfc, !PT ;  /* 0x00080000070f7812 */ /* 0x000fe200078efcff */
[----:B------:R-:W-:Y:S01]  /*29e0*/  IMAD.MOV.U32 R14, RZ, RZ, R6 ;  /* 0x000000ffff0e7224 */ /* 0x000fe200078e0006 */
[----:B------:R-:W-:Y:S06]  /*29f0*/  BRA `(.L_x_1017) ;  /* 0x0000000000087947 */ /* 0x000fec0003800000 */
.L_x_1018:
[----:B------:R-:W-:Y:S01]  /*2a00*/  LOP3.LUT R15, R9, 0x80000, RZ, 0xfc, !PT ;  /* 0x00080000090f7812 */ /* 0x000fe200078efcff */
[----:B------:R-:W-:-:S07]  /*2a10*/  IMAD.MOV.U32 R14, RZ, RZ, R8 ;  /* 0x000000ffff0e7224 */ /* 0x000fce00078e0008 */
.L_x_1017:
[----:B------:R-:W-:Y:S05]  /*2a20*/  BSYNC.RECONVERGENT B1 ;  /* 0x0000000000017941 */ /* 0x000fea0003800200 */
.L_x_1015:
[----:B------:R-:W-:Y:S02]  /*2a30*/  IMAD.MOV.U32 R23, RZ, RZ, 0x0 ;  /* 0x00000000ff177424 */ /* 0x000fe400078e00ff */
[----:B------:R-:W-:Y:S02]  /*2a40*/  IMAD.MOV.U32 R4, RZ, RZ, R14 ;  /* 0x000000ffff047224 */ /* 0x000fe400078e000e */
[----:B------:R-:W-:Y:S01]  /*2a50*/  IMAD.MOV.U32 R5, RZ, RZ, R15 ;  /* 0x000000ffff057224 */ /* 0x000fe200078e000f */
[----:B------:R-:W-:Y:S06]  /*2a60*/  RET.REL.NODEC R22 `(_Z10deviceQRv1ILi8EEviiPKdPdS2_S2_S2_) ;  /* 0xffffffd416647950 */ /* 0x000fec0003c3ffff */
        .weak           $__internal_49_$__cuda_sm20_dsqrt_rn_f64_mediumpath_v1
        .type           $__internal_49_$__cuda_sm20_dsqrt_rn_f64_mediumpath_v1,@function
        .size           $__internal_49_$__cuda_sm20_dsqrt_rn_f64_mediumpath_v1,(.L_x_1397 - $__internal_49_$__cuda_sm20_dsqrt_rn_f64_mediumpath_v1)
$__internal_49_$__cuda_sm20_dsqrt_rn_f64_mediumpath_v1:
        /* <DEDUP_REMOVED lines=12> */
.L_x_1021:
        /* <DEDUP_REMOVED lines=24> */
.L_x_1023:
[----:B------:R-:W-:-:S11]  /*2cb0*/  DADD R4, R6, R6 ;  /* 0x0000000006047229 */ /* 0x000fd60000000006 */
.L_x_1022:
[----:B------:R-:W-:Y:S05]  /*2cc0*/  BSYNC.RECONVERGENT B1 ;  /* 0x0000000000017941 */ /* 0x000fea0003800200 */
.L_x_1020:
[----:B------:R-:W-:-:S04]  /*2cd0*/  IMAD.MOV.U32 R11, RZ, RZ, 0x0 ;  /* 0x00000000ff0b7424 */ /* 0x000fc800078e00ff */
[----:B------:R-:W-:Y:S05]  /*2ce0*/  RET.REL.NODEC R10 `(_Z10deviceQRv1ILi8EEviiPKdPdS2_S2_S2_) ;  /* 0xffffffd00ac47950 */ /* 0x000fea0003c3ffff */
.L_x_1024:
        /* <DEDUP_REMOVED lines=9> */
.L_x_1397:


//--------------------- .text._Z10deviceQRv1ILi7EEviiPKdPdS2_S2_S2_ --------------------------
	.section	.text._Z10deviceQRv1ILi7EEviiPKdPdS2_S2_S2_,"ax",@progbits
	.align	128
        .global         _Z10deviceQRv1ILi7EEviiPKdPdS2_S2_S2_
        .type           _Z10deviceQRv1ILi7EEviiPKdPdS2_S2_S2_,@function
        .size           _Z10deviceQRv1ILi7EEviiPKdPdS2_S2_S2_,(.L_x_1399 - _Z10deviceQRv1ILi7EEviiPKdPdS2_S2_S2_)
        .other          _Z10deviceQRv1ILi7EEviiPKdPdS2_S2_S2_,@"STO_CUDA_ENTRY STV_DEFAULT"
_Z10deviceQRv1ILi7EEviiPKdPdS2_S2_S2_:
.text._Z10deviceQRv1ILi7EEviiPKdPdS2_S2_S2_:
        /* <DEDUP_REMOVED lines=24> */
.L_x_1026:
        /* <DEDUP_REMOVED lines=116> */
.L_x_1025:
        /* <DEDUP_REMOVED lines=64> */
.L_x_1028:
        /* <DEDUP_REMOVED lines=36> */
.L_x_1029:
[----:B------:R-:W-:Y:S05]  /*0f00*/  @!P0 BRA `(.L_x_1027) ;  /* 0x0000000000388947 */ /* 0x000fea0003800000 */
[----:B------:R-:W1:Y:S01]  /*0f10*/  LDCU.64 UR6, c[0x0][0x388] ;  /* 0x00007100ff0677ac */ /* 0x000e620008000a00 */
[----:B------:R-:W-:-:S05]  /*0f20*/  UMOV UR4, URZ ;  /* 0x000000ff00047c82 */ /* 0x000fca0008000000 */
.L_x_1030:
        /* <DEDUP_REMOVED lines=12> */
.L_x_1027:
[----:B------:R-:W-:Y:S01]  /*0ff0*/  VIADD R6, R7, 0xfffffffe ;  /* 0xfffffffe07067836 */ /* 0x000fe20000000000 */
[----:B------:R-:W-:Y:S01]  /*1000*/  PRMT R7, RZ, 0x7610, R7 ;  /* 0x00007610ff077816 */ /* 0x000fe20000000007 */
[----:B------:R-:W3:Y:S01]  /*1010*/  LDCU.U16 UR11, c[0x0][0x384] ;  /* 0x00007080ff0b77ac */ /* 0x000ee20008000400 */
[----:B01----:R-:W-:Y:S01]  /*1020*/  PRMT R22, RZ, 0x7610, R22 ;  /* 0x00007610ff167816 */ /* 0x003fe20000000016 */
[----:B------:R-:W-:-:S06]  /*1030*/  UMOV UR4, URZ ;  /* 0x000000ff00047c82 */ /* 0x000fcc0008000000 */
.L_x_1055:
        /* <DEDUP_REMOVED lines=43> */
[----:B---3--:R-:W-:Y:S05]  /*12f0*/  CALL.REL.NOINC `($__internal_51_$__cuda_sm20_dsqrt_rn_f64_mediumpath_v1) ;  /* 0x0000001400d07944 */ /* 0x008fea0003c00000 */
.L_x_1033:
[----:B------:R1:W-:Y:S02]  /*1300*/  STS.64 [UR7], R18 ;  /* 0x00000012ff007988 */ /* 0x0003e40008000a07 */
.L_x_1032:
[----:B---3--:R-:W-:Y:S05]  /*1310*/  BSYNC.RECONVERGENT B0 ;  /* 0x0000000000007941 */ /* 0x008fea0003800200 */
.L_x_1031:
        /* <DEDUP_REMOVED lines=19> */
[----:B-1----:R-:W-:Y:S05]  /*1450*/  CALL.REL.NOINC `($__internal_50_$__cuda_sm20_div_rn_f64_full) ;  /* 0x00000010000c7944 */ /* 0x002fea0003c00000 */
[----:B------:R-:W-:Y:S02]  /*1460*/  IMAD.MOV.U32 R8, RZ, RZ, R16 ;  /* 0x000000ffff087224 */ /* 0x000fe400078e0010 */
[----:B------:R-:W-:-:S07]  /*1470*/  IMAD.MOV.U32 R9, RZ, RZ, R17 ;  /* 0x000000ffff097224 */ /* 0x000fce00078e0011 */
.L_x_1035:
[----:B------:R-:W-:Y:S05]  /*1480*/  BSYNC.RECONVERGENT B0 ;  /* 0x0000000000007941 */ /* 0x000fea0003800200 */
.L_x_1034:
        /* <DEDUP_REMOVED lines=30> */
.L_x_1039:
[----:B------:R-:W-:Y:S05]  /*1670*/  BSYNC.RECONVERGENT B0 ;  /* 0x0000000000007941 */ /* 0x000fea0003800200 */
.L_x_1038:
        /* <DEDUP_REMOVED lines=15> */
.L_x_1041:
[----:B------:R-:W-:Y:S05]  /*1770*/  BSYNC.RECONVERGENT B0 ;  /* 0x0000000000007941 */ /* 0x000fea0003800200 */
.L_x_1040:
        /* <DEDUP_REMOVED lines=15> */
.L_x_1042:
[----:B------:R-:W-:Y:S05]  /*1870*/  BSYNC.RECONVERGENT B0 ;  /* 0x0000000000007941 */ /* 0x000fea0003800200 */
.L_x_1037:
        /* <DEDUP_REMOVED lines=13> */
.L_x_1049:
        /* <DEDUP_REMOVED lines=25> */
.L_x_1044:
[----:B------:R-:W-:Y:S05]  /*1ae0*/  BSYNC.RECONVERGENT B0 ;  /* 0x0000000000007941 */ /* 0x000fea0003800200 */
.L_x_1043:
        /* <DEDUP_REMOVED lines=12> */
.L_x_1046:
[----:B------:R-:W-:Y:S05]  /*1bb0*/  BSYNC.RECONVERGENT B0 ;  /* 0x0000000000007941 */ /* 0x000fea0003800200 */
.L_x_1045:
        /* <DEDUP_REMOVED lines=12> */
.L_x_1048:
[----:B------:R-:W-:Y:S05]  /*1c80*/  BSYNC.RECONVERGENT B0 ;  /* 0x0000000000007941 */ /* 0x000fea0003800200 */
.L_x_1047:
[----:B------:R-:W-:Y:S01]  /*1c90*/  VIADD R0, R0, 0x20 ;  /* 0x0000002000007836 */ /* 0x000fe20000000000 */
[----:B------:R-:W-:Y:S01]  /*1ca0*/  UIADD3 UR7, UPT, UPT, UR7, 0x20, URZ ;  /* 0x0000002007077890 */ /* 0x000fe2000fffe0ff */
[----:B------:R-:W-:Y:S11]  /*1cb0*/  BRA.U UP0, `(.L_x_1049) ;  /* 0xfffffffd00247547 */ /* 0x000ff6000b83ffff */
.L_x_1036:
        /* <DEDUP_REMOVED lines=12> */
.L_x_1052:
        /* <DEDUP_REMOVED lines=38> */
.L_x_1051:
        /* <DEDUP_REMOVED lines=27> */
.L_x_1053:
        /* <DEDUP_REMOVED lines=19> */
.L_x_1054:
[C---:B------:R-:W-:Y:S01]  /*22c0*/  @!P1 LEA R12, R11.reuse, UR16, 0x3 ;  /* 0x000000100b0c9c11 */ /* 0x040fe2000f8e18ff */
[----:B0-----:R-:W-:-:S05]  /*22d0*/  @!P1 IMAD R15, R11, 0x8, R4 ;  /* 0x000000080b0f9824 */ /* 0x001fca00078e0204 */
[----:B------:R-:W-:Y:S04]  /*22e0*/  @!P1 LDS.64 R12, [R12] ;  /* 0x000000000c0c9984 */ /* 0x000fe80000000a00 */
[----:B------:R-:W1:Y:S02]  /*22f0*/  @!P1 LDS.64 R10, [R15] ;  /* 0x000000000f0a9984 */ /* 0x000e640000000a00 */
[----:B-1----:R-:W-:-:S07]  /*2300*/  @!P1 DFMA R10, R8, -R12, R10 ;  /* 0x8000000c080a922b */ /* 0x002fce000000000a */
[----:B------:R2:W-:Y:S04]  /*2310*/  @!P1 STS.64 [R15], R10 ;  /* 0x0000000a0f009388 */ /* 0x0005e80000000a00 */
.L_x_1050:
        /* <DEDUP_REMOVED lines=23> */
        .weak           $__internal_50_$__cuda_sm20_div_rn_f64_full
        .type           $__internal_50_$__cuda_sm20_div_rn_f64_full,@function
        .size           $__internal_50_$__cuda_sm20_div_rn_f64_full,($__internal_51_$__cuda_sm20_dsqrt_rn_f64_mediumpath_v1 - $__internal_50_$__cuda_sm20_div_rn_f64_full)
$__internal_50_$__cuda_sm20_div_rn_f64_full:
        /* <DEDUP_REMOVED lines=66> */
.L_x_1057:
        /* <DEDUP_REMOVED lines=16> */
.L_x_1060:
[----:B------:R-:W-:Y:S01]  /*29b0*/  LOP3.LUT R17, R11, 0x80000, RZ, 0xfc, !PT ;  /* 0x000800000b117812 */ /* 0x000fe200078efcff */
[----:B------:R-:W-:Y:S01]  /*29c0*/  IMAD.MOV.U32 R16, RZ, RZ, R10 ;  /* 0x000000ffff107224 */ /* 0x000fe200078e000a */
[----:B------:R-:W-:Y:S06]  /*29d0*/  BRA `(.L_x_1058) ;  /* 0x0000000000087947 */ /* 0x000fec0003800000 */
.L_x_1059:
[----:B------:R-:W-:Y:S01]  /*29e0*/  LOP3.LUT R17, R13, 0x80000, RZ, 0xfc, !PT ;  /* 0x000800000d117812 */ /* 0x000fe200078efcff */
[----:B------:R-:W-:-:S07]  /*29f0*/  IMAD.MOV.U32 R16, RZ, RZ, R12 ;  /* 0x000000ffff107224 */ /* 0x000fce00078e000c */
.L_x_1058:
[----:B------:R-:W-:Y:S05]  /*2a00*/  BSYNC.RECONVERGENT B1 ;  /* 0x0000000000017941 */ /* 0x000fea0003800200 */
.L_x_1056:
[----:B------:R-:W-:Y:S02]  /*2a10*/  IMAD.MOV.U32 R8, RZ, RZ, R0 ;  /* 0x000000ffff087224 */ /* 0x000fe400078e0000 */
[----:B------:R-:W-:-:S04]  /*2a20*/  IMAD.MOV.U32 R9, RZ, RZ, 0x0 ;  /* 0x00000000ff097424 */ /* 0x000fc800078e00ff */
[----:B------:R-:W-:Y:S05]  /*2a30*/  RET.REL.NODEC R8 `(_Z10deviceQRv1ILi7EEviiPKdPdS2_S2_S2_) ;  /* 0xffffffd408707950 */ /* 0x000fea0003c3ffff */
        .weak           $__internal_51_$__cuda_sm20_dsqrt_rn_f64_mediumpath_v1
        .type           $__internal_51_$__cuda_sm20_dsqrt_rn_f64_mediumpath_v1,@function
        .size           $__internal_51_$__cuda_sm20_dsqrt_rn_f64_mediumpath_v1,(.L_x_1399 - $__internal_51_$__cuda_sm20_dsqrt_rn_f64_mediumpath_v1)
$__internal_51_$__cuda_sm20_dsqrt_rn_f64_mediumpath_v1:
        /* <DEDUP_REMOVED lines=12> */
.L_x_1062:
        /* <DEDUP_REMOVED lines=24> */
.L_x_1064:
[----:B------:R-:W-:-:S11]  /*2c80*/  DADD R8, R20, R20 ;  /* 0x0000000014087229 */ /* 0x000fd60000000014 */
.L_x_1063:
[----:B------:R-:W-:Y:S05]  /*2c90*/  BSYNC.RECONVERGENT B1 ;  /* 0x0000000000017941 */ /* 0x000fea0003800200 */
.L_x_1061:
[----:B------:R-:W-:Y:S02]  /*2ca0*/  IMAD.MOV.U32 R18, RZ, RZ, R8 ;  /* 0x000000ffff127224 */ /* 0x000fe400078e0008 */
[----:B------:R-:W-:Y:S02]  /*2cb0*/  IMAD.MOV.U32 R19, RZ, RZ, R9 ;  /* 0x000000ffff137224 */ /* 0x000fe400078e0009 */
[----:B------:R-:W-:Y:S02]  /*2cc0*/  IMAD.MOV.U32 R8, RZ, RZ, R0 ;  /* 0x000000ffff087224 */ /* 0x000fe400078e0000 */
[----:B------:R-:W-:-:S04]  /*2cd0*/  IMAD.MOV.U32 R9, RZ, RZ, 0x0 ;  /* 0x00000000ff097424 */ /* 0x000fc800078e00ff */
[----:B------:R-:W-:Y:S05]  /*2ce0*/  RET.REL.NODEC R8 `(_Z10deviceQRv1ILi7EEviiPKdPdS2_S2_S2_) ;  /* 0xffffffd008c47950 */ /* 0x000fea0003c3ffff */
.L_x_1065:
        /* <DEDUP_REMOVED lines=9> */
.L_x_1399:


//--------------------- .text._Z10deviceQRv1ILi6EEviiPKdPdS2_S2_S2_ --------------------------
	.section	.text._Z10deviceQRv1ILi6EEviiPKdPdS2_S2_S2_,"ax",@progbits
	.align	128
        .global         _Z10deviceQRv1ILi6EEviiPKdPdS2_S2_S2_
        .type           _Z10deviceQRv1ILi6EEviiPKdPdS2_S2_S2_,@function
        .size           _Z10deviceQRv1ILi6EEviiPKdPdS2_S2_S2_,(.L_x_1401 - _Z10deviceQRv1ILi6EEviiPKdPdS2_S2_S2_)
        .other          _Z10deviceQRv1ILi6EEviiPKdPdS2_S2_S2_,@"STO_CUDA_ENTRY STV_DEFAULT"
_Z10deviceQRv1ILi6EEviiPKdPdS2_S2_S2_:
.text._Z10deviceQRv1ILi6EEviiPKdPdS2_S2_S2_:
        /* <DEDUP_REMOVED lines=24> */
.L_x_1067:
        /* <DEDUP_REMOVED lines=108> */
.L_x_1066:
        /* <DEDUP_REMOVED lines=64> */
.L_x_1069:
        /* <DEDUP_REMOVED lines=36> */
.L_x_1070:
[----:B------:R-:W-:Y:S05]  /*0e80*/  @!P0 BRA `(.L_x_1068) ;  /* 0x0000000000388947 */ /* 0x000fea0003800000 */
[----:B------:R-:W1:Y:S01]  /*0e90*/  LDCU.64 UR6, c[0x0][0x388] ;  /* 0x00007100ff0677ac */ /* 0x000e620008000a00 */
[----:B------:R-:W-:-:S05]  /*0ea0*/  UMOV UR4, URZ ;  /* 0x000000ff00047c82 */ /* 0x000fca0008000000 */
.L_x_1071:
        /* <DEDUP_REMOVED lines=12> */
.L_x_1068:
[----:B012---:R-:W-:Y:S01]  /*0f70*/  VIADD R4, R0, 0xfffffffe ;  /* 0xfffffffe00047836 */ /* 0x007fe20000000000 */
[----:B------:R-:W-:Y:S01]  /*0f80*/  PRMT R5, RZ, 0x7610, R5 ;  /* 0x00007610ff057816 */ /* 0x000fe20000000005 */
[----:B------:R-:W0:Y:S01]  /*0f90*/  LDCU.U16 UR11, c[0x0][0x384] ;  /* 0x00007080ff0b77ac */ /* 0x000e220008000400 */
[----:B------:R-:W-:Y:S01]  /*0fa0*/  PRMT R20, RZ, 0x7610, R20 ;  /* 0x00007610ff147816 */ /* 0x000fe20000000014 */
[----:B------:R-:W-:-:S06]  /*0fb0*/  UMOV UR4, URZ ;  /* 0x000000ff00047c82 */ /* 0x000fcc0008000000 */
.L_x_1096:
        /* <DEDUP_REMOVED lines=43> */
[----:B0-----:R-:W-:Y:S05]  /*1270*/  CALL.REL.NOINC `($__internal_53_$__cuda_sm20_dsqrt_rn_f64_mediumpath_v1) ;  /* 0x0000001400d07944 */ /* 0x001fea0003c00000 */
.L_x_1074:
[----:B------:R2:W-:Y:S02]  /*1280*/  STS.64 [UR7], R16 ;  /* 0x00000010ff007988 */ /* 0x0005e40008000a07 */
.L_x_1073:
[----:B0-----:R-:W-:Y:S05]  /*1290*/  BSYNC.RECONVERGENT B0 ;  /* 0x0000000000007941 */ /* 0x001fea0003800200 */
.L_x_1072:
        /* <DEDUP_REMOVED lines=19> */
[----:B--2---:R-:W-:Y:S05]  /*13d0*/  CALL.REL.NOINC `($__internal_52_$__cuda_sm20_div_rn_f64_full) ;  /* 0x00000010000c7944 */ /* 0x004fea0003c00000 */
[----:B------:R-:W-:Y:S02]  /*13e0*/  IMAD.MOV.U32 R6, RZ, RZ, R14 ;  /* 0x000000ffff067224 */ /* 0x000fe400078e000e */
[----:B------:R-:W-:-:S07]  /*13f0*/  IMAD.MOV.U32 R7, RZ, RZ, R15 ;  /* 0x000000ffff077224 */ /* 0x000fce00078e000f */
.L_x_1076:
[----:B------:R-:W-:Y:S05]  /*1400*/  BSYNC.RECONVERGENT B0 ;  /* 0x0000000000007941 */ /* 0x000fea0003800200 */
.L_x_1075:
        /* <DEDUP_REMOVED lines=30> */
.L_x_1080:
[----:B------:R-:W-:Y:S05]  /*15f0*/  BSYNC.RECONVERGENT B0 ;  /* 0x0000000000007941 */ /* 0x000fea0003800200 */
.L_x_1079:
        /* <DEDUP_REMOVED lines=15> */
.L_x_1082:
[----:B------:R-:W-:Y:S05]  /*16f0*/  BSYNC.RECONVERGENT B0 ;  /* 0x0000000000007941 */ /* 0x000fea0003800200 */
.L_x_1081:
        /* <DEDUP_REMOVED lines=15> */
.L_x_1083:
[----:B------:R-:W-:Y:S05]  /*17f0*/  BSYNC.RECONVERGENT B0 ;  /* 0x0000000000007941 */ /* 0x000fea0003800200 */
.L_x_1078:
        /* <DEDUP_REMOVED lines=13> */
.L_x_1090:
        /* <DEDUP_REMOVED lines=25> */
.L_x_1085:
[----:B------:R-:W-:Y:S05]  /*1a60*/  BSYNC.RECONVERGENT B0 ;  /* 0x0000000000007941 */ /* 0x000fea0003800200 */
.L_x_1084:
        /* <DEDUP_REMOVED lines=12> */
.L_x_1087:
[----:B------:R-:W-:Y:S05]  /*1b30*/  BSYNC.RECONVERGENT B0 ;  /* 0x0000000000007941 */ /* 0x000fea0003800200 */
.L_x_1086:
        /* <DEDUP_REMOVED lines=12> */
.L_x_1089:
[----:B------:R-:W-:Y:S05]  /*1c00*/  BSYNC.RECONVERGENT B0 ;  /* 0x0000000000007941 */ /* 0x000fea0003800200 */
.L_x_1088:
[----:B------:R-:W-:Y:S01]  /*1c10*/  VIADD R0, R0, 0x20 ;  /* 0x0000002000007836 */ /* 0x000fe20000000000 */
[----:B------:R-:W-:Y:S01]  /*1c20*/  UIADD3 UR7, UPT, UPT, UR7, 0x20, URZ ;  /* 0x0000002007077890 */ /* 0x000fe2000fffe0ff */
[----:B------:R-:W-:Y:S11]  /*1c30*/  BRA.U UP0, `(.L_x_1090) ;  /* 0xfffffffd00247547 */ /* 0x000ff6000b83ffff */
.L_x_1077:
        /* <DEDUP_REMOVED lines=12> */
.L_x_1093:
        /* <DEDUP_REMOVED lines=38> */
.L_x_1092:
        /* <DEDUP_REMOVED lines=27> */
.L_x_1094:
        /* <DEDUP_REMOVED lines=19> */
.L_x_1095:
[C---:B------:R-:W-:Y:S01]  /*2240*/  @!P1 LEA R10, R9.reuse, UR16, 0x3 ;  /* 0x00000010090a9c11 */ /* 0x040fe2000f8e18ff */
[----:B0-----:R-:W-:-:S05]  /*2250*/  @!P1 IMAD R13, R9, 0x8, R24 ;  /* 0x00000008090d9824 */ /* 0x001fca00078e0218 */
[----:B------:R-:W-:Y:S04]  /*2260*/  @!P1 LDS.64 R10, [R10] ;  /* 0x000000000a0a9984 */ /* 0x000fe80000000a00 */
[----:B------:R-:W1:Y:S02]  /*2270*/  @!P1 LDS.64 R8, [R13] ;  /* 0x000000000d089984 */ /* 0x000e640000000a00 */
[----:B-1----:R-:W-:-:S07]  /*2280*/  @!P1 DFMA R8, R6, -R10, R8 ;  /* 0x8000000a0608922b */ /* 0x002fce0000000008 */
[----:B------:R3:W-:Y:S04]  /*2290*/  @!P1 STS.64 [R13], R8 ;  /* 0x000000080d009388 */ /* 0x0007e80000000a00 */
.L_x_1091:
        /* <DEDUP_REMOVED lines=23> */
        .weak           $__internal_52_$__cuda_sm20_div_rn_f64_full
        .type           $__internal_52_$__cuda_sm20_div_rn_f64_full,@function
        .size           $__internal_52_$__cuda_sm20_div_rn_f64_full,($__internal_53_$__cuda_sm20_dsqrt_rn_f64_mediumpath_v1 - $__internal_52_$__cuda_sm20_div_rn_f64_full)
$__internal_52_$__cuda_sm20_div_rn_f64_full:
        /* <DEDUP_REMOVED lines=66> */
.L_x_1098:
        /* <DEDUP_REMOVED lines=16> */
.L_x_1101:
[----:B------:R-:W-:Y:S01]  /*2930*/  LOP3.LUT R15, R9, 0x80000, RZ, 0xfc, !PT ;  /* 0x00080000090f7812 */ /* 0x000fe200078efcff */
[----:B------:R-:W-:Y:S01]  /*2940*/  IMAD.MOV.U32 R14, RZ, RZ, R8 ;  /* 0x000000ffff0e7224 */ /* 0x000fe200078e0008 */
[----:B------:R-:W-:Y:S06]  /*2950*/  BRA `(.L_x_1099) ;  /* 0x0000000000087947 */ /* 0x000fec0003800000 */
.L_x_1100:
[----:B------:R-:W-:Y:S01]  /*2960*/  LOP3.LUT R15, R11, 0x80000, RZ, 0xfc, !PT ;  /* 0x000800000b0f7812 */ /* 0x000fe200078efcff */
[----:B------:R-:W-:-:S07]  /*2970*/  IMAD.MOV.U32 R14, RZ, RZ, R10 ;  /* 0x000000ffff0e7224 */ /* 0x000fce00078e000a */
.L_x_1099:
[----:B------:R-:W-:Y:S05]  /*2980*/  BSYNC.RECONVERGENT B1 ;  /* 0x0000000000017941 */ /* 0x000fea0003800200 */
.L_x_1097:
[----:B------:R-:W-:Y:S02]  /*2990*/  IMAD.MOV.U32 R6, RZ, RZ, R0 ;  /* 0x000000ffff067224 */ /* 0x000fe400078e0000 */
[----:B------:R-:W-:-:S04]  /*29a0*/  IMAD.MOV.U32 R7, RZ, RZ, 0x0 ;  /* 0x00000000ff077424 */ /* 0x000fc800078e00ff */
[----:B------:R-:W-:Y:S05]  /*29b0*/  RET.REL.NODEC R6 `(_Z10deviceQRv1ILi6EEviiPKdPdS2_S2_S2_) ;  /* 0xffffffd406907950 */ /* 0x000fea0003c3ffff */
        .weak           $__internal_53_$__cuda_sm20_dsqrt_rn_f64_mediumpath_v1
        .type           $__internal_53_$__cuda_sm20_dsqrt_rn_f64_mediumpath_v1,@function
        .size           $__internal_53_$__cuda_sm20_dsqrt_rn_f64_mediumpath_v1,(.L_x_1401 - $__internal_53_$__cuda_sm20_dsqrt_rn_f64_mediumpath_v1)
$__internal_53_$__cuda_sm20_dsqrt_rn_f64_mediumpath_v1:
        /* <DEDUP_REMOVED lines=12> */
.L_x_1103:
        /* <DEDUP_REMOVED lines=24> */
.L_x_1105:
[----:B------:R-:W-:-:S11]  /*2c00*/  DADD R6, R18, R18 ;  /* 0x0000000012067229 */ /* 0x000fd60000000012 */
.L_x_1104:
[----:B------:R-:W-:Y:S05]  /*2c10*/  BSYNC.RECONVERGENT B1 ;  /* 0x0000000000017941 */ /* 0x000fea0003800200 */
.L_x_1102:
[----:B------:R-:W-:Y:S02]  /*2c20*/  IMAD.MOV.U32 R16, RZ, RZ, R6 ;  /* 0x000000ffff107224 */ /* 0x000fe400078e0006 */
[----:B------:R-:W-:Y:S02]  /*2c30*/  IMAD.MOV.U32 R17, RZ, RZ, R7 ;  /* 0x000000ffff117224 */ /* 0x000fe400078e0007 */
[----:B------:R-:W-:Y:S02]  /*2c40*/  IMAD.MOV.U32 R6, RZ, RZ, R0 ;  /* 0x000000ffff067224 */ /* 0x000fe400078e0000 */
[----:B------:R-:W-:-:S04]  /*2c50*/  IMAD.MOV.U32 R7, RZ, RZ, 0x0 ;  /* 0x00000000ff077424 */ /* 0x000fc800078e00ff */
[----:B------:R-:W-:Y:S05]  /*2c60*/  RET.REL.NODEC R6 `(_Z10deviceQRv1ILi6EEviiPKdPdS2_S2_S2_) ;  /* 0xffffffd006e47950 */ /* 0x000fea0003c3ffff */
.L_x_1106:
        /* <DEDUP_REMOVED lines=9> */
.L_x_1401:


//--------------------- .text._Z10deviceQRv1ILi5EEviiPKdPdS2_S2_S2_ --------------------------
	.section	.text._Z10deviceQRv1ILi5EEviiPKdPdS2_S2_S2_,"ax",@progbits
	.align	128
        .global         _Z10deviceQRv1ILi5EEviiPKdPdS2_S2_S2_
        .type           _Z10deviceQRv1ILi5EEviiPKdPdS2_S2_S2_,@function
        .size           _Z10deviceQRv1ILi5EEviiPKdPdS2_S2_S2_,(.L_x_1403 - _Z10deviceQRv1ILi5EEviiPKdPdS2_S2_S2_)
        .other          _Z10deviceQRv1ILi5EEviiPKdPdS2_S2_S2_,@"STO_CUDA_ENTRY STV_DEFAULT"
_Z10deviceQRv1ILi5EEviiPKdPdS2_S2_S2_:
.text._Z10deviceQRv1ILi5EEviiPKdPdS2_S2_S2_:
        /* <DEDUP_REMOVED lines=24> */
.L_x_1108:
        /* <DEDUP_REMOVED lines=116> */
.L_x_1107:
        /* <DEDUP_REMOVED lines=64> */
.L_x_1110:
        /* <DEDUP_REMOVED lines=36> */
.L_x_1111:
[----:B------:R-:W-:Y:S05]  /*0f00*/  @!P0 BRA `(.L_x_1109) ;  /* 0x0000000000388947 */ /* 0x000fea0003800000 */
[----:B------:R-:W1:Y:S01]  /*0f10*/  LDCU.64 UR6, c[0x0][0x388] ;  /* 0x00007100ff0677ac */ /* 0x000e620008000a00 */
[----:B------:R-:W-:-:S05]  /*0f20*/  UMOV UR4, URZ ;  /* 0x000000ff00047c82 */ /* 0x000fca0008000000 */
.L_x_1112:
        /* <DEDUP_REMOVED lines=12> */
.L_x_1109:
[----:B------:R-:W-:Y:S01]  /*0ff0*/  VIADD R6, R7, 0xfffffffe ;  /* 0xfffffffe07067836 */ /* 0x000fe20000000000 */
[----:B------:R-:W-:Y:S01]  /*1000*/  PRMT R7, RZ, 0x7610, R7 ;  /* 0x00007610ff077816 */ /* 0x000fe20000000007 */
[----:B------:R-:W3:Y:S01]  /*1010*/  LDCU.U16 UR11, c[0x0][0x384] ;  /* 0x00007080ff0b77ac */ /* 0x000ee20008000400 */
[----:B01----:R-:W-:Y:S01]  /*1020*/  PRMT R22, RZ, 0x7610, R22 ;  /* 0x00007610ff167816 */ /* 0x003fe20000000016 */
[----:B------:R-:W-:-:S06]  /*1030*/  UMOV UR4, URZ ;  /* 0x000000ff00047c82 */ /* 0x000fcc0008000000 */
.L_x_1137:
        /* <DEDUP_REMOVED lines=43> */
[----:B---3--:R-:W-:Y:S05]  /*12f0*/  CALL.REL.NOINC `($__internal_55_$__cuda_sm20_dsqrt_rn_f64_mediumpath_v1) ;  /* 0x0000001400d07944 */ /* 0x008fea0003c00000 */
.L_x_1115:
[----:B------:R1:W-:Y:S02]  /*1300*/  STS.64 [UR7], R18 ;  /* 0x00000012ff007988 */ /* 0x0003e40008000a07 */
.L_x_1114:
[----:B---3--:R-:W-:Y:S05]  /*1310*/  BSYNC.RECONVERGENT B0 ;  /* 0x0000000000007941 */ /* 0x008fea0003800200 */
.L_x_1113:
        /* <DEDUP_REMOVED lines=19> */
[----:B-1----:R-:W-:Y:S05]  /*1450*/  CALL.REL.NOINC `($__internal_54_$__cuda_sm20_div_rn_f64_full) ;  /* 0x00000010000c7944 */ /* 0x002fea0003c00000 */
[----:B------:R-:W-:Y:S02]  /*1460*/  IMAD.MOV.U32 R8, RZ, RZ, R16 ;  /* 0x000000ffff087224 */ /* 0x000fe400078e0010 */
[----:B------:R-:W-:-:S07]  /*1470*/  IMAD.MOV.U32 R9, RZ, RZ, R17 ;  /* 0x000000ffff097224 */ /* 0x000fce00078e0011 */
.L_x_1117:
[----:B------:R-:W-:Y:S05]  /*1480*/  BSYNC.RECONVERGENT B0 ;  /* 0x0000000000007941 */ /* 0x000fea0003800200 */
.L_x_1116:
        /* <DEDUP_REMOVED lines=30> */
.L_x_1121:
[----:B------:R-:W-:Y:S05]  /*1670*/  BSYNC.RECONVERGENT B0 ;  /* 0x0000000000007941 */ /* 0x000fea0003800200 */
.L_x_1120:
        /* <DEDUP_REMOVED lines=15> */
.L_x_1123:
[----:B------:R-:W-:Y:S05]  /*1770*/  BSYNC.RECONVERGENT B0 ;  /* 0x0000000000007941 */ /* 0x000fea0003800200 */
.L_x_1122:
        /* <DEDUP_REMOVED lines=15> */
.L_x_1124:
[----:B------:R-:W-:Y:S05]  /*1870*/  BSYNC.RECONVERGENT B0 ;  /* 0x0000000000007941 */ /* 0x000fea0003800200 */
.L_x_1119:
        /* <DEDUP_REMOVED lines=13> */
.L_x_1131:
        /* <DEDUP_REMOVED lines=25> */
.L_x_1126:
[----:B------:R-:W-:Y:S05]  /*1ae0*/  BSYNC.RECONVERGENT B0 ;  /* 0x0000000000007941 */ /* 0x000fea0003800200 */
.L_x_1125:
        /* <DEDUP_REMOVED lines=12> */
.L_x_1128:
[----:B------:R-:W-:Y:S05]  /*1bb0*/  BSYNC.RECONVERGENT B0 ;  /* 0x0000000000007941 */ /* 0x000fea0003800200 */
.L_x_1127:
        /* <DEDUP_REMOVED lines=12> */
.L_x_1130:
[----:B------:R-:W-:Y:S05]  /*1c80*/  BSYNC.RECONVERGENT B0 ;  /* 0x0000000000007941 */ /* 0x000fea0003800200 */
.L_x_1129:
[----:B------:R-:W-:Y:S01]  /*1c90*/  VIADD R0, R0, 0x20 ;  /* 0x0000002000007836 */ /* 0x000fe20000000000 */
[----:B------:R-:W-:Y:S01]  /*1ca0*/  UIADD3 UR7, UPT, UPT, UR7, 0x20, URZ ;  /* 0x0000002007077890 */ /* 0x000fe2000fffe0ff */
[----:B------:R-:W-:Y:S11]  /*1cb0*/  BRA.U UP0, `(.L_x_1131) ;  /* 0xfffffffd00247547 */ /* 0x000ff6000b83ffff */
.L_x_1118:
        /* <DEDUP_REMOVED lines=12> */
.L_x_1134:
        /* <DEDUP_REMOVED lines=38> */
.L_x_1133:
        /* <DEDUP_REMOVED lines=27> */
.L_x_1135:
        /* <DEDUP_REMOVED lines=19> */
.L_x_1136:
[C---:B------:R-:W-:Y:S01]  /*22c0*/  @!P1 LEA R12, R11.reuse, UR16, 0x3 ;  /* 0x000000100b0c9c11 */ /* 0x040fe2000f8e18ff */
[----:B0-----:R-:W-:-:S05]  /*22d0*/  @!P1 IMAD R15, R11, 0x8, R4 ;  /* 0x000000080b0f9824 */ /* 0x001fca00078e0204 */
[----:B------:R-:W-:Y:S04]  /*22e0*/  @!P1 LDS.64 R12, [R12] ;  /* 0x000000000c0c9984 */ /* 0x000fe80000000a00 */
[----:B------:R-:W1:Y:S02]  /*22f0*/  @!P1 LDS.64 R10, [R15] ;  /* 0x000000000f0a9984 */ /* 0x000e640000000a00 */
[----:B-1----:R-:W-:-:S07]  /*2300*/  @!P1 DFMA R10, R8, -R12, R10 ;  /* 0x8000000c080a922b */ /* 0x002fce000000000a */
[----:B------:R2:W-:Y:S04]  /*2310*/  @!P1 STS.64 [R15], R10 ;  /* 0x0000000a0f009388 */ /* 0x0005e80000000a00 */
.L_x_1132:
        /* <DEDUP_REMOVED lines=23> */
        .weak           $__internal_54_$__cuda_sm20_div_rn_f64_full
        .type           $__internal_54_$__cuda_sm20_div_rn_f64_full,@function
        .size           $__internal_54_$__cuda_sm20_div_rn_f64_full,($__internal_55_$__cuda_sm20_dsqrt_rn_f64_mediumpath_v1 - $__internal_54_$__cuda_sm20_div_rn_f64_full)
$__internal_54_$__cuda_sm20_div_rn_f64_full:
        /* <DEDUP_REMOVED lines=66> */
.L_x_1139:
        /* <DEDUP_REMOVED lines=16> */
.L_x_1142:
[----:B------:R-:W-:Y:S01]  /*29b0*/  LOP3.LUT R17, R11, 0x80000, RZ, 0xfc, !PT ;  /* 0x000800000b117812 */ /* 0x000fe200078efcff */
[----:B------:R-:W-:Y:S01]  /*29c0*/  IMAD.MOV.U32 R16, RZ, RZ, R10 ;  /* 0x000000ffff107224 */ /* 0x000fe200078e000a */
[----:B------:R-:W-:Y:S06]  /*29d0*/  BRA `(.L_x_1140) ;  /* 0x0000000000087947 */ /* 0x000fec0003800000 */
.L_x_1141:
[----:B------:R-:W-:Y:S01]  /*29e0*/  LOP3.LUT R17, R13, 0x80000, RZ, 0xfc, !PT ;  /* 0x000800000d117812 */ /* 0x000fe200078efcff */
[----:B------:R-:W-:-:S07]  /*29f0*/  IMAD.MOV.U32 R16, RZ, RZ, R12 ;  /* 0x000000ffff107224 */ /* 0x000fce00078e000c */
.L_x_1140:
[----:B------:R-:W-:Y:S05]  /*2a00*/  BSYNC.RECONVERGENT B1 ;  /* 0x0000000000017941 */ /* 0x000fea0003800200 */
.L_x_1138:
[----:B------:R-:W-:Y:S02]  /*2a10*/  IMAD.MOV.U32 R8, RZ, RZ, R0 ;  /* 0x000000ffff087224 */ /* 0x000fe400078e0000 */
[----:B------:R-:W-:-:S04]  /*2a20*/  IMAD.MOV.U32 R9, RZ, RZ, 0x0 ;  /* 0x00000000ff097424 */ /* 0x000fc800078e00ff */
[----:B------:R-:W-:Y:S05]  /*2a30*/  RET.REL.NODEC R8 `(_Z10deviceQRv1ILi5EEviiPKdPdS2_S2_S2_) ;  /* 0xffffffd408707950 */ /* 0x000fea0003c3ffff */
        .weak           $__internal_55_$__cuda_sm20_dsqrt_rn_f64_mediumpath_v1
        .type           $__internal_55_$__cuda_sm20_dsqrt_rn_f64_mediumpath_v1,@function
        .size           $__internal_55_$__cuda_sm20_dsqrt_rn_f64_mediumpath_v1,(.L_x_1403 - $__internal_55_$__cuda_sm20_dsqrt_rn_f64_mediumpath_v1)
$__internal_55_$__cuda_sm20_dsqrt_rn_f64_mediumpath_v1:
        /* <DEDUP_REMOVED lines=12> */
.L_x_1144:
        /* <DEDUP_REMOVED lines=24> */
.L_x_1146:
[----:B------:R-:W-:-:S11]  /*2c80*/  DADD R8, R20, R20 ;  /* 0x0000000014087229 */ /* 0x000fd60000000014 */
.L_x_1145:
[----:B------:R-:W-:Y:S05]  /*2c90*/  BSYNC.RECONVERGENT B1 ;  /* 0x0000000000017941 */ /* 0x000fea0003800200 */
.L_x_1143:
[----:B------:R-:W-:Y:S02]  /*2ca0*/  IMAD.MOV.U32 R18, RZ, RZ, R8 ;  /* 0x000000ffff127224 */ /* 0x000fe400078e0008 */
[----:B------:R-:W-:Y:S02]  /*2cb0*/  IMAD.MOV.U32 R19, RZ, RZ, R9 ;  /* 0x000000ffff137224 */ /* 0x000fe400078e0009 */
[----:B------:R-:W-:Y:S02]  /*2cc0*/  IMAD.MOV.U32 R8, RZ, RZ, R0 ;  /* 0x000000ffff087224 */ /* 0x000fe400078e0000 */
[----:B------:R-:W-:-:S04]  /*2cd0*/  IMAD.MOV.U32 R9, RZ, RZ, 0x0 ;  /* 0x00000000ff097424 */ /* 0x000fc800078e00ff */
[----:B------:R-:W-:Y:S05]  /*2ce0*/  RET.REL.NODEC R8 `(_Z10deviceQRv1ILi5EEviiPKdPdS2_S2_S2_) ;  /* 0xffffffd008c47950 */ /* 0x000fea0003c3ffff */
.L_x_1147:
        /* <DEDUP_REMOVED lines=9> */
.L_x_1403:


//--------------------- .text._Z10deviceQRv1ILi4EEviiPKdPdS2_S2_S2_ --------------------------
	.section	.text._Z10deviceQRv1ILi4EEviiPKdPdS2_S2_S2_,"ax",@progbits
	.align	128
        .global         _Z10deviceQRv1ILi4EEviiPKdPdS2_S2_S2_
        .type           _Z10deviceQRv1ILi4EEviiPKdPdS2_S2_S2_,@function
        .size           _Z10deviceQRv1ILi4EEviiPKdPdS2_S2_S2_,(.L_x_1405 - _Z10deviceQRv1ILi4EEviiPKdPdS2_S2_S2_)
        .other          _Z10deviceQRv1ILi4EEviiPKdPdS2_S2_S2_,@"STO_CUDA_ENTRY STV_DEFAULT"
_Z10deviceQRv1ILi4EEviiPKdPdS2_S2_S2_:
.text._Z10deviceQRv1ILi4EEviiPKdPdS2_S2_S2_:
        /* <DEDUP_REMOVED lines=26> */
.L_x_1149:
        /* <DEDUP_REMOVED lines=108> */
.L_x_1148:
        /* <DEDUP_REMOVED lines=64> */
.L_x_1151:
        /* <DEDUP_REMOVED lines=36> */
.L_x_1152:
[----:B------:R-:W-:Y:S05]  /*0ea0*/  BRA.U !UP1, `(.L_x_1150) ;  /* 0x0000000109387547 */ /* 0x000fea000b800000 */
[----:B------:R-:W3:Y:S01]  /*0eb0*/  LDCU.64 UR10, c[0x0][0x388] ;  /* 0x00007100ff0a77ac */ /* 0x000ee20008000a00 */
[----:B------:R-:W-:-:S05]  /*0ec0*/  UMOV UR4, URZ ;  /* 0x000000ff00047c82 */ /* 0x000fca0008000000 */
.L_x_1153:
        /* <DEDUP_REMOVED lines=12> */
.L_x_1150:
[----:B0-2-4-:R-:W-:Y:S01]  /*0f90*/  PRMT R3, RZ, 0x7610, R3 ;  /* 0x00007610ff037816 */ /* 0x015fe20000000003 */
[----:B------:R-:W0:Y:S01]  /*0fa0*/  LDCU.U16 UR18, c[0x0][0x384] ;  /* 0x00007080ff1277ac */ /* 0x000e220008000400 */
[----:B-1----:R-:W-:Y:S01]  /*0fb0*/  PRMT R12, RZ, 0x7610, R12 ;  /* 0x00007610ff0c7816 */ /* 0x002fe2000000000c */
[----:B------:R-:W-:Y:S01]  /*0fc0*/  UIADD3 UR6, UPT, UPT, UR8, -0x2, URZ ;  /* 0xfffffffe08067890 */ /* 0x000fe2000fffe0ff */
[----:B------:R-:W-:-:S11]  /*0fd0*/  UMOV UR4, URZ ;  /* 0x000000ff00047c82 */ /* 0x000fd60008000000 */
.L_x_1178:
        /* <DEDUP_REMOVED lines=43> */
[----:B0-----:R-:W-:Y:S05]  /*1290*/  CALL.REL.NOINC `($__internal_57_$__cuda_sm20_dsqrt_rn_f64_mediumpath_v1) ;  /* 0x0000001400f47944 */ /* 0x001fea0003c00000 */
[----:B------:R-:W-:Y:S02]  /*12a0*/  IMAD.MOV.U32 R10, RZ, RZ, R4 ;  /* 0x000000ffff0a7224 */ /* 0x000fe400078e0004 */
[----:B------:R-:W-:-:S07]  /*12b0*/  IMAD.MOV.U32 R11, RZ, RZ, R5 ;  /* 0x000000ffff0b7224 */ /* 0x000fce00078e0005 */
.L_x_1156:
[----:B------:R2:W-:Y:S02]  /*12c0*/  STS.64 [UR14], R10 ;  /* 0x0000000aff007988 */ /* 0x0005e40008000a0e */
.L_x_1155:
[----:B0-----:R-:W-:Y:S05]  /*12d0*/  BSYNC.RECONVERGENT B0 ;  /* 0x0000000000007941 */ /* 0x001fea0003800200 */
.L_x_1154:
        /* <DEDUP_REMOVED lines=19> */
[----:B------:R-:W-:Y:S05]  /*1410*/  CALL.REL.NOINC `($__internal_56_$__cuda_sm20_div_rn_f64_full) ;  /* 0x00000010001c7944 */ /* 0x000fea0003c00000 */
.L_x_1158:
[----:B------:R-:W-:Y:S05]  /*1420*/  BSYNC.RECONVERGENT B0 ;  /* 0x0000000000007941 */ /* 0x000fea0003800200 */
.L_x_1157:
        /* <DEDUP_REMOVED lines=30> */
.L_x_1162:
[----:B------:R-:W-:Y:S05]  /*1610*/  BSYNC.RECONVERGENT B0 ;  /* 0x0000000000007941 */ /* 0x000fea0003800200 */
.L_x_1161:
        /* <DEDUP_REMOVED lines=15> */
.L_x_1164:
[----:B------:R-:W-:Y:S05]  /*1710*/  BSYNC.RECONVERGENT B0 ;  /* 0x0000000000007941 */ /* 0x000fea0003800200 */
.L_x_1163:
        /* <DEDUP_REMOVED lines=15> */
.L_x_1165:
[----:B------:R-:W-:Y:S05]  /*1810*/  BSYNC.RECONVERGENT B0 ;  /* 0x0000000000007941 */ /* 0x000fea0003800200 */
.L_x_1160:
        /* <DEDUP_REMOVED lines=16> */
.L_x_1172:
        /* <DEDUP_REMOVED lines=25> */
.L_x_1167:
[----:B------:R-:W-:Y:S05]  /*1ab0*/  BSYNC.RECONVERGENT B0 ;  /* 0x0000000000007941 */ /* 0x000fea0003800200 */
.L_x_1166:
        /* <DEDUP_REMOVED lines=12> */
.L_x_1169:
[----:B------:R-:W-:Y:S05]  /*1b80*/  BSYNC.RECONVERGENT B0 ;  /* 0x0000000000007941 */ /* 0x000fea0003800200 */
.L_x_1168:
        /* <DEDUP_REMOVED lines=12> */
.L_x_1171:
[----:B------:R-:W-:Y:S05]  /*1c50*/  BSYNC.RECONVERGENT B0 ;  /* 0x0000000000007941 */ /* 0x000fea0003800200 */
.L_x_1170:
[----:B------:R-:W-:Y:S01]  /*1c60*/  VIADD R6, R6, 0x20 ;  /* 0x0000002006067836 */ /* 0x000fe20000000000 */
[----:B------:R-:W-:Y:S01]  /*1c70*/  UIADD3 UR8, UPT, UPT, UR8, 0x20, URZ ;  /* 0x0000002008087890 */ /* 0x000fe2000fffe0ff */
[----:B------:R-:W-:Y:S11]  /*1c80*/  BRA.U UP0, `(.L_x_1172) ;  /* 0xfffffffd00247547 */ /* 0x000ff6000b83ffff */
.L_x_1159:
        /* <DEDUP_REMOVED lines=12> */
.L_x_1175:
        /* <DEDUP_REMOVED lines=38> */
.L_x_1174:
        /* <DEDUP_REMOVED lines=27> */
.L_x_1176:
        /* <DEDUP_REMOVED lines=19> */
.L_x_1177:
[C---:B------:R-:W-:Y:S01]  /*2290*/  @!P1 LEA R8, R7.reuse, UR11, 0x3 ;  /* 0x0000000b07089c11 */ /* 0x040fe2000f8e18ff */
[----:B0-----:R-:W-:-:S05]  /*22a0*/  @!P1 IMAD R11, R7, 0x8, R2 ;  /* 0x00000008070b9824 */ /* 0x001fca00078e0202 */
[----:B------:R-:W-:Y:S04]  /*22b0*/  @!P1 LDS.64 R8, [R8] ;  /* 0x0000000008089984 */ /* 0x000fe80000000a00 */
[----:B------:R-:W1:Y:S02]  /*22c0*/  @!P1 LDS.64 R6, [R11] ;  /* 0x000000000b069984 */ /* 0x000e640000000a00 */
[----:B-1----:R-:W-:-:S07]  /*22d0*/  @!P1 DFMA R6, R4, -R8, R6 ;  /* 0x800000080406922b */ /* 0x002fce0000000006 */
[----:B------:R2:W-:Y:S04]  /*22e0*/  @!P1 STS.64 [R11], R6 ;  /* 0x000000060b009388 */ /* 0x0005e80000000a00 */
.L_x_1173:
        /* <DEDUP_REMOVED lines=26> */
        .weak           $__internal_56_$__cuda_sm20_div_rn_f64_full
        .type           $__internal_56_$__cuda_sm20_div_rn_f64_full,@function
        .size           $__internal_56_$__cuda_sm20_div_rn_f64_full,($__internal_57_$__cuda_sm20_dsqrt_rn_f64_mediumpath_v1 - $__internal_56_$__cuda_sm20_div_rn_f64_full)
$__internal_56_$__cuda_sm20_div_rn_f64_full:
        /* <DEDUP_REMOVED lines=68> */
.L_x_1180:
        /* <DEDUP_REMOVED lines=16> */
.L_x_1183:
[----:B------:R-:W-:Y:S01]  /*29d0*/  LOP3.LUT R15, R7, 0x80000, RZ, 0xfc, !PT ;  /* 0x00080000070f7812 */ /* 0x000fe200078efcff */
[----:B------:R-:W-:Y:S01]  /*29e0*/  IMAD.MOV.U32 R14, RZ, RZ, R6 ;  /* 0x000000ffff0e7224 */ /* 0x000fe200078e0006 */
[----:B------:R-:W-:Y:S06]  /*29f0*/  BRA `(.L_x_1181) ;  /* 0x0000000000087947 */ /* 0x000fec0003800000 */
.L_x_1182:
[----:B------:R-:W-:Y:S01]  /*2a00*/  LOP3.LUT R15, R9, 0x80000, RZ, 0xfc, !PT ;  /* 0x00080000090f7812 */ /* 0x000fe200078efcff */
[----:B------:R-:W-:-:S07]  /*2a10*/  IMAD.MOV.U32 R14, RZ, RZ, R8 ;  /* 0x000000ffff0e7224 */ /* 0x000fce00078e0008 */
.L_x_1181:
[----:B------:R-:W-:Y:S05]  /*2a20*/  BSYNC.RECONVERGENT B1 ;  /* 0x0000000000017941 */ /* 0x000fea0003800200 */
.L_x_1179:
[----:B------:R-:W-:Y:S02]  /*2a30*/  IMAD.MOV.U32 R23, RZ, RZ, 0x0 ;  /* 0x00000000ff177424 */ /* 0x000fe400078e00ff */
[----:B------:R-:W-:Y:S02]  /*2a40*/  IMAD.MOV.U32 R4, RZ, RZ, R14 ;  /* 0x000000ffff047224 */ /* 0x000fe400078e000e */
[----:B------:R-:W-:Y:S01]  /*2a50*/  IMAD.MOV.U32 R5, RZ, RZ, R15 ;  /* 0x000000ffff057224 */ /* 0x000fe200078e000f */
[----:B------:R-:W-:Y:S06]  /*2a60*/  RET.REL.NODEC R22 `(_Z10deviceQRv1ILi4EEviiPKdPdS2_S2_S2_) ;  /* 0xffffffd416647950 */ /* 0x000fec0003c3ffff */
        .weak           $__internal_57_$__cuda_sm20_dsqrt_rn_f64_mediumpath_v1
        .type           $__internal_57_$__cuda_sm20_dsqrt_rn_f64_mediumpath_v1,@function
        .size           $__internal_57_$__cuda_sm20_dsqrt_rn_f64_mediumpath_v1,(.L_x_1405 - $__internal_57_$__cuda_sm20_dsqrt_rn_f64_mediumpath_v1)
$__internal_57_$__cuda_sm20_dsqrt_rn_f64_mediumpath_v1:
        /* <DEDUP_REMOVED lines=12> */
.L_x_1185:
        /* <DEDUP_REMOVED lines=24> */
.L_x_1187:
[----:B------:R-:W-:-:S11]  /*2cb0*/  DADD R4, R6, R6 ;  /* 0x0000000006047229 */ /* 0x000fd60000000006 */
.L_x_1186:
[----:B------:R-:W-:Y:S05]  /*2cc0*/  BSYNC.RECONVERGENT B1 ;  /* 0x0000000000017941 */ /* 0x000fea0003800200 */
.L_x_1184:
[----:B------:R-:W-:-:S04]  /*2cd0*/  IMAD.MOV.U32 R11, RZ, RZ, 0x0 ;  /* 0x00000000ff0b7424 */ /* 0x000fc800078e00ff */
[----:B------:R-:W-:Y:S05]  /*2ce0*/  RET.REL.NODEC R10 `(_Z10deviceQRv1ILi4EEviiPKdPdS2_S2_S2_) ;  /* 0xffffffd00ac47950 */ /* 0x000fea0003c3ffff */
.L_x_1188:
        /* <DEDUP_REMOVED lines=9> */
.L_x_1405:


//--------------------- .text._Z10deviceQRv1ILi3EEviiPKdPdS2_S2_S2_ --------------------------
	.section	.text._Z10deviceQRv1ILi3EEviiPKdPdS2_S2_S2_,"ax",@progbits
	.align	128
        .global         _Z10deviceQRv1ILi3EEviiPKdPdS2_S2_S2_
        .type           _Z10deviceQRv1ILi3EEviiPKdPdS2_S2_S2_,@function
        .size           _Z10deviceQRv1ILi3EEviiPKdPdS2_S2_S2_,(.L_x_1407 - _Z10deviceQRv1ILi3EEviiPKdPdS2_S2_S2_)
        .other          _Z10deviceQRv1ILi3EEviiPKdPdS2_S2_S2_,@"STO_CUDA_ENTRY STV_DEFAULT"
_Z10deviceQRv1ILi3EEviiPKdPdS2_S2_S2_:
.text._Z10deviceQRv1ILi3EEviiPKdPdS2_S2_S2_:
        /* <DEDUP_REMOVED lines=24> */
.L_x_1190:
        /* <DEDUP_REMOVED lines=116> */
.L_x_1189:
        /* <DEDUP_REMOVED lines=64> */
.L_x_1192:
        /* <DEDUP_REMOVED lines=36> */
.L_x_1193:
[----:B------:R-:W-:Y:S05]  /*0f00*/  @!P0 BRA `(.L_x_1191) ;  /* 0x0000000000388947 */ /* 0x000fea0003800000 */
[----:B------:R-:W1:Y:S01]  /*0f10*/  LDCU.64 UR6, c[0x0][0x388] ;  /* 0x00007100ff0677ac */ /* 0x000e620008000a00 */
[----:B------:R-:W-:-:S05]  /*0f20*/  UMOV UR4, URZ ;  /* 0x000000ff00047c82 */ /* 0x000fca0008000000 */
.L_x_1194:
        /* <DEDUP_REMOVED lines=12> */
.L_x_1191:
[----:B------:R-:W-:Y:S01]  /*0ff0*/  VIADD R6, R7, 0xfffffffe ;  /* 0xfffffffe07067836 */ /* 0x000fe20000000000 */
[----:B------:R-:W-:Y:S01]  /*1000*/  PRMT R7, RZ, 0x7610, R7 ;  /* 0x00007610ff077816 */ /* 0x000fe20000000007 */
[----:B------:R-:W3:Y:S01]  /*1010*/  LDCU.U16 UR11, c[0x0][0x384] ;  /* 0x00007080ff0b77ac */ /* 0x000ee20008000400 */
[----:B01----:R-:W-:Y:S01]  /*1020*/  PRMT R22, RZ, 0x7610, R22 ;  /* 0x00007610ff167816 */ /* 0x003fe20000000016 */
[----:B------:R-:W-:-:S06]  /*1030*/  UMOV UR4, URZ ;  /* 0x000000ff00047c82 */ /* 0x000fcc0008000000 */
.L_x_1219:
        /* <DEDUP_REMOVED lines=43> */
[----:B---3--:R-:W-:Y:S05]  /*12f0*/  CALL.REL.NOINC `($__internal_59_$__cuda_sm20_dsqrt_rn_f64_mediumpath_v1) ;  /* 0x0000001400d07944 */ /* 0x008fea0003c00000 */
.L_x_1197:
[----:B------:R1:W-:Y:S02]  /*1300*/  STS.64 [UR7], R18 ;  /* 0x00000012ff007988 */ /* 0x0003e40008000a07 */
.L_x_1196:
[----:B---3--:R-:W-:Y:S05]  /*1310*/  BSYNC.RECONVERGENT B0 ;  /* 0x0000000000007941 */ /* 0x008fea0003800200 */
.L_x_1195:
        /* <DEDUP_REMOVED lines=19> */
[----:B-1----:R-:W-:Y:S05]  /*1450*/  CALL.REL.NOINC `($__internal_58_$__cuda_sm20_div_rn_f64_full) ;  /* 0x00000010000c7944 */ /* 0x002fea0003c00000 */
[----:B------:R-:W-:Y:S02]  /*1460*/  IMAD.MOV.U32 R8, RZ, RZ, R16 ;  /* 0x000000ffff087224 */ /* 0x000fe400078e0010 */
[----:B------:R-:W-:-:S07]  /*1470*/  IMAD.MOV.U32 R9, RZ, RZ, R17 ;  /* 0x000000ffff097224 */ /* 0x000fce00078e0011 */
.L_x_1199:
[----:B------:R-:W-:Y:S05]  /*1480*/  BSYNC.RECONVERGENT B0 ;  /* 0x0000000000007941 */ /* 0x000fea0003800200 */
.L_x_1198:
        /* <DEDUP_REMOVED lines=30> */
.L_x_1203:
[----:B------:R-:W-:Y:S05]  /*1670*/  BSYNC.RECONVERGENT B0 ;  /* 0x0000000000007941 */ /* 0x000fea0003800200 */
.L_x_1202:
        /* <DEDUP_REMOVED lines=15> */
.L_x_1205:
[----:B------:R-:W-:Y:S05]  /*1770*/  BSYNC.RECONVERGENT B0 ;  /* 0x0000000000007941 */ /* 0x000fea0003800200 */
.L_x_1204:
        /* <DEDUP_REMOVED lines=15> */
.L_x_1206:
[----:B------:R-:W-:Y:S05]  /*1870*/  BSYNC.RECONVERGENT B0 ;  /* 0x0000000000007941 */ /* 0x000fea0003800200 */
.L_x_1201:
        /* <DEDUP_REMOVED lines=13> */
.L_x_1213:
        /* <DEDUP_REMOVED lines=25> */
.L_x_1208:
[----:B------:R-:W-:Y:S05]  /*1ae0*/  BSYNC.RECONVERGENT B0 ;  /* 0x0000000000007941 */ /* 0x000fea0003800200 */
.L_x_1207:
        /* <DEDUP_REMOVED lines=12> */
.L_x_1210:
[----:B------:R-:W-:Y:S05]  /*1bb0*/  BSYNC.RECONVERGENT B0 ;  /* 0x0000000000007941 */ /* 0x000fea0003800200 */
.L_x_1209:
        /* <DEDUP_REMOVED lines=12> */
.L_x_1212:
[----:B------:R-:W-:Y:S05]  /*1c80*/  BSYNC.RECONVERGENT B0 ;  /* 0x0000000000007941 */ /* 0x000fea0003800200 */
.L_x_1211:
[----:B------:R-:W-:Y:S01]  /*1c90*/  VIADD R0, R0, 0x20 ;  /* 0x0000002000007836 */ /* 0x000fe20000000000 */
[----:B------:R-:W-:Y:S01]  /*1ca0*/  UIADD3 UR7, UPT, UPT, UR7, 0x20, URZ ;  /* 0x0000002007077890 */ /* 0x000fe2000fffe0ff */
[----:B------:R-:W-:Y:S11]  /*1cb0*/  BRA.U UP0, `(.L_x_1213) ;  /* 0xfffffffd00247547 */ /* 0x000ff6000b83ffff */
.L_x_1200:
        /* <DEDUP_REMOVED lines=12> */
.L_x_1216:
        /* <DEDUP_REMOVED lines=38> */
.L_x_1215:
        /* <DEDUP_REMOVED lines=27> */
.L_x_1217:
        /* <DEDUP_REMOVED lines=19> */
.L_x_1218:
[C---:B------:R-:W-:Y:S01]  /*22c0*/  @!P1 LEA R12, R11.reuse, UR16, 0x3 ;  /* 0x000000100b0c9c11 */ /* 0x040fe2000f8e18ff */
[----:B0-----:R-:W-:-:S05]  /*22d0*/  @!P1 IMAD R15, R11, 0x8, R4 ;  /* 0x000000080b0f9824 */ /* 0x001fca00078e0204 */
[----:B------:R-:W-:Y:S04]  /*22e0*/  @!P1 LDS.64 R12, [R12] ;  /* 0x000000000c0c9984 */ /* 0x000fe80000000a00 */
[----:B------:R-:W1:Y:S02]  /*22f0*/  @!P1 LDS.64 R10, [R15] ;  /* 0x000000000f0a9984 */ /* 0x000e640000000a00 */
[----:B-1----:R-:W-:-:S07]  /*2300*/  @!P1 DFMA R10, R8, -R12, R10 ;  /* 0x8000000c080a922b */ /* 0x002fce000000000a */
[----:B------:R2:W-:Y:S04]  /*2310*/  @!P1 STS.64 [R15], R10 ;  /* 0x0000000a0f009388 */ /* 0x0005e80000000a00 */
.L_x_1214:
        /* <DEDUP_REMOVED lines=23> */
        .weak           $__internal_58_$__cuda_sm20_div_rn_f64_full
        .type           $__internal_58_$__cuda_sm20_div_rn_f64_full,@function
        .size           $__internal_58_$__cuda_sm20_div_rn_f64_full,($__internal_59_$__cuda_sm20_dsqrt_rn_f64_mediumpath_v1 - $__internal_58_$__cuda_sm20_div_rn_f64_full)
$__internal_58_$__cuda_sm20_div_rn_f64_full:
        /* <DEDUP_REMOVED lines=66> */
.L_x_1221:
        /* <DEDUP_REMOVED lines=16> */
.L_x_1224:
[----:B------:R-:W-:Y:S01]  /*29b0*/  LOP3.LUT R17, R11, 0x80000, RZ, 0xfc, !PT ;  /* 0x000800000b117812 */ /* 0x000fe200078efcff */
[----:B------:R-:W-:Y:S01]  /*29c0*/  IMAD.MOV.U32 R16, RZ, RZ, R10 ;  /* 0x000000ffff107224 */ /* 0x000fe200078e000a */
[----:B------:R-:W-:Y:S06]  /*29d0*/  BRA `(.L_x_1222) ;  /* 0x0000000000087947 */ /* 0x000fec0003800000 */
.L_x_1223:
[----:B------:R-:W-:Y:S01]  /*29e0*/  LOP3.LUT R17, R13, 0x80000, RZ, 0xfc, !PT ;  /* 0x000800000d117812 */ /* 0x000fe200078efcff */
[----:B------:R-:W-:-:S07]  /*29f0*/  IMAD.MOV.U32 R16, RZ, RZ, R12 ;  /* 0x000000ffff107224 */ /* 0x000fce00078e000c */
.L_x_1222:
[----:B------:R-:W-:Y:S05]  /*2a00*/  BSYNC.RECONVERGENT B1 ;  /* 0x0000000000017941 */ /* 0x000fea0003800200 */
.L_x_1220:
[----:B------:R-:W-:Y:S02]  /*2a10*/  IMAD.MOV.U32 R8, RZ, RZ, R0 ;  /* 0x000000ffff087224 */ /* 0x000fe400078e0000 */
[----:B------:R-:W-:-:S04]  /*2a20*/  IMAD.MOV.U32 R9, RZ, RZ, 0x0 ;  /* 0x00000000ff097424 */ /* 0x000fc800078e00ff */
[----:B------:R-:W-:Y:S05]  /*2a30*/  RET.REL.NODEC R8 `(_Z10deviceQRv1ILi3EEviiPKdPdS2_S2_S2_) ;  /* 0xffffffd408707950 */ /* 0x000fea0003c3ffff */
        .weak           $__internal_59_$__cuda_sm20_dsqrt_rn_f64_mediumpath_v1
        .type           $__internal_59_$__cuda_sm20_dsqrt_rn_f64_mediumpath_v1,@function
        .size           $__internal_59_$__cuda_sm20_dsqrt_rn_f64_mediumpath_v1,(.L_x_1407 - $__internal_59_$__cuda_sm20_dsqrt_rn_f64_mediumpath_v1)
$__internal_59_$__cuda_sm20_dsqrt_rn_f64_mediumpath_v1:
        /* <DEDUP_REMOVED lines=12> */
.L_x_1226:
        /* <DEDUP_REMOVED lines=24> */
.L_x_1228:
[----:B------:R-:W-:-:S11]  /*2c80*/  DADD R8, R20, R20 ;  /* 0x0000000014087229 */ /* 0x000fd60000000014 */
.L_x_1227:
[----:B------:R-:W-:Y:S05]  /*2c90*/  BSYNC.RECONVERGENT B1 ;  /* 0x0000000000017941 */ /* 0x000fea0003800200 */
.L_x_1225:
[----:B------:R-:W-:Y:S02]  /*2ca0*/  IMAD.MOV.U32 R18, RZ, RZ, R8 ;  /* 0x000000ffff127224 */ /* 0x000fe400078e0008 */
[----:B------:R-:W-:Y:S02]  /*2cb0*/  IMAD.MOV.U32 R19, RZ, RZ, R9 ;  /* 0x000000ffff137224 */ /* 0x000fe400078e0009 */
[----:B------:R-:W-:Y:S02]  /*2cc0*/  IMAD.MOV.U32 R8, RZ, RZ, R0 ;  /* 0x000000ffff087224 */ /* 0x000fe400078e0000 */
[----:B------:R-:W-:-:S04]  /*2cd0*/  IMAD.MOV.U32 R9, RZ, RZ, 0x0 ;  /* 0x00000000ff097424 */ /* 0x000fc800078e00ff */
[----:B------:R-:W-:Y:S05]  /*2ce0*/  RET.REL.NODEC R8 `(_Z10deviceQRv1ILi3EEviiPKdPdS2_S2_S2_) ;  /* 0xffffffd008c47950 */ /* 0x000fea0003c3ffff */
.L_x_1229:
        /* <DEDUP_REMOVED lines=9> */
.L_x_1407:


//--------------------- .text._Z10deviceQRv1ILi2EEviiPKdPdS2_S2_S2_ --------------------------
	.section	.text._Z10deviceQRv1ILi2EEviiPKdPdS2_S2_S2_,"ax",@progbits
	.align	128
        .global         _Z10deviceQRv1ILi2EEviiPKdPdS2_S2_S2_
        .type           _Z10deviceQRv1ILi2EEviiPKdPdS2_S2_S2_,@function
        .size           _Z10deviceQRv1ILi2EEviiPKdPdS2_S2_S2_,(.L_x_1409 - _Z10deviceQRv1ILi2EEviiPKdPdS2_S2_S2_)
        .other          _Z10deviceQRv1ILi2EEviiPKdPdS2_S2_S2_,@"STO_CUDA_ENTRY STV_DEFAULT"
_Z10deviceQRv1ILi2EEviiPKdPdS2_S2_S2_:
.text._Z10deviceQRv1ILi2EEviiPKdPdS2_S2_S2_:
        /* <DEDUP_REMOVED lines=26> */
.L_x_1231:
        /* <DEDUP_REMOVED lines=108> */
.L_x_1230:
        /* <DEDUP_REMOVED lines=64> */
.L_x_1233:
        /* <DEDUP_REMOVED lines=36> */
.L_x_1234:
[----:B------:R-:W-:Y:S05]  /*0ea0*/  BRA.U !UP1, `(.L_x_1232) ;  /* 0x0000000109387547 */ /* 0x000fea000b800000 */
[----:B------:R-:W3:Y:S01]  /*0eb0*/  LDCU.64 UR10, c[0x0][0x388] ;  /* 0x00007100ff0a77ac */ /* 0x000ee20008000a00 */
[----:B------:R-:W-:-:S05]  /*0ec0*/  UMOV UR4, URZ ;  /* 0x000000ff00047c82 */ /* 0x000fca0008000000 */
.L_x_1235:
        /* <DEDUP_REMOVED lines=12> */
.L_x_1232:
[----:B0-2-4-:R-:W-:Y:S01]  /*0f90*/  PRMT R3, RZ, 0x7610, R3 ;  /* 0x00007610ff037816 */ /* 0x015fe20000000003 */
[----:B------:R-:W0:Y:S01]  /*0fa0*/  LDCU.U16 UR18, c[0x0][0x384] ;  /* 0x00007080ff1277ac */ /* 0x000e220008000400 */
[----:B-1----:R-:W-:Y:S01]  /*0fb0*/  PRMT R12, RZ, 0x7610, R12 ;  /* 0x00007610ff0c7816 */ /* 0x002fe2000000000c */
[----:B------:R-:W-:Y:S01]  /*0fc0*/  UIADD3 UR6, UPT, UPT, UR8, -0x2, URZ ;  /* 0xfffffffe08067890 */ /* 0x000fe2000fffe0ff */
[----:B------:R-:W-:-:S11]  /*0fd0*/  UMOV UR4, URZ ;  /* 0x000000ff00047c82 */ /* 0x000fd60008000000 */
.L_x_1260:
        /* <DEDUP_REMOVED lines=43> */
[----:B0-----:R-:W-:Y:S05]  /*1290*/  CALL.REL.NOINC `($__internal_61_$__cuda_sm20_dsqrt_rn_f64_mediumpath_v1) ;  /* 0x0000001400f47944 */ /* 0x001fea0003c00000 */
[----:B------:R-:W-:Y:S02]  /*12a0*/  IMAD.MOV.U32 R10, RZ, RZ, R4 ;  /* 0x000000ffff0a7224 */ /* 0x000fe400078e0004 */
[----:B------:R-:W-:-:S07]  /*12b0*/  IMAD.MOV.U32 R11, RZ, RZ, R5 ;  /* 0x000000ffff0b7224 */ /* 0x000fce00078e0005 */
.L_x_1238:
[----:B------:R2:W-:Y:S02]  /*12c0*/  STS.64 [UR14], R10 ;  /* 0x0000000aff007988 */ /* 0x0005e40008000a0e */
.L_x_1237:
[----:B0-----:R-:W-:Y:S05]  /*12d0*/  BSYNC.RECONVERGENT B0 ;  /* 0x0000000000007941 */ /* 0x001fea0003800200 */
.L_x_1236:
        /* <DEDUP_REMOVED lines=19> */
[----:B------:R-:W-:Y:S05]  /*1410*/  CALL.REL.NOINC `($__internal_60_$__cuda_sm20_div_rn_f64_full) ;  /* 0x00000010001c7944 */ /* 0x000fea0003c00000 */
.L_x_1240:
[----:B------:R-:W-:Y:S05]  /*1420*/  BSYNC.RECONVERGENT B0 ;  /* 0x0000000000007941 */ /* 0x000fea0003800200 */
.L_x_1239:
        /* <DEDUP_REMOVED lines=30> */
.L_x_1244:
[----:B------:R-:W-:Y:S05]  /*1610*/  BSYNC.RECONVERGENT B0 ;  /* 0x0000000000007941 */ /* 0x000fea0003800200 */
.L_x_1243:
        /* <DEDUP_REMOVED lines=15> */
.L_x_1246:
[----:B------:R-:W-:Y:S05]  /*1710*/  BSYNC.RECONVERGENT B0 ;  /* 0x0000000000007941 */ /* 0x000fea0003800200 */
.L_x_1245:
        /* <DEDUP_REMOVED lines=15> */
.L_x_1247:
[----:B------:R-:W-:Y:S05]  /*1810*/  BSYNC.RECONVERGENT B0 ;  /* 0x0000000000007941 */ /* 0x000fea0003800200 */
.L_x_1242:
        /* <DEDUP_REMOVED lines=16> */
.L_x_1254:
        /* <DEDUP_REMOVED lines=25> */
.L_x_1249:
[----:B------:R-:W-:Y:S05]  /*1ab0*/  BSYNC.RECONVERGENT B0 ;  /* 0x0000000000007941 */ /* 0x000fea0003800200 */
.L_x_1248:
        /* <DEDUP_REMOVED lines=12> */
.L_x_1251:
[----:B------:R-:W-:Y:S05]  /*1b80*/  BSYNC.RECONVERGENT B0 ;  /* 0x0000000000007941 */ /* 0x000fea0003800200 */
.L_x_1250:
        /* <DEDUP_REMOVED lines=12> */
.L_x_1253:
[----:B------:R-:W-:Y:S05]  /*1c50*/  BSYNC.RECONVERGENT B0 ;  /* 0x0000000000007941 */ /* 0x000fea0003800200 */
.L_x_1252:
[----:B------:R-:W-:Y:S01]  /*1c60*/  VIADD R6, R6, 0x20 ;  /* 0x0000002006067836 */ /* 0x000fe20000000000 */
[----:B------:R-:W-:Y:S01]  /*1c70*/  UIADD3 UR8, UPT, UPT, UR8, 0x20, URZ ;  /* 0x0000002008087890 */ /* 0x000fe2000fffe0ff */
[----:B------:R-:W-:Y:S11]  /*1c80*/  BRA.U UP0, `(.L_x_1254) ;  /* 0xfffffffd00247547 */ /* 0x000ff6000b83ffff */
.L_x_1241:
        /* <DEDUP_REMOVED lines=12> */
.L_x_1257:
        /* <DEDUP_REMOVED lines=38> */
.L_x_1256:
        /* <DEDUP_REMOVED lines=27> */
.L_x_1258:
        /* <DEDUP_REMOVED lines=19> */
.L_x_1259:
[C---:B------:R-:W-:Y:S01]  /*2290*/  @!P1 LEA R8, R7.reuse, UR11, 0x3 ;  /* 0x0000000b07089c11 */ /* 0x040fe2000f8e18ff */
[----:B0-----:R-:W-:-:S05]  /*22a0*/  @!P1 IMAD R11, R7, 0x8, R2 ;  /* 0x00000008070b9824 */ /* 0x001fca00078e0202 */
[----:B------:R-:W-:Y:S04]  /*22b0*/  @!P1 LDS.64 R8, [R8] ;  /* 0x0000000008089984 */ /* 0x000fe80000000a00 */
[----:B------:R-:W1:Y:S02]  /*22c0*/  @!P1 LDS.64 R6, [R11] ;  /* 0x000000000b069984 */ /* 0x000e640000000a00 */
[----:B-1----:R-:W-:-:S07]  /*22d0*/  @!P1 DFMA R6, R4, -R8, R6 ;  /* 0x800000080406922b */ /* 0x002fce0000000006 */
[----:B------:R2:W-:Y:S04]  /*22e0*/  @!P1 STS.64 [R11], R6 ;  /* 0x000000060b009388 */ /* 0x0005e80000000a00 */
.L_x_1255:
        /* <DEDUP_REMOVED lines=26> */
        .weak           $__internal_60_$__cuda_sm20_div_rn_f64_full
        .type           $__internal_60_$__cuda_sm20_div_rn_f64_full,@function
        .size           $__internal_60_$__cuda_sm20_div_rn_f64_full,($__internal_61_$__cuda_sm20_dsqrt_rn_f64_mediumpath_v1 - $__internal_60_$__cuda_sm20_div_rn_f64_full)
$__internal_60_$__cuda_sm20_div_rn_f64_full:
        /* <DEDUP_REMOVED lines=68> */
.L_x_1262:
        /* <DEDUP_REMOVED lines=16> */
.L_x_1265:
[----:B------:R-:W-:Y:S01]  /*29d0*/  LOP3.LUT R15, R7, 0x80000, RZ, 0xfc, !PT ;  /* 0x00080000070f7812 */ /* 0x000fe200078efcff */
[----:B------:R-:W-:Y:S01]  /*29e0*/  IMAD.MOV.U32 R14, RZ, RZ, R6 ;  /* 0x000000ffff0e7224 */ /* 0x000fe200078e0006 */
[----:B------:R-:W-:Y:S06]  /*29f0*/  BRA `(.L_x_1263) ;  /* 0x0000000000087947 */ /* 0x000fec0003800000 */
.L_x_1264:
[----:B------:R-:W-:Y:S01]  /*2a00*/  LOP3.LUT R15, R9, 0x80000, RZ, 0xfc, !PT ;  /* 0x00080000090f7812 */ /* 0x000fe200078efcff */
[----:B------:R-:W-:-:S07]  /*2a10*/  IMAD.MOV.U32 R14, RZ, RZ, R8 ;  /* 0x000000ffff0e7224 */ /* 0x000fce00078e0008 */
.L_x_1263:
[----:B------:R-:W-:Y:S05]  /*2a20*/  BSYNC.RECONVERGENT B1 ;  /* 0x0000000000017941 */ /* 0x000fea0003800200 */
.L_x_1261:
[----:B------:R-:W-:Y:S02]  /*2a30*/  IMAD.MOV.U32 R23, RZ, RZ, 0x0 ;  /* 0x00000000ff177424 */ /* 0x000fe400078e00ff */
[----:B------:R-:W-:Y:S02]  /*2a40*/  IMAD.MOV.U32 R4, RZ, RZ, R14 ;  /* 0x000000ffff047224 */ /* 0x000fe400078e000e */
[----:B------:R-:W-:Y:S01]  /*2a50*/  IMAD.MOV.U32 R5, RZ, RZ, R15 ;  /* 0x000000ffff057224 */ /* 0x000fe200078e000f */
[----:B------:R-:W-:Y:S06]  /*2a60*/  RET.REL.NODEC R22 `(_Z10deviceQRv1ILi2EEviiPKdPdS2_S2_S2_) ;  /* 0xffffffd416647950 */ /* 0x000fec0003c3ffff */
        .weak           $__internal_61_$__cuda_sm20_dsqrt_rn_f64_mediumpath_v1
        .type           $__internal_61_$__cuda_sm20_dsqrt_rn_f64_mediumpath_v1,@function
        .size           $__internal_61_$__cuda_sm20_dsqrt_rn_f64_mediumpath_v1,(.L_x_1409 - $__internal_61_$__cuda_sm20_dsqrt_rn_f64_mediumpath_v1)
$__internal_61_$__cuda_sm20_dsqrt_rn_f64_mediumpath_v1:
        /* <DEDUP_REMOVED lines=12> */
.L_x_1267:
        /* <DEDUP_REMOVED lines=24> */
.L_x_1269:
[----:B------:R-:W-:-:S11]  /*2cb0*/  DADD R4, R6, R6 ;  /* 0x0000000006047229 */ /* 0x000fd60000000006 */
.L_x_1268:
[----:B------:R-:W-:Y:S05]  /*2cc0*/  BSYNC.RECONVERGENT B1 ;  /* 0x0000000000017941 */ /* 0x000fea0003800200 */
.L_x_1266:
[----:B------:R-:W-:-:S04]  /*2cd0*/  IMAD.MOV.U32 R11, RZ, RZ, 0x0 ;  /* 0x00000000ff0b7424 */ /* 0x000fc800078e00ff */
[----:B------:R-:W-:Y:S05]  /*2ce0*/  RET.REL.NODEC R10 `(_Z10deviceQRv1ILi2EEviiPKdPdS2_S2_S2_) ;  /* 0xffffffd00ac47950 */ /* 0x000fea0003c3ffff */
.L_x_1270:
        /* <DEDUP_REMOVED lines=9> */
.L_x_1409:


//--------------------- .text._Z10deviceQRv1ILi1EEviiPKdPdS2_S2_S2_ --------------------------
	.section	.text._Z10deviceQRv1ILi1EEviiPKdPdS2_S2_S2_,"ax",@progbits
	.align	128
        .global         _Z10deviceQRv1ILi1EEviiPKdPdS2_S2_S2_
        .type           _Z10deviceQRv1ILi1EEviiPKdPdS2_S2_S2_,@function
        .size           _Z10deviceQRv1ILi1EEviiPKdPdS2_S2_S2_,(.L_x_1411 - _Z10deviceQRv1ILi1EEviiPKdPdS2_S2_S2_)
        .other          _Z10deviceQRv1ILi1EEviiPKdPdS2_S2_S2_,@"STO_CUDA_ENTRY STV_DEFAULT"
_Z10deviceQRv1ILi1EEviiPKdPdS2_S2_S2_:
.text._Z10deviceQRv1ILi1EEviiPKdPdS2_S2_S2_:
[----:B------:R-:W-:Y:S01]  /*0000*/  LDC R1, c[0x0][0x37c] ;  /* 0x0000df00ff017b82 */ /* 0x000fe20000000800 */
[----:B------:R-:W0:Y:S02]  /*0010*/  LDCU UR8, c[0x0][0x384] ;  /* 0x00007080ff0877ac */ /* 0x000e240008000800 */
[----:B0-----:R-:W-:-:S06]  /*0020*/  UISETP.GE.AND UP0, UPT, UR8, 0x1, UPT ;  /* 0x000000010800788c */ /* 0x001fcc000bf06270 */
[----:B------:R-:W-:-:S13]  /*0030*/  PLOP3.LUT P0, PT, PT, PT, UP0, 0x80, 0x8 ;  /* 0x000000000008781c */ /* 0x000fda0003f0f008 */
[----:B------:R-:W-:Y:S05]  /*0040*/  @!P0 EXIT ;  /* 0x000000000000894d */ /* 0x000fea0003800000 */
[----:B------:R-:W0:Y:S01]  /*0050*/  S2R R0, SR_TID.X ;  /* 0x0000000000007919 */ /* 0x000e220000002100 */
[----:B------:R-:W1:Y:S01]  /*0060*/  S2UR UR7, SR_CgaCtaId ;  /* 0x00000000000779c3 */ /* 0x000e620000008800 */
[----:B------:R-:W-:Y:S01]  /*0070*/  UMOV UR5, 0x400 ;  /* 0x0000040000057882 */ /* 0x000fe20000000000 */
[----:B------:R-:W-:Y:S01]  /*0080*/  UISETP.GE.U32.AND UP0, UPT, UR8, 0x10, UPT ;  /* 0x000000100800788c */ /* 0x000fe2000bf06070 */
[----:B------:R-:W-:Y:S01]  /*0090*/  IMAD.MOV.U32 R3, RZ, RZ, RZ ;  /* 0x000000ffff037224 */ /* 0x000fe200078e00ff */
[----:B------:R-:W-:Y:S02]  /*00a0*/  UIADD3 UR6, UPT, UPT, UR5, 0x10, URZ ;  /* 0x0000001005067890 */ /* 0x000fe4000fffe0ff */
[----:B------:R-:W-:Y:S02]  /*00b0*/  ULOP3.LUT UR9, UR8, 0xf, URZ, 0xc0, !UPT ;  /* 0x0000000f08097892 */ /* 0x000fe4000f8ec0ff */
[----:B------:R-:W2:Y:S01]  /*00c0*/  S2UR UR4, SR_CTAID.X ;  /* 0x00000000000479c3 */ /* 0x000ea20000002500 */
[----:B------:R-:W3:Y:S01]  /*00d0*/  LDCU.64 UR16, c[0x0][0x358] ;  /* 0x00006b00ff1077ac */ /* 0x000ee20008000a00 */
[----:B------:R-:W-:-:S02]  /*00e0*/  UISETP.NE.AND UP1, UPT, UR9, URZ, UPT ;  /* 0x000000ff0900728c */ /* 0x000fc4000bf25270 */
        /* <DEDUP_REMOVED lines=10> */
.L_x_1272:
[----:B-1----:R-:W-:-:S04]  /*0190*/  VIADD R5, R2, 0xf ;  /* 0x0000000f02057836 */ /* 0x002fc80000000000 */
[----:B------:R-:W-:-:S05]  /*01a0*/  IMAD R5, R5, UR8, R0 ;  /* 0x0000000805057c24 */ /* 0x000fca000f8e0200 */
[----:B------:R-:W-:-:S05]  /*01b0*/  IADD3 R5, P0, PT, R5, UR5, RZ ;  /* 0x0000000505057c10 */ /* 0x000fca000ff1e0ff */
[----:B------:R-:W-:Y:S01]  /*01c0*/  IMAD.X R6, RZ, RZ, UR20, P0 ;  /* 0x00000014ff067e24 */ /* 0x000fe200080e06ff */
[----:B0-----:R-:W-:-:S04]  /*01d0*/  LEA R4, P0, R5, UR6, 0x3 ;  /* 0x0000000605047c11 */ /* 0x001fc8000f8018ff */
[----:B------:R-:W-:-:S06]  /*01e0*/  LEA.HI.X R5, R5, UR7, R6, 0x3, P0 ;  /* 0x0000000705057c11 */ /* 0x000fcc00080f1c06 */
[----:B------:R-:W2:Y:S01]  /*01f0*/  LDG.E.64 R4, desc[UR16][R4.64] ;  /* 0x0000001004047981 */ /* 0x000ea2000c1e1b00 */
[C---:B------:R-:W-:Y:S02]  /*0200*/  IMAD R7, R2.reuse, 0x8, R10 ;  /* 0x0000000802077824 */ /* 0x040fe400078e020a */
[----:B------:R-:W-:-:S05]  /*0210*/  VIADD R2, R2, 0x10 ;  /* 0x0000001002027836 */ /* 0x000fca0000000000 */
[----:B------:R-:W-:Y:S01]  /*0220*/  ISETP.NE.AND P0, PT, R2, R3, PT ;  /* 0x000000030200720c */ /* 0x000fe20003f05270 */
[----:B--2---:R1:W-:-:S12]  /*0230*/  STS.64 [R7+0x78], R4 ;  /* 0x0000780407007388 */ /* 0x0043d80000000a00 */
[----:B------:R-:W-:Y:S05]  /*0240*/  @P0 BRA `(.L_x_1272) ;  /* 0xfffffffc00d00947 */ /* 0x000fea000383ffff */
.L_x_1271:
[----:B------:R-:W-:Y:S05]  /*0250*/  BRA.U !UP1, `(.L_x_1273) ;  /* 0x0000000109b87547 */ /* 0x000fea000b800000 */
[----:B------:R-:W-:Y:S02]  /*0260*/  UISETP.GE.U32.AND UP0, UPT, UR9, 0x8, UPT ;  /* 0x000000080900788c */ /* 0x000fe4000bf06070 */
[----:B------:R-:W-:-:S04]  /*0270*/  ULOP3.LUT UR4, UR8, 0x7, URZ, 0xc0, !UPT ;  /* 0x0000000708047892 */ /* 0x000fc8000f8ec0ff */
[----:B------:R-:W-:-:S03]  /*0280*/  UISETP.NE.AND UP1, UPT, UR4, URZ, UPT ;  /* 0x000000ff0400728c */ /* 0x000fc6000bf25270 */
[----:B------:R-:W-:Y:S08]  /*0290*/  BRA.U !UP0, `(.L_x_1274) ;  /* 0x00000001082c7547 */ /* 0x000ff0000b800000 */
[----:B------:R-:W0:Y:S01]  /*02a0*/  LDCU.64 UR6, c[0x0][0x388] ;  /* 0x00007100ff0677ac */ /* 0x000e220008000a00 */
        /* <DEDUP_REMOVED lines=8> */
[----:B------:R-:W-:-:S03]  /*0330*/  VIADD R3, R3, 0x8 ;  /* 0x0000000803037836 */ /* 0x000fc60000000000 */
[----:B--2---:R0:W-:Y:S04]  /*0340*/  STS.64 [R7+0x38], R4 ;  /* 0x0000380407007388 */ /* 0x0041e80000000a00 */
.L_x_1274:
[----:B------:R-:W-:Y:S05]  /*0350*/  BRA.U !UP1, `(.L_x_1273) ;  /* 0x0000000109787547 */ /* 0x000fea000b800000 */
[----:B------:R-:W-:Y:S02]  /*0360*/  UISETP.GE.U32.AND UP0, UPT, UR4, 0x4, UPT ;  /* 0x000000040400788c */ /* 0x000fe4000bf06070 */
[----:B------:R-:W-:-:S04]  /*0370*/  ULOP3.LUT UR6, UR8, 0x3, URZ, 0xc0, !UPT ;  /* 0x0000000308067892 */ /* 0x000fc8000f8ec0ff */
[----:B------:R-:W-:-:S03]  /*0380*/  UISETP.NE.AND UP1, UPT, UR6, URZ, UPT ;  /* 0x000000ff0600728c */ /* 0x000fc6000bf25270 */
[----:B------:R-:W-:Y:S08]  /*0390*/  BRA.U !UP0, `(.L_x_1275) ;  /* 0x00000001082c7547 */ /* 0x000ff0000b800000 */
[----:B------:R-:W2:Y:S01]  /*03a0*/  LDCU.64 UR10, c[0x0][0x388] ;  /* 0x00007100ff0a77ac */ /* 0x000ea20008000a00 */
[----:B01----:R-:W-:-:S04]  /*03b0*/  VIADD R5, R3, 0x3 ;  /* 0x0000000303057836 */ /* 0x003fc80000000000 */
[----:B------:R-:W-:-:S05]  /*03c0*/  IMAD R5, R5, UR8, R0 ;  /* 0x0000000805057c24 */ /* 0x000fca000f8e0200 */
[----:B------:R-:W-:-:S05]  /*03d0*/  IADD3 R5, P0, PT, R5, UR5, RZ ;  /* 0x0000000505057c10 */ /* 0x000fca000ff1e0ff */
[----:B------:R-:W-:Y:S01]  /*03e0*/  IMAD.X R2, RZ, RZ, UR20, P0 ;  /* 0x00000014ff027e24 */ /* 0x000fe200080e06ff */
[----:B--2---:R-:W-:-:S04]  /*03f0*/  LEA R4, P0, R5, UR10, 0x3 ;  /* 0x0000000a05047c11 */ /* 0x004fc8000f8018ff */
[----:B------:R-:W-:-:S06]  /*0400*/  LEA.HI.X R5, R5, UR11, R2, 0x3, P0 ;  /* 0x0000000b05057c11 */ /* 0x000fcc00080f1c02 */
[----:B------:R-:W2:Y:S01]  /*0410*/  LDG.E.64 R4, desc[UR16][R4.64] ;  /* 0x0000001004047981 */ /* 0x000ea2000c1e1b00 */
[C---:B------:R-:W-:Y:S02]  /*0420*/  IMAD R7, R3.reuse, 0x8, R10 ;  /* 0x0000000803077824 */ /* 0x040fe400078e020a */
[----:B------:R-:W-:-:S03]  /*0430*/  VIADD R3, R3, 0x4 ;  /* 0x0000000403037836 */ /* 0x000fc60000000000 */
[----:B--2---:R2:W-:Y:S04]  /*0440*/  STS.64 [R7+0x18], R4 ;  /* 0x0000180407007388 */ /* 0x0045e80000000a00 */
.L_x_1275:
[----:B------:R-:W-:Y:S05]  /*0450*/  BRA.U !UP1, `(.L_x_1273) ;  /* 0x0000000109387547 */ /* 0x000fea000b800000 */
[----:B------:R-:W3:Y:S01]  /*0460*/  LDCU.64 UR10, c[0x0][0x388] ;  /* 0x00007100ff0a77ac */ /* 0x000ee20008000a00 */
[----:B------:R-:W-:-:S05]  /*0470*/  UMOV UR4, URZ ;  /* 0x000000ff00047c82 */ /* 0x000fca0008000000 */
.L_x_1276:
[----:B------:R-:W-:-:S05]  /*0480*/  IMAD R2, R3, UR8, R0 ;  /* 0x0000000803027c24 */ /* 0x000fca000f8e0200 */
[----:B------:R-:W-:-:S05]  /*0490*/  IADD3 R2, P0, PT, R2, UR5, RZ ;  /* 0x0000000502027c10 */ /* 0x000fca000ff1e0ff */
[----:B012-4-:R-:W-:Y:S01]  /*04a0*/  IMAD.X R5, RZ, RZ, UR20, P0 ;  /* 0x00000014ff057e24 */ /* 0x017fe200080e06ff */
        /* <DEDUP_REMOVED lines=9> */
.L_x_1273:
[----:B------:R-:W-:Y:S01]  /*0540*/  PRMT R11, RZ, 0x7610, R11 ;  /* 0x00007610ff0b7816 */ /* 0x000fe2000000000b */
[----:B------:R-:W3:Y:S01]  /*0550*/  LDCU.U16 UR18, c[0x0][0x384] ;  /* 0x00007080ff1277ac */ /* 0x000ee20008000400 */
[----:B------:R-:W-:Y:S01]  /*0560*/  PRMT R12, RZ, 0x7610, R12 ;  /* 0x00007610ff0c7816 */ /* 0x000fe2000000000c */
[----:B------:R-:W-:Y:S01]  /*0570*/  UIADD3 UR6, UPT, UPT, UR8, -0x2, URZ ;  /* 0xfffffffe08067890 */ /* 0x000fe2000fffe0ff */
[----:B------:R-:W-:-:S11]  /*0580*/  UMOV UR4, URZ ;  /* 0x000000ff00047c82 */ /* 0x000fd60008000000 */
.L_x_1301:
[----:B------:R-:W-:Y:S01]  /*0590*/  ISETP.NE.AND P1, PT, R0, RZ, PT ;  /* 0x000000ff0000720c */ /* 0x000fe20003f25270 */
[----:B012-4-:R-:W0:Y:S08]  /*05a0*/  LDC.64 R4, c[0x0][0x3a0] ;  /* 0x0000e800ff047b82 */ /* 0x017e300000000a00 */
[----:B------:R-:W-:Y:S01]  /*05b0*/  BAR.SYNC.DEFER_BLOCKING 0x0 ;  /* 0x0000000000007b1d */ /* 0x000fe20000010000 */
[----:B------:R-:W-:-:S04]  /*05c0*/  IMAD.U32 R13, RZ, RZ, UR4 ;  /* 0x00000004ff0d7e24 */ /* 0x000fc8000f8e00ff */
[----:B------:R-:W-:Y:S01]  /*05d0*/  IMAD R13, R13, 0x8, R10 ;  /* 0x000000080d0d7824 */ /* 0x000fe200078e020a */
[----:B------:R-:W1:Y:S02]  /*05e0*/  LDCU UR10, c[0x0][0x384] ;  /* 0x00007080ff0a77ac */ /* 0x000e640008000800 */
[----:B------:R-:W2:Y:S01]  /*05f0*/  @!P1 LDC.64 R2, c[0x0][0x3a8] ;  /* 0x0000ea00ff029b82 */ /* 0x000ea20000000a00 */
        /* <DEDUP_REMOVED lines=9> */
[----:B------:R-:W-:Y:S01]  /*0690*/  ULEA UR11, UR4, UR7, 0x3 ;  /* 0x00000007040b7291 */ /* 0x000fe2000f8e18ff */
        /* <DEDUP_REMOVED lines=26> */
[----:B---3--:R-:W-:Y:S05]  /*0840*/  CALL.REL.NOINC `($__internal_63_$__cuda_sm20_dsqrt_rn_f64_mediumpath_v1) ;  /* 0x00000014003c7944 */ /* 0x008fea0003c00000 */
[----:B------:R-:W-:Y:S02]  /*0850*/  IMAD.MOV.U32 R8, RZ, RZ, R2 ;  /* 0x000000ffff087224 */ /* 0x000fe400078e0002 */
[----:B------:R-:W-:-:S07]  /*0860*/  IMAD.MOV.U32 R9, RZ, RZ, R3 ;  /* 0x000000ffff097224 */ /* 0x000fce00078e0003 */
.L_x_1279:
[----:B------:R1:W-:Y:S02]  /*0870*/  STS.64 [UR14], R8 ;  /* 0x00000008ff007988 */ /* 0x0003e40008000a0e */
.L_x_1278:
[----:B---3--:R-:W-:Y:S05]  /*0880*/  BSYNC.RECONVERGENT B0 ;  /* 0x0000000000007941 */ /* 0x008fea0003800200 */
.L_x_1277:
[----:B------:R-:W-:Y:S01]  /*0890*/  BAR.SYNC.DEFER_BLOCKING 0x0 ;  /* 0x0000000000007b1d */ /* 0x000fe20000010000 */
[----:B------:R-:W-:-:S05]  /*08a0*/  IMAD.MOV.U32 R2, RZ, RZ, 0x1 ;  /* 0x00000001ff027424 */ /* 0x000fca00078e00ff */
[----:B------:R-:W-:Y:S01]  /*08b0*/  BSSY.RECONVERGENT B0, `(.L_x_1280) ;  /* 0x0000012000007945 */ /* 0x000fe20003800200 */
[----:B------:R-:W2:Y:S04]  /*08c0*/  LDS.64 R24, [UR14] ;  /* 0x0000000eff187984 */ /* 0x000ea80008000a00 */
[----:B0-----:R-:W0:Y:S01]  /*08d0*/  LDS.64 R6, [R13] ;  /* 0x000000000d067984 */ /* 0x001e220000000a00 */
[----:B--2---:R-:W2:Y:S01]  /*08e0*/  MUFU.RCP64H R3, R25 ;  /* 0x0000001900037308 */ /* 0x004ea20000001800 */
[----:B0-----:R-:W-:Y:S01]  /*08f0*/  FSETP.GEU.AND P2, PT, |R7|, 6.5827683646048100446e-37, PT ;  /* 0x036000000700780b */ /* 0x001fe20003f4e200 */
[----:B--2---:R-:W-:-:S08]  /*0900*/  DFMA R4, -R24, R2, 1 ;  /* 0x3ff000001804742b */ /* 0x004fd00000000102 */
[----:B------:R-:W-:-:S08]  /*0910*/  DFMA R4, R4, R4, R4 ;  /* 0x000000040404722b */ /* 0x000fd00000000004 */
[----:B------:R-:W-:-:S08]  /*0920*/  DFMA R4, R2, R4, R2 ;  /* 0x000000040204722b */ /* 0x000fd00000000002 */
[----:B------:R-:W-:-:S08]  /*0930*/  DFMA R2, -R24, R4, 1 ;  /* 0x3ff000001802742b */ /* 0x000fd00000000104 */
[----:B------:R-:W-:-:S08]  /*0940*/  DFMA R2, R4, R2, R4 ;  /* 0x000000020402722b */ /* 0x000fd00000000004 */
[----:B------:R-:W-:-:S08]  /*0950*/  DMUL R4, R6, R2 ;  /* 0x0000000206047228 */ /* 0x000fd00000000000 */
[----:B-1----:R-:W-:-:S08]  /*0960*/  DFMA R8, -R24, R4, R6 ;  /* 0x000000041808722b */ /* 0x002fd00000000106 */
[----:B------:R-:W-:-:S10]  /*0970*/  DFMA R2, R2, R8, R4 ;  /* 0x000000080202722b */ /* 0x000fd40000000004 */
[----:B------:R-:W-:-:S05]  /*0980*/  FFMA R4, RZ, R25, R3 ;  /* 0x00000019ff047223 */ /* 0x000fca0000000003 */
[----:B------:R-:W-:-:S13]  /*0990*/  FSETP.GT.AND P0, PT, |R4|, 1.469367938527859385e-39, PT ;  /* 0x001000000400780b */ /* 0x000fda0003f04200 */
[----:B------:R-:W-:Y:S05]  /*09a0*/  @P0 BRA P2, `(.L_x_1281) ;  /* 0x0000000000080947 */ /* 0x000fea0001000000 */
[----:B------:R-:W-:-:S07]  /*09b0*/  MOV R22, 0x9d0 ;  /* 0x000009d000167802 */ /* 0x000fce0000000f00 */
[----:B------:R-:W-:Y:S05]  /*09c0*/  CALL.REL.NOINC `($__internal_62_$__cuda_sm20_div_rn_f64_full) ;  /* 0x0000000c00647944 */ /* 0x000fea0003c00000 */
.L_x_1281:
[----:B------:R-:W-:Y:S05]  /*09d0*/  BSYNC.RECONVERGENT B0 ;  /* 0x0000000000007941 */ /* 0x000fea0003800200 */
.L_x_1280:
        /* <DEDUP_REMOVED lines=16> */
[----:B0-----:R-:W0:Y:S03]  /*0ae0*/  LDC.64 R2, c[0x0][0x3a8] ;  /* 0x0000ea00ff027b82 */ /* 0x001e260000000a00 */
        /* <DEDUP_REMOVED lines=12> */
.L_x_1285:
[----:B------:R-:W-:Y:S05]  /*0bb0*/  BSYNC.RECONVERGENT B0 ;  /* 0x0000000000007941 */ /* 0x000fea0003800200 */
.L_x_1284:
        /* <DEDUP_REMOVED lines=15> */
.L_x_1287:
[----:B------:R-:W-:Y:S05]  /*0cb0*/  BSYNC.RECONVERGENT B0 ;  /* 0x0000000000007941 */ /* 0x000fea0003800200 */
.L_x_1286:
        /* <DEDUP_REMOVED lines=15> */
.L_x_1288:
[----:B------:R-:W-:Y:S05]  /*0db0*/  BSYNC.RECONVERGENT B0 ;  /* 0x0000000000007941 */ /* 0x000fea0003800200 */
.L_x_1283:
[----:B------:R-:W-:-:S04]  /*0dc0*/  UIADD3 UR14, UPT, UPT, UR6, -UR9, URZ ;  /* 0x80000009060e7290 */ /* 0x000fc8000fffe0ff */
[----:B------:R-:W-:-:S09]  /*0dd0*/  UISETP.GE.U32.AND UP0, UPT, UR14, 0x3, UPT ;  /* 0x000000030e00788c */ /* 0x000fd2000bf06070 */
[----:B------:R-:W-:Y:S05]  /*0de0*/  BRA.U !UP0, `(.L_x_1282) ;  /* 0x00000005080c7547 */ /* 0x000fea000b800000 */
[----:B------:R-:W-:Y:S01]  /*0df0*/  UIADD3 UR14, UPT, UPT, UR8, 0x10, URZ ;  /* 0x00000010080e7890 */ /* 0x000fe2000fffe0ff */
[C---:B------:R-:W-:Y:S01]  /*0e00*/  ISETP.NE.AND P0, PT, R0.reuse, RZ, PT ;  /* 0x000000ff0000720c */ /* 0x040fe20003f05270 */
[----:B------:R-:W-:Y:S02]  /*0e10*/  USHF.L.U32 UR19, UR7, 0x3, URZ ;  /* 0x0000000307137899 */ /* 0x000fe400080006ff */
[----:B------:R-:W-:Y:S02]  /*0e20*/  ULEA UR14, UR12, UR14, 0x18 ;  /* 0x0000000e0c0e7291 */ /* 0x000fe4000f8ec0ff */
[----:B------:R-:W-:Y:S02]  /*0e30*/  UIADD3 UR15, UPT, UPT, UR8, 0x8, URZ ;  /* 0x00000008080f7890 */ /* 0x000fe4000fffe0ff */
[----:B01----:R-:W-:Y:S01]  /*0e40*/  IMAD.U32 R3, RZ, RZ, UR19 ;  /* 0x00000013ff037e24 */ /* 0x003fe2000f8e00ff */
[----:B------:R-:W-:Y:S01]  /*0e50*/  ULEA UR8, UR9, UR19, 0x3 ;  /* 0x0000001309087291 */ /* 0x000fe2000f8e18ff */
[----:B------:R-:W-:Y:S01]  /*0e60*/  LEA R10, R0, UR14, 0x3 ;  /* 0x0000000e000a7c11 */ /* 0x000fe2000f8e18ff */
[----:B------:R-:W-:-:S02]  /*0e70*/  ULEA UR15, UR12, UR15, 0x18 ;  /* 0x0000000f0c0f7291 */ /* 0x000fc4000f8ec0ff */
[----:B------:R-:W-:Y:S01]  /*0e80*/  UIADD3 UR7, UPT, UPT, UR7, -UR13, URZ ;  /* 0x8000000d07077290 */ /* 0x000fe2000fffe0ff */
[----:B------:R-:W-:Y:S01]  /*0e90*/  IADD3 R4, PT, PT, R10, 0x10, R3 ;  /* 0x000000100a047810 */ /* 0x000fe20007ffe003 */
[----:B------:R-:W-:-:S12]  /*0ea0*/  UIADD3 UR8, UPT, UPT, UR15, 0x10, UR8 ;  /* 0x000000100f087890 */ /* 0x000fd8000fffe008 */
.L_x_1295:
        /* <DEDUP_REMOVED lines=25> */
.L_x_1290:
[----:B------:R-:W-:Y:S05]  /*1040*/  BSYNC.RECONVERGENT B0 ;  /* 0x0000000000007941 */ /* 0x000fea0003800200 */
.L_x_1289:
        /* <DEDUP_REMOVED lines=12> */
.L_x_1292:
[----:B------:R-:W-:Y:S05]  /*1110*/  BSYNC.RECONVERGENT B0 ;  /* 0x0000000000007941 */ /* 0x000fea0003800200 */
.L_x_1291:
        /* <DEDUP_REMOVED lines=12> */
.L_x_1294:
[----:B------:R-:W-:Y:S05]  /*11e0*/  BSYNC.RECONVERGENT B0 ;  /* 0x0000000000007941 */ /* 0x000fea0003800200 */
.L_x_1293:
[----:B------:R-:W-:Y:S01]  /*11f0*/  VIADD R4, R4, 0x20 ;  /* 0x0000002004047836 */ /* 0x000fe20000000000 */
[----:B------:R-:W-:Y:S01]  /*1200*/  UIADD3 UR8, UPT, UPT, UR8, 0x20, URZ ;  /* 0x0000002008087890 */ /* 0x000fe2000fffe0ff */
[----:B------:R-:W-:Y:S11]  /*1210*/  BRA.U UP0, `(.L_x_1295) ;  /* 0xfffffffd00247547 */ /* 0x000ff6000b83ffff */
.L_x_1282:
        /* <DEDUP_REMOVED lines=12> */
.L_x_1298:
[C---:B------:R-:W-:Y:S01]  /*12e0*/  LEA R8, R5.reuse, UR11, 0x3 ;  /* 0x0000000b05087c11 */ /* 0x040fe2000f8e18ff */
[C---:B0-----:R-:W-:Y:S02]  /*12f0*/  IMAD R13, R5.reuse, 0x8, R10 ;  /* 0x00000008050d7824 */ /* 0x041fe400078e020a */
[----:B------:R-:W-:-:S03]  /*1300*/  VIADD R5, R5, 0x8 ;  /* 0x0000000805057836 */ /* 0x000fc60000000000 */
[----:B------:R-:W-:Y:S01]  /*1310*/  LDS.64 R8, [R8+0x38] ;  /* 0x0000380008087984 */ /* 0x000fe20000000a00 */
[----:B------:R-:W-:-:S03]  /*1320*/  VIADD R4, R5, UR21 ;  /* 0x0000001505047c36 */ /* 0x000fc60008000000 */
[----:B------:R-:W1:Y:S02]  /*1330*/  LDS.64 R6, [R13+0x38] ;  /* 0x000038000d067984 */ /* 0x000e640000000a00 */
[----:B------:R-:W-:Y:S01]  /*1340*/  ISETP.NE.AND P0, PT, R4, UR10, PT ;  /* 0x0000000a04007c0c */ /* 0x000fe2000bf05270 */
[----:B-1----:R-:W-:-:S07]  /*1350*/  DFMA R6, R2, -R8, R6 ;  /* 0x800000080206722b */ /* 0x002fce0000000006 */
[----:B------:R0:W-:Y:S05]  /*1360*/  STS.64 [R13+0x38], R6 ;  /* 0x000038060d007388 */ /* 0x0001ea0000000a00 */
[----:B------:R-:W-:Y:S05]  /*1370*/  @P0 BRA `(.L_x_1298) ;  /* 0xfffffffc00d80947 */ /* 0x000fea000383ffff */
.L_x_1297:
[----:B------:R-:W-:Y:S05]  /*1380*/  BRA.U !UP1, `(.L_x_1296) ;  /* 0x00000001098c7547 */ /* 0x000fea000b800000 */
[----:B------:R-:W-:-:S05]  /*1390*/  LOP3.LUT R4, RZ, R12, RZ, 0x33, !PT ;  /* 0x0000000cff047212 */ /* 0x000fca00078e33ff */
[----:B------:R-:W-:-:S05]  /*13a0*/  VIADD R4, R4, UR18 ;  /* 0x0000001204047c36 */ /* 0x000fca0008000000 */
[----:B------:R-:W-:-:S04]  /*13b0*/  LOP3.LUT R4, R4, 0x7, RZ, 0xc0, !PT ;  /* 0x0000000704047812 */ /* 0x000fc800078ec0ff */
[C---:B------:R-:W-:Y:S01]  /*13c0*/  LOP3.LUT P1, RZ, R4.reuse, 0x3, RZ, 0xc0, !PT ;  /* 0x0000000304ff7812 */ /* 0x040fe2000782c0ff */
[----:B0-----:R-:W-:-:S05]  /*13d0*/  VIADD R6, R4, 0xffffffff ;  /* 0xffffffff04067836 */ /* 0x001fca0000000000 */
[----:B------:R-:W-:-:S13]  /*13e0*/  ISETP.GE.U32.AND P0, PT, R6, 0x3, PT ;  /* 0x000000030600780c */ /* 0x000fda0003f06070 */
[----:B------:R-:W-:Y:S05]  /*13f0*/  @!P0 BRA `(.L_x_1299) ;  /* 0x00000000001c8947 */ /* 0x000fea0003800000 */
[C---:B------:R-:W-:Y:S01]  /*1400*/  LEA R8, R5.reuse, UR11, 0x3 ;  /* 0x0000000b05087c11 */ /* 0x040fe2000f8e18ff */
[C---:B------:R-:W-:Y:S02]  /*1410*/  IMAD R13, R5.reuse, 0x8, R10 ;  /* 0x00000008050d7824 */ /* 0x040fe400078e020a */
[----:B------:R-:W-:-:S03]  /*1420*/  VIADD R5, R5, 0x4 ;  /* 0x0000000405057836 */ /* 0x000fc60000000000 */
[----:B------:R-:W-:Y:S04]  /*1430*/  LDS.64 R8, [R8+0x18] ;  /* 0x0000180008087984 */ /* 0x000fe80000000a00 */
[----:B------:R-:W1:Y:S02]  /*1440*/  LDS.64 R6, [R13+0x18] ;  /* 0x000018000d067984 */ /* 0x000e640000000a00 */
[----:B-1----:R-:W-:-:S07]  /*1450*/  DFMA R6, R2, -R8, R6 ;  /* 0x800000080206722b */ /* 0x002fce0000000006 */
[----:B------:R0:W-:Y:S04]  /*1460*/  STS.64 [R13+0x18], R6 ;  /* 0x000018060d007388 */ /* 0x0001e80000000a00 */
.L_x_1299:
[----:B------:R-:W-:Y:S05]  /*1470*/  @!P1 BRA `(.L_x_1296) ;  /* 0x0000000000509947 */ /* 0x000fea0003800000 */
[----:B------:R-:W-:-:S05]  /*1480*/  LOP3.LUT R4, R11, 0x3, RZ, 0x3c, !PT ;  /* 0x000000030b047812 */ /* 0x000fca00078e3cff */
[----:B------:R-:W-:-:S05]  /*1490*/  VIADD R4, R4, UR18 ;  /* 0x0000001204047c36 */ /* 0x000fca0008000000 */
[C---:B0-----:R-:W-:Y:S02]  /*14a0*/  LOP3.LUT R6, R4.reuse, 0x3, RZ, 0xc0, !PT ;  /* 0x0000000304067812 */ /* 0x041fe400078ec0ff */
[----:B------:R-:W-:Y:S02]  /*14b0*/  LOP3.LUT R4, R4, 0x1, RZ, 0xc0, !PT ;  /* 0x0000000104047812 */ /* 0x000fe400078ec0ff */
[----:B------:R-:W-:Y:S02]  /*14c0*/  ISETP.NE.AND P0, PT, R6, 0x1, PT ;  /* 0x000000010600780c */ /* 0x000fe40003f05270 */
[----:B------:R-:W-:-:S11]  /*14d0*/  ISETP.NE.U32.AND P1, PT, R4, 0x1, PT ;  /* 0x000000010400780c */ /* 0x000fd60003f25070 */
        /* <DEDUP_REMOVED lines=8> */
.L_x_1300:
[C---:B0-----:R-:W-:Y:S02]  /*1560*/  @!P1 LEA R6, R5.reuse, UR11, 0x3 ;  /* 0x0000000b05069c11 */ /* 0x041fe4000f8e18ff */
[----:B------:R-:W-:-:S04]  /*1570*/  @!P1 LEA R9, R5, R10, 0x3 ;  /* 0x0000000a05099211 */ /* 0x000fc800078e18ff */
[----:B------:R-:W-:Y:S04]  /*1580*/  @!P1 LDS.64 R6, [R6] ;  /* 0x0000000006069984 */ /* 0x000fe80000000a00 */
[----:B------:R-:W1:Y:S02]  /*1590*/  @!P1 LDS.64 R4, [R9] ;  /* 0x0000000009049984 */ /* 0x000e640000000a00 */
[----:B-1----:R-:W-:-:S07]  /*15a0*/  @!P1 DFMA R4, R2, -R6, R4 ;  /* 0x800000060204922b */ /* 0x002fce0000000004 */
[----:B------:R2:W-:Y:S04]  /*15b0*/  @!P1 STS.64 [R9], R4 ;  /* 0x0000000409009388 */ /* 0x0005e80000000a00 */
.L_x_1296:
[----:B------:R-:W3:Y:S01]  /*15c0*/  S2UR UR8, SR_CgaCtaId ;  /* 0x00000000000879c3 */ /* 0x000ee20000008800 */
[----:B------:R-:W-:Y:S01]  /*15d0*/  UMOV UR7, 0x400 ;  /* 0x0000040000077882 */ /* 0x000fe20000000000 */
[----:B--2---:R-:W-:Y:S01]  /*15e0*/  IMAD.U32 R5, RZ, RZ, UR9 ;  /* 0x00000009ff057e24 */ /* 0x004fe2000f8e00ff */
[----:B------:R-:W-:Y:S01]  /*15f0*/  UIADD3 UR7, UPT, UPT, UR7, 0x8, URZ ;  /* 0x0000000807077890 */ /* 0x000fe2000fffe0ff */
[----:B0-----:R-:W-:Y:S01]  /*1600*/  IMAD.U32 R7, RZ, RZ, UR19 ;  /* 0x00000013ff077e24 */ /* 0x001fe2000f8e00ff */
[----:B------:R-:W0:Y:S01]  /*1610*/  LDCU.128 UR12, c[0x0][0x390] ;  /* 0x00007200ff0c77ac */ /* 0x000e220008000c00 */
        /* <DEDUP_REMOVED lines=9> */
[C---:B0-----:R-:W-:Y:S02]  /*16b0*/  IADD3 R6, P0, PT, R8.reuse, UR12, RZ ;  /* 0x0000000c08067c10 */ /* 0x041fe4000ff1e0ff */
[----:B------:R-:W-:Y:S02]  /*16c0*/  IADD3 R8, P1, PT, R8, UR14, RZ ;  /* 0x0000000e08087c10 */ /* 0x000fe4000ff3e0ff */
[C---:B------:R-:W-:Y:S02]  /*16d0*/  IADD3.X R7, PT, PT, R9.reuse, UR13, RZ, P0, !PT ;  /* 0x0000000d09077c10 */ /* 0x040fe400087fe4ff */
[----:B------:R-:W-:Y:S02]  /*16e0*/  LEA R4, R0, UR7, 0x3 ;  /* 0x0000000700047c11 */ /* 0x000fe4000f8e18ff */
[----:B------:R-:W-:Y:S01]  /*16f0*/  IADD3.X R9, PT, PT, R9, UR15, RZ, P1, !PT ;  /* 0x0000000f09097c10 */ /* 0x000fe20008ffe4ff */
[----:B-1----:R-:W-:Y:S02]  /*1700*/  STG.E.64 desc[UR16][R6.64], R2 ;  /* 0x0000000206007986 */ /* 0x002fe4000c101b10 */
[----:B------:R-:W-:-:S06]  /*1710*/  IMAD R4, R5, 0x8, R4 ;  /* 0x0000000805047824 */ /* 0x000fcc00078e0204 */
[----:B------:R-:W0:Y:S04]  /*1720*/  LDS.64 R4, [R4] ;  /* 0x0000000004047984 */ /* 0x000e280000000a00 */
[----:B0-----:R0:W-:Y:S01]  /*1730*/  STG.E.64 desc[UR16][R8.64], R4 ;  /* 0x0000000408007986 */ /* 0x0011e2000c101b10 */
[----:B------:R-:W-:Y:S05]  /*1740*/  BRA.U UP0, `(.L_x_1301) ;  /* 0xffffffed00907547 */ /* 0x000fea000b83ffff */
[----:B------:R-:W-:Y:S05]  /*1750*/  EXIT ;  /* 0x000000000000794d */ /* 0x000fea0003800000 */
        .weak           $__internal_62_$__cuda_sm20_div_rn_f64_full
        .type           $__internal_62_$__cuda_sm20_div_rn_f64_full,@function
        .size           $__internal_62_$__cuda_sm20_div_rn_f64_full,($__internal_63_$__cuda_sm20_dsqrt_rn_f64_mediumpath_v1 - $__internal_62_$__cuda_sm20_div_rn_f64_full)
$__internal_62_$__cuda_sm20_div_rn_f64_full:
        /* <DEDUP_REMOVED lines=59> */
[----:B------:R-:W-:Y:S01]  /*1b10*/  MOV R2, RZ ;  /* 0x000000ff00027202 */ /* 0x000fe20000000f00 */
[----:B------:R-:W-:-:S05]  /*1b20*/  DMUL.RP R6, R18, R6 ;  /* 0x0000000612067228 */ /* 0x000fca0000008000 */
[----:B------:R-:W-:-:S05]  /*1b30*/  DFMA R2, R14, -R2, R18 ;  /* 0x800000020e02722b */ /* 0x000fca0000000012 */
[----:B------:R-:W-:Y:S02]  /*1b40*/  LOP3.LUT R5, R7, R5, RZ, 0x3c, !PT ;  /* 0x0000000507057212 */ /* 0x000fe400078e3cff */
[----:B------:R-:W-:-:S04]  /*1b50*/  IADD3 R2, PT, PT, -R16, -0x43300000, RZ ;  /* 0xbcd0000010027810 */ /* 0x000fc80007ffe1ff */
[----:B------:R-:W-:-:S04]  /*1b60*/  FSETP.NEU.AND P0, PT, |R3|, R2, PT ;  /* 0x000000020300720b */ /* 0x000fc80003f0d200 */
[----:B------:R-:W-:Y:S02]  /*1b70*/  FSEL R14, R6, R14, !P0 ;  /* 0x0000000e060e7208 */ /* 0x000fe40004000000 */
[----:B------:R-:W-:Y:S01]  /*1b80*/  FSEL R15, R5, R15, !P0 ;  /* 0x0000000f050f7208 */ /* 0x000fe20004000000 */
[----:B------:R-:W-:Y:S06]  /*1b90*/  BRA `(.L_x_1304) ;  /* 0x0000000000547947 */ /* 0x000fec0003800000 */
.L_x_1303:
        /* <DEDUP_REMOVED lines=16> */
.L_x_1306:
[----:B------:R-:W-:Y:S01]  /*1ca0*/  LOP3.LUT R15, R5, 0x80000, RZ, 0xfc, !PT ;  /* 0x00080000050f7812 */ /* 0x000fe200078efcff */
[----:B------:R-:W-:Y:S01]  /*1cb0*/  IMAD.MOV.U32 R14, RZ, RZ, R4 ;  /* 0x000000ffff0e7224 */ /* 0x000fe200078e0004 */
[----:B------:R-:W-:Y:S06]  /*1cc0*/  BRA `(.L_x_1304) ;  /* 0x0000000000087947 */ /* 0x000fec0003800000 */
.L_x_1305:
[----:B------:R-:W-:Y:S01]  /*1cd0*/  LOP3.LUT R15, R7, 0x80000, RZ, 0xfc, !PT ;  /* 0x00080000070f7812 */ /* 0x000fe200078efcff */
[----:B------:R-:W-:-:S07]  /*1ce0*/  IMAD.MOV.U32 R14, RZ, RZ, R6 ;  /* 0x000000ffff0e7224 */ /* 0x000fce00078e0006 */
.L_x_1304:
[----:B------:R-:W-:Y:S05]  /*1cf0*/  BSYNC.RECONVERGENT B1 ;  /* 0x0000000000017941 */ /* 0x000fea0003800200 */
.L_x_1302:
[----:B------:R-:W-:Y:S02]  /*1d00*/  IMAD.MOV.U32 R23, RZ, RZ, 0x0 ;  /* 0x00000000ff177424 */ /* 0x000fe400078e00ff */
[----:B------:R-:W-:Y:S02]  /*1d10*/  IMAD.MOV.U32 R2, RZ, RZ, R14 ;  /* 0x000000ffff027224 */ /* 0x000fe400078e000e */
[----:B------:R-:W-:Y:S01]  /*1d20*/  IMAD.MOV.U32 R3, RZ, RZ, R15 ;  /* 0x000000ffff037224 */ /* 0x000fe200078e000f */
[----:B------:R-:W-:Y:S06]  /*1d30*/  RET.REL.NODEC R22 `(_Z10deviceQRv1ILi1EEviiPKdPdS2_S2_S2_) ;  /* 0xffffffe016b07950 */ /* 0x000fec0003c3ffff */
        .weak           $__internal_63_$__cuda_sm20_dsqrt_rn_f64_mediumpath_v1
        .type           $__internal_63_$__cuda_sm20_dsqrt_rn_f64_mediumpath_v1,@function
        .size           $__internal_63_$__cuda_sm20_dsqrt_rn_f64_mediumpath_v1,(.L_x_1411 - $__internal_63_$__cuda_sm20_dsqrt_rn_f64_mediumpath_v1)
$__internal_63_$__cuda_sm20_dsqrt_rn_f64_mediumpath_v1:
        /* <DEDUP_REMOVED lines=12> */
.L_x_1308:
        /* <DEDUP_REMOVED lines=24> */
.L_x_1310:
[----:B------:R-:W-:-:S11]  /*1f80*/  DADD R2, R4, R4 ;  /* 0x0000000004027229 */ /* 0x000fd60000000004 */
.L_x_1309:
[----:B------:R-:W-:Y:S05]  /*1f90*/  BSYNC.RECONVERGENT B1 ;  /* 0x0000000000017941 */ /* 0x000fea0003800200 */
.L_x_1307:
[----:B------:R-:W-:-:S04]  /*1fa0*/  IMAD.MOV.U32 R9, RZ, RZ, 0x0 ;  /* 0x00000000ff097424 */ /* 0x000fc800078e00ff */
[----:B------:R-:W-:Y:S05]  /*1fb0*/  RET.REL.NODEC R8 `(_Z10deviceQRv1ILi1EEviiPKdPdS2_S2_S2_) ;  /* 0xffffffe008107950 */ /* 0x000fea0003c3ffff */
.L_x_1311:
        /* <DEDUP_REMOVED lines=12> */
.L_x_1411:


//--------------------- .text._Z10deviceQRv0iiPKdPdS1_S1_S1_S1_ --------------------------
	.section	.text._Z10deviceQRv0iiPKdPdS1_S1_S1_S1_,"ax",@progbits
	.align	128
        .global         _Z10deviceQRv0iiPKdPdS1_S1_S1_S1_
        .type           _Z10deviceQRv0iiPKdPdS1_S1_S1_S1_,@function
        .size           _Z10deviceQRv0iiPKdPdS1_S1_S1_S1_,(.L_x_1413 - _Z10deviceQRv0iiPKdPdS1_S1_S1_S1_)
        .other          _Z10deviceQRv0iiPKdPdS1_S1_S1_S1_,@"STO_CUDA_ENTRY STV_DEFAULT"
_Z10deviceQRv0iiPKdPdS1_S1_S1_S1_:
.text._Z10deviceQRv0iiPKdPdS1_S1_S1_S1_:
[----:B------:R-:W-:Y:S08]  /*0000*/  LDC R1, c[0x0][0x37c] ;  /* 0x0000df00ff017b82 */ /* 0x000ff00000000800 */
[----:B------:R-:W0:Y:S02]  /*0010*/  LDC R3, c[0x0][0x384] ;  /* 0x0000e100ff037b82 */ /* 0x000e240000000800 */
[----:B0-----:R-:W-:-:S13]  /*0020*/  ISETP.GE.AND P0, PT, R3, 0x1, PT ;  /* 0x000000010300780c */ /* 0x001fda0003f06270 */
[----:B------:R-:W-:Y:S05]  /*0030*/  @!P0 EXIT ;  /* 0x000000000000894d */ /* 0x000fea0003800000 */
[----:B------:R-:W0:Y:S01]  /*0040*/  S2UR UR4, SR_CTAID.X ;  /* 0x00000000000479c3 */ /* 0x000e220000002500 */
[----:B------:R-:W1:Y:S01]  /*0050*/  LDCU.64 UR6, c[0x0][0x3a0] ;  /* 0x00007400ff0677ac */ /* 0x000e620008000a00 */
[----:B------:R-:W2:Y:S01]  /*0060*/  S2R R2, SR_TID.X ;  /* 0x0000000000027919 */ /* 0x000ea20000002100 */
[C---:B------:R-:W-:Y:S01]  /*0070*/  VIADD R7, R3.reuse, 0xffffffff ;  /* 0xffffffff03077836 */ /* 0x040fe20000000000 */
[----:B------:R-:W-:Y:S01]  /*0080*/  LOP3.LUT R17, R3, 0xf, RZ, 0xc0, !PT ;  /* 0x0000000f03117812 */ /* 0x000fe200078ec0ff */
[----:B------:R-:W3:Y:S03]  /*0090*/  LDCU.64 UR10, c[0x0][0x358] ;  /* 0x00006b00ff0a77ac */ /* 0x000ee60008000a00 */
[----:B------:R-:W-:Y:S01]  /*00a0*/  ISETP.GE.U32.AND P1, PT, R7, 0xf, PT ;  /* 0x0000000f0700780c */ /* 0x000fe20003f26070 */
[----:B------:R-:W-:Y:S01]  /*00b0*/  IMAD.MOV.U32 R7, RZ, RZ, RZ ;  /* 0x000000ffff077224 */ /* 0x000fe200078e00ff */
[----:B------:R-:W-:Y:S01]  /*00c0*/  ISETP.NE.AND P0, PT, R17, RZ, PT ;  /* 0x000000ff1100720c */ /* 0x000fe20003f05270 */
[----:B0-----:R-:W-:-:S04]  /*00d0*/  IMAD R0, R3, UR4, RZ ;  /* 0x0000000403007c24 */ /* 0x001fc8000f8e02ff */
[----:B------:R-:W-:-:S04]  /*00e0*/  IMAD R0, R0, R3, RZ ;  /* 0x0000000300007224 */ /* 0x000fc800078e02ff */
[----:B------:R-:W-:Y:S01]  /*00f0*/  IMAD.SHL.U32 R4, R0, 0x8, RZ ;  /* 0x0000000800047824 */ /* 0x000fe200078e00ff */
[----:B------:R-:W-:-:S04]  /*0100*/  SHF.R.S32.HI R5, RZ, 0x1f, R0 ;  /* 0x0000001fff057819 */ /* 0x000fc80000011400 */
[----:B------:R-:W-:Y:S02]  /*0110*/  SHF.L.U64.HI R6, R0, 0x3, R5 ;  /* 0x0000000300067819 */ /* 0x000fe40000010205 */
[----:B-1----:R-:W-:-:S04]  /*0120*/  IADD3 R10, P2, PT, R4, UR6, RZ ;  /* 0x00000006040a7c10 */ /* 0x002fc8000ff5e0ff */
[----:B------:R-:W-:Y:S01]  /*0130*/  IADD3.X R11, PT, PT, R6, UR7, RZ, P2, !PT ;  /* 0x00000007060b7c10 */ /* 0x000fe200097fe4ff */
[----:B--23--:R-:W-:Y:S08]  /*0140*/  @!P1 BRA `(.L_x_1312) ;  /* 0x0000000800189947 */ /* 0x00cff00003800000 */
[----:B------:R-:W-:Y:S01]  /*0150*/  LOP3.LUT R7, R3, 0x7ffffff0, RZ, 0xc0, !PT ;  /* 0x7ffffff003077812 */ /* 0x000fe200078ec0ff */
[----:B------:R-:W0:Y:S01]  /*0160*/  LDCU.64 UR6, c[0x0][0x388] ;  /* 0x00007100ff0677ac */ /* 0x000e220008000a00 */
[----:B------:R-:W-:-:S05]  /*0170*/  UMOV UR4, URZ ;  /* 0x000000ff00047c82 */ /* 0x000fca0008000000 */
.L_x_1313:
[----:B-1----:R-:W-:-:S05]  /*0180*/  IMAD R19, R3, UR4, R2 ;  /* 0x0000000403137c24 */ /* 0x002fca000f8e0202 */
[----:B------:R-:W-:-:S04]  /*0190*/  IADD3 R8, P1, PT, R0, R19, RZ ;  /* 0x0000001300087210 */ /* 0x000fc80007f3e0ff */
[----:B------:R-:W-:Y:S02]  /*01a0*/  IADD3.X R9, PT, PT, RZ, R5, RZ, P1, !PT ;  /* 0x00000005ff097210 */ /* 0x000fe40000ffe4ff */
[----:B0-----:R-:W-:-:S04]  /*01b0*/  LEA R12, P1, R8, UR6, 0x3 ;  /* 0x00000006080c7c11 */ /* 0x001fc8000f8218ff */
[----:B------:R-:W-:-:S06]  /*01c0*/  LEA.HI.X R13, R8, UR7, R9, 0x3, P1 ;  /* 0x00000007080d7c11 */ /* 0x000fcc00088f1c09 */
[----:B------:R-:W2:Y:S01]  /*01d0*/  LDG.E.64 R12, desc[UR10][R12.64] ;  /* 0x0000000a0c0c7981 */ /* 0x000ea2000c1e1b00 */
[C---:B------:R-:W-:Y:S02]  /*01e0*/  IMAD.IADD R21, R19.reuse, 0x1, R3 ;  /* 0x0000000113157824 */ /* 0x040fe400078e0203 */
[----:B------:R-:W-:-:S03]  /*01f0*/  IMAD.WIDE.U32 R18, R19, 0x8, R10 ;  /* 0x0000000813127825 */ /* 0x000fc600078e000a */
[----:B------:R-:W-:-:S05]  /*0200*/  IADD3 R8, P1, PT, R0, R21, RZ ;  /* 0x0000001500087210 */ /* 0x000fca0007f3e0ff */
[----:B------:R-:W-:Y:S01]  /*0210*/  IMAD.X R9, RZ, RZ, R5, P1 ;  /* 0x000000ffff097224 */ /* 0x000fe200008e0605 */
[----:B------:R-:W-:-:S04]  /*0220*/  LEA R14, P1, R8, UR6, 0x3 ;  /* 0x00000006080e7c11 */ /* 0x000fc8000f8218ff */
[----:B------:R-:W-:Y:S01]  /*0230*/  LEA.HI.X R15, R8, UR7, R9, 0x3, P1 ;  /* 0x00000007080f7c11 */ /* 0x000fe200088f1c09 */
[C---:B------:R-:W-:Y:S01]  /*0240*/  IMAD.IADD R23, R21.reuse, 0x1, R3 ;  /* 0x0000000115177824 */ /* 0x040fe200078e0203 */
[----:B--2---:R0:W-:Y:S04]  /*0250*/  STG.E.64 desc[UR10][R18.64], R12 ;  /* 0x0000000c12007986 */ /* 0x0041e8000c101b0a */
[----:B------:R-:W2:Y:S01]  /*0260*/  LDG.E.64 R14, desc[UR10][R14.64] ;  /* 0x0000000a0e0e7981 */ /* 0x000ea2000c1e1b00 */
[----:B------:R-:W-:Y:S01]  /*0270*/  IADD3 R9, P1, PT, R0, R23, RZ ;  /* 0x0000001700097210 */ /* 0x000fe20007f3e0ff */
[----:B------:R-:W-:-:S03]  /*0280*/  IMAD.WIDE.U32 R20, R21, 0x8, R10 ;  /* 0x0000000815147825 */ /* 0x000fc600078e000a */
[----:B------:R-:W-:Y:S02]  /*0290*/  IADD3.X R16, PT, PT, RZ, R5, RZ, P1, !PT ;  /* 0x00000005ff107210 */ /* 0x000fe40000ffe4ff */
[----:B------:R-:W-:-:S04]  /*02a0*/  LEA R8, P1, R9, UR6, 0x3 ;  /* 0x0000000609087c11 */ /* 0x000fc8000f8218ff */
[----:B------:R-:W-:Y:S01]  /*02b0*/  LEA.HI.X R9, R9, UR7, R16, 0x3, P1 ;  /* 0x0000000709097c11 */ /* 0x000fe200088f1c10 */
[C---:B------:R-:W-:Y:S01]  /*02c0*/  IMAD.IADD R25, R23.reuse, 0x1, R3 ;  /* 0x0000000117197824 */ /* 0x040fe200078e0203 */
[----:B--2---:R1:W-:Y:S04]  /*02d0*/  STG.E.64 desc[UR10][R20.64], R14 ;  /* 0x0000000e14007986 */ /* 0x0043e8000c101b0a */
[----:B------:R-:W2:Y:S01]  /*02e0*/  LDG.E.64 R8, desc[UR10][R8.64] ;  /* 0x0000000a08087981 */ /* 0x000ea2000c1e1b00 */
[----:B0-----:R-:W-:Y:S01]  /*02f0*/  IADD3 R13, P1, PT, R0, R25, RZ ;  /* 0x00000019000d7210 */ /* 0x001fe20007f3e0ff */
[----:B------:R-:W-:-:S04]  /*0300*/  IMAD.WIDE.U32 R18, R23, 0x8, R10 ;  /* 0x0000000817127825 */ /* 0x000fc800078e000a */
[----:B------:R-:W-:Y:S01]  /*0310*/  IMAD.X R16, RZ, RZ, R5, P1 ;  /* 0x000000ffff107224 */ /* 0x000fe200008e0605 */
[----:B------:R-:W-:-:S04]  /*0320*/  LEA R12, P1, R13, UR6, 0x3 ;  /* 0x000000060d0c7c11 */ /* 0x000fc8000f8218ff */
[----:B------:R-:W-:Y:S01]  /*0330*/  LEA.HI.X R13, R13, UR7, R16, 0x3, P1 ;  /* 0x000000070d0d7c11 */ /* 0x000fe200088f1c10 */
[C---:B------:R-:W-:Y:S01]  /*0340*/  IMAD.IADD R23, R25.reuse, 0x1, R3 ;  /* 0x0000000119177824 */ /* 0x040fe200078e0203 */
[----:B--2---:R0:W-:Y:S04]  /*0350*/  STG.E.64 desc[UR10][R18.64], R8 ;  /* 0x0000000812007986 */ /* 0x0041e8000c101b0a */
[----:B------:R-:W2:Y:S01]  /*0360*/  LDG.E.64 R12, desc[UR10][R12.64] ;  /* 0x0000000a0c0c7981 */ /* 0x000ea2000c1e1b00 */
[----:B-1----:R-:W-:Y:S01]  /*0370*/  IADD3 R15, P1, PT, R0, R23, RZ ;  /* 0x00000017000f7210 */ /* 0x002fe20007f3e0ff */
        /* <DEDUP_REMOVED lines=92> */
[----:B--2---:R1:W-:Y:S05]  /*0940*/  STG.E.64 desc[UR10][R18.64], R8 ;  /* 0x0000000812007986 */ /* 0x0043ea000c101b0a */
[----:B------:R-:W2:Y:S01]  /*0950*/  LDG.E.64 R12, desc[UR10][R12.64] ;  /* 0x0000000a0c0c7981 */ /* 0x000ea2000c1e1b00 */
[----:B------:R-:W-:Y:S01]  /*0960*/  IMAD.WIDE.U32 R22, R25, 0x8, R10 ;  /* 0x0000000819167825 */ /* 0x000fe200078e000a */
[----:B------:R-:W-:-:S06]  /*0970*/  UIADD3 UR4, UPT, UPT, UR4, 0x10, URZ ;  /* 0x0000001004047890 */ /* 0x000fcc000fffe0ff */
[----:B------:R-:W-:Y:S01]  /*0980*/  ISETP.NE.AND P1, PT, R7, UR4, PT ;  /* 0x0000000407007c0c */ /* 0x000fe2000bf25270 */
[----:B--2---:R1:W-:-:S12]  /*0990*/  STG.E.64 desc[UR10][R22.64], R12 ;  /* 0x0000000c16007986 */ /* 0x0043d8000c101b0a */
[----:B------:R-:W-:Y:S05]  /*09a0*/  @P1 BRA `(.L_x_1313) ;  /* 0xfffffff400f41947 */ /* 0x000fea000383ffff */
.L_x_1312:
[----:B------:R-:W-:Y:S05]  /*09b0*/  @!P0 BRA `(.L_x_1314) ;  /* 0x0000000400f08947 */ /* 0x000fea0003800000 */
[----:B------:R-:W-:Y:S02]  /*09c0*/  ISETP.GE.U32.AND P1, PT, R17, 0x8, PT ;  /* 0x000000081100780c */ /* 0x000fe40003f26070 */
[----:B------:R-:W-:-:S04]  /*09d0*/  LOP3.LUT R16, R3, 0x7, RZ, 0xc0, !PT ;  /* 0x0000000703107812 */ /* 0x000fc800078ec0ff */
[----:B------:R-:W-:-:S07]  /*09e0*/  ISETP.NE.AND P0, PT, R16, RZ, PT ;  /* 0x000000ff1000720c */ /* 0x000fce0003f05270 */
[----:B------:R-:W-:Y:S06]  /*09f0*/  @!P1 BRA `(.L_x_1315) ;  /* 0x0000000400089947 */ /* 0x000fec0003800000 */
[----:B------:R-:W0:Y:S01]  /*0a00*/  LDCU.64 UR4, c[0x0][0x388] ;  /* 0x00007100ff0477ac */ /* 0x000e220008000a00 */
[----:B-1----:R-:W-:-:S05]  /*0a10*/  IMAD R19, R7, R3, R2 ;  /* 0x0000000307137224 */ /* 0x002fca00078e0202 */
[----:B------:R-:W-:-:S05]  /*0a20*/  IADD3 R9, P1, PT, R0, R19, RZ ;  /* 0x0000001300097210 */ /* 0x000fca0007f3e0ff */
[----:B------:R-:W-:Y:S01]  /*0a30*/  IMAD.X R12, RZ, RZ, R5, P1 ;  /* 0x000000ffff0c7224 */ /* 0x000fe200008e0605 */
[----:B0-----:R-:W-:-:S04]  /*0a40*/  LEA R8, P1, R9, UR4, 0x3 ;  /* 0x0000000409087c11 */ /* 0x001fc8000f8218ff */
[----:B------:R-:W-:-:S06]  /*0a50*/  LEA.HI.X R9, R9, UR5, R12, 0x3, P1 ;  /* 0x0000000509097c11 */ /* 0x000fcc00088f1c0c */
[----:B------:R-:W2:Y:S01]  /*0a60*/  LDG.E.64 R8, desc[UR10][R8.64] ;  /* 0x0000000a08087981 */ /* 0x000ea2000c1e1b00 */
[C---:B------:R-:W-:Y:S01]  /*0a70*/  IADD3 R21, PT, PT, R19.reuse, R3, RZ ;  /* 0x0000000313157210 */ /* 0x040fe20007ffe0ff */
[----:B------:R-:W-:-:S03]  /*0a80*/  IMAD.WIDE.U32 R18, R19, 0x8, R10 ;  /* 0x0000000813127825 */ /* 0x000fc600078e000a */
[----:B------:R-:W-:-:S05]  /*0a90*/  IADD3 R13, P1, PT, R0, R21, RZ ;  /* 0x00000015000d7210 */ /* 0x000fca0007f3e0ff */
[----:B------:R-:W-:Y:S01]  /*0aa0*/  IMAD.X R14, RZ, RZ, R5, P1 ;  /* 0x000000ffff0e7224 */ /* 0x000fe200008e0605 */
[----:B------:R-:W-:-:S04]  /*0ab0*/  LEA R12, P1, R13, UR4, 0x3 ;  /* 0x000000040d0c7c11 */ /* 0x000fc8000f8218ff */
[----:B------:R-:W-:Y:S01]  /*0ac0*/  LEA.HI.X R13, R13, UR5, R14, 0x3, P1 ;  /* 0x000000050d0d7c11 */ /* 0x000fe200088f1c0e */
[----:B------:R-:W-:Y:S01]  /*0ad0*/  IMAD.IADD R17, R21, 0x1, R3 ;  /* 0x0000000115117824 */ /* 0x000fe200078e0203 */
[----:B--2---:R0:W-:Y:S04]  /*0ae0*/  STG.E.64 desc[UR10][R18.64], R8 ;  /* 0x0000000812007986 */ /* 0x0041e8000c101b0a */
[----:B------:R-:W2:Y:S01]  /*0af0*/  LDG.E.64 R12, desc[UR10][R12.64] ;  /* 0x0000000a0c0c7981 */ /* 0x000ea2000c1e1b00 */
[----:B------:R-:W-:-:S05]  /*0b00*/  IADD3 R15, P1, PT, R0, R17, RZ ;  /* 0x00000011000f7210 */ /* 0x000fca0007f3e0ff */
[----:B------:R-:W-:Y:S01]  /*0b10*/  IMAD.X R20, RZ, RZ, R5, P1 ;  /* 0x000000ffff147224 */ /* 0x000fe200008e0605 */
[----:B------:R-:W-:-:S04]  /*0b20*/  LEA R14, P1, R15, UR4, 0x3 ;  /* 0x000000040f0e7c11 */ /* 0x000fc8000f8218ff */
[----:B------:R-:W-:Y:S01]  /*0b30*/  LEA.HI.X R15, R15, UR5, R20, 0x3, P1 ;  /* 0x000000050f0f7c11 */ /* 0x000fe200088f1c14 */
[----:B------:R-:W-:Y:S01]  /*0b40*/  IMAD.WIDE.U32 R20, R21, 0x8, R10 ;  /* 0x0000000815147825 */ /* 0x000fe200078e000a */
[----:B------:R-:W-:-:S04]  /*0b50*/  IADD3 R23, PT, PT, R17, R3, RZ ;  /* 0x0000000311177210 */ /* 0x000fc80007ffe0ff */
[----:B--2---:R1:W-:Y:S04]  /*0b60*/  STG.E.64 desc[UR10][R20.64], R12 ;  /* 0x0000000c14007986 */ /* 0x0043e8000c101b0a */
[----:B------:R-:W2:Y:S01]  /*0b70*/  LDG.E.64 R14, desc[UR10][R14.64] ;  /* 0x0000000a0e0e7981 */ /* 0x000ea2000c1e1b00 */
[----:B0-----:R-:W-:-:S05]  /*0b80*/  IADD3 R9, P1, PT, R0, R23, RZ ;  /* 0x0000001700097210 */ /* 0x001fca0007f3e0ff */
[----:B------:R-:W-:Y:S01]  /*0b90*/  IMAD.X R18, RZ, RZ, R5, P1 ;  /* 0x000000ffff127224 */ /* 0x000fe200008e0605 */
[----:B------:R-:W-:-:S04]  /*0ba0*/  LEA R8, P1, R9, UR4, 0x3 ;  /* 0x0000000409087c11 */ /* 0x000fc8000f8218ff */
[----:B------:R-:W-:Y:S01]  /*0bb0*/  LEA.HI.X R9, R9, UR5, R18, 0x3, P1 ;  /* 0x0000000509097c11 */ /* 0x000fe200088f1c12 */
[----:B------:R-:W-:-:S04]  /*0bc0*/  IMAD.WIDE.U32 R18, R17, 0x8, R10 ;  /* 0x0000000811127825 */ /* 0x000fc800078e000a */
[----:B------:R-:W-:Y:S01]  /*0bd0*/  IMAD.IADD R17, R23, 0x1, R3 ;  /* 0x0000000117117824 */ /* 0x000fe200078e0203 */
[----:B--2---:R0:W-:Y:S04]  /*0be0*/  STG.E.64 desc[UR10][R18.64], R14 ;  /* 0x0000000e12007986 */ /* 0x0041e8000c101b0a */
[----:B------:R-:W2:Y:S01]  /*0bf0*/  LDG.E.64 R8, desc[UR10][R8.64] ;  /* 0x0000000a08087981 */ /* 0x000ea2000c1e1b00 */
[----:B-1----:R-:W-:-:S05]  /*0c00*/  IADD3 R13, P1, PT, R0, R17, RZ ;  /* 0x00000011000d7210 */ /* 0x002fca0007f3e0ff */
        /* <DEDUP_REMOVED lines=22> */
[----:B------:R-:W3:Y:S01]  /*0d70*/  LDG.E.64 R8, desc[UR10][R8.64] ;  /* 0x0000000a08087981 */ /* 0x000ee2000c1e1b00 */
[----:B0-----:R-:W-:-:S05]  /*0d80*/  IADD3 R13, P1, PT, R0, R23, RZ ;  /* 0x00000017000d7210 */ /* 0x001fca0007f3e0ff */
[----:B------:R-:W-:Y:S01]  /*0d90*/  IMAD.X R18, RZ, RZ, R5, P1 ;  /* 0x000000ffff127224 */ /* 0x000fe200008e0605 */
[----:B------:R-:W-:-:S04]  /*0da0*/  LEA R12, P1, R13, UR4, 0x3 ;  /* 0x000000040d0c7c11 */ /* 0x000fc8000f8218ff */
[----:B------:R-:W-:Y:S01]  /*0db0*/  LEA.HI.X R13, R13, UR5, R18, 0x3, P1 ;  /* 0x000000050d0d7c11 */ /* 0x000fe200088f1c12 */
[----:B------:R-:W-:-:S05]  /*0dc0*/  IMAD.WIDE.U32 R18, R17, 0x8, R10 ;  /* 0x0000000811127825 */ /* 0x000fca00078e000a */
[----:B---3--:R2:W-:Y:S04]  /*0dd0*/  STG.E.64 desc[UR10][R18.64], R8 ;  /* 0x0000000812007986 */ /* 0x0085e8000c101b0a */
[----:B------:R-:W3:Y:S01]  /*0de0*/  LDG.E.64 R12, desc[UR10][R12.64] ;  /* 0x0000000a0c0c7981 */ /* 0x000ee2000c1e1b00 */
[----:B------:R-:W-:-:S04]  /*0df0*/  IMAD.WIDE.U32 R22, R23, 0x8, R10 ;  /* 0x0000000817167825 */ /* 0x000fc800078e000a */
[----:B------:R-:W-:Y:S01]  /*0e00*/  VIADD R7, R7, 0x8 ;  /* 0x0000000807077836 */ /* 0x000fe20000000000 */
[----:B---3--:R2:W-:Y:S06]  /*0e10*/  STG.E.64 desc[UR10][R22.64], R12 ;  /* 0x0000000c16007986 */ /* 0x0085ec000c101b0a */
.L_x_1315:
[----:B------:R-:W-:Y:S05]  /*0e20*/  @!P0 BRA `(.L_x_1314) ;  /* 0x0000000000d48947 */ /* 0x000fea0003800000 */
[----:B------:R-:W-:Y:S02]  /*0e30*/  ISETP.GE.U32.AND P1, PT, R16, 0x4, PT ;  /* 0x000000041000780c */ /* 0x000fe40003f26070 */
[----:B------:R-:W-:-:S04]  /*0e40*/  LOP3.LUT R17, R3, 0x3, RZ, 0xc0, !PT ;  /* 0x0000000303117812 */ /* 0x000fc800078ec0ff */
[----:B------:R-:W-:-:S07]  /*0e50*/  ISETP.NE.AND P0, PT, R17, RZ, PT ;  /* 0x000000ff1100720c */ /* 0x000fce0003f05270 */
[----:B------:R-:W-:Y:S06]  /*0e60*/  @!P1 BRA `(.L_x_1316) ;  /* 0x0000000000889947 */ /* 0x000fec0003800000 */
[----:B------:R-:W0:Y:S01]  /*0e70*/  LDCU.64 UR4, c[0x0][0x388] ;  /* 0x00007100ff0477ac */ /* 0x000e220008000a00 */
[----:B-12---:R-:W-:-:S05]  /*0e80*/  IMAD R19, R7, R3, R2 ;  /* 0x0000000307137224 */ /* 0x006fca00078e0202 */
        /* <DEDUP_REMOVED lines=15> */
[----:B------:R-:W-:-:S04]  /*0f80*/  IMAD.WIDE.U32 R20, R21, 0x8, R10 ;  /* 0x0000000815147825 */ /* 0x000fc800078e000a */
[----:B------:R-:W-:Y:S01]  /*0f90*/  IMAD.X R16, RZ, RZ, R5, P1 ;  /* 0x000000ffff107224 */ /* 0x000fe200008e0605 */
[----:B------:R-:W-:-:S04]  /*0fa0*/  LEA R14, P1, R15, UR4, 0x3 ;  /* 0x000000040f0e7c11 */ /* 0x000fc8000f8218ff */
[----:B------:R-:W-:Y:S02]  /*0fb0*/  LEA.HI.X R15, R15, UR5, R16, 0x3, P1 ;  /* 0x000000050f0f7c11 */ /* 0x000fe400088f1c10 */
[C---:B------:R-:W-:Y:S01]  /*0fc0*/  IADD3 R25, PT, PT, R23.reuse, R3, RZ ;  /* 0x0000000317197210 */ /* 0x040fe20007ffe0ff */
        /* <DEDUP_REMOVED lines=9> */
[----:B------:R-:W-:-:S04]  /*1060*/  IMAD.WIDE.U32 R22, R25, 0x8, R10 ;  /* 0x0000000819167825 */ /* 0x000fc800078e000a */
[----:B------:R-:W-:Y:S01]  /*1070*/  VIADD R7, R7, 0x4 ;  /* 0x0000000407077836 */ /* 0x000fe20000000000 */
[----:B--2---:R3:W-:Y:S06]  /*1080*/  STG.E.64 desc[UR10][R22.64], R8 ;  /* 0x0000000816007986 */ /* 0x0047ec000c101b0a */
.L_x_1316:
[----:B------:R-:W-:Y:S05]  /*1090*/  @!P0 BRA `(.L_x_1314) ;  /* 0x0000000000388947 */ /* 0x000fea0003800000 */
[----:B------:R-:W0:Y:S01]  /*10a0*/  LDCU.64 UR6, c[0x0][0x388] ;  /* 0x00007100ff0677ac */ /* 0x000e220008000a00 */
[----:B------:R-:W-:-:S05]  /*10b0*/  UMOV UR4, URZ ;  /* 0x000000ff00047c82 */ /* 0x000fca0008000000 */
.L_x_1317:
[----:B-1234-:R-:W-:-:S05]  /*10c0*/  IMAD R13, R7, R3, R2 ;  /* 0x00000003070d7224 */ /* 0x01efca00078e0202 */
[----:B------:R-:W-:-:S05]  /*10d0*/  IADD3 R9, P0, PT, R0, R13, RZ ;  /* 0x0000000d00097210 */ /* 0x000fca0007f1e0ff */
[----:B------:R-:W-:Y:S01]  /*10e0*/  IMAD.X R12, RZ, RZ, R5, P0 ;  /* 0x000000ffff0c7224 */ /* 0x000fe200000e0605 */
[----:B0-----:R-:W-:-:S04]  /*10f0*/  LEA R8, P0, R9, UR6, 0x3 ;  /* 0x0000000609087c11 */ /* 0x001fc8000f8018ff */
[----:B------:R-:W-:-:S06]  /*1100*/  LEA.HI.X R9, R9, UR7, R12, 0x3, P0 ;  /* 0x0000000709097c11 */ /* 0x000fcc00080f1c0c */
[----:B------:R-:W2:Y:S01]  /*1110*/  LDG.E.64 R8, desc[UR10][R8.64] ;  /* 0x0000000a08087981 */ /* 0x000ea2000c1e1b00 */
[----:B------:R-:W-:Y:S01]  /*1120*/  IMAD.WIDE.U32 R12, R13, 0x8, R10 ;  /* 0x000000080d0c7825 */ /* 0x000fe200078e000a */
[----:B------:R-:W-:Y:S01]  /*1130*/  UIADD3 UR4, UPT, UPT, UR4, 0x1, URZ ;  /* 0x0000000104047890 */ /* 0x000fe2000fffe0ff */
[----:B------:R-:W-:-:S05]  /*1140*/  IADD3 R7, PT, PT, R7, 0x1, RZ ;  /* 0x0000000107077810 */ /* 0x000fca0007ffe0ff */
[----:B------:R-:W-:Y:S01]  /*1150*/  ISETP.NE.AND P0, PT, R17, UR4, PT ;  /* 0x0000000411007c0c */ /* 0x000fe2000bf05270 */
[----:B--2---:R4:W-:-:S12]  /*1160*/  STG.E.64 desc[UR10][R12.64], R8 ;  /* 0x000000080c007986 */ /* 0x0049d8000c101b0a */
[----:B------:R-:W-:Y:S05]  /*1170*/  @P0 BRA `(.L_x_1317) ;  /* 0xfffffffc00d00947 */ /* 0x000fea000383ffff */
.L_x_1314:
[----:B------:R-:W0:Y:S01]  /*1180*/  LDCU.64 UR4, c[0x0][0x398] ;  /* 0x00007300ff0477ac */ /* 0x000e220008000a00 */
[----:B------:R-:W-:Y:S01]  /*1190*/  VIADD R3, R3, 0xfffffffe ;  /* 0xfffffffe03037836 */ /* 0x000fe20000000000 */
[----:B------:R-:W-:Y:S02]  /*11a0*/  PRMT R5, RZ, 0x7610, R5 ;  /* 0x00007610ff057816 */ /* 0x000fe40000000005 */
[----:B0-----:R-:W-:Y:S01]  /*11b0*/  IADD3 R4, P0, PT, R4, UR4, RZ ;  /* 0x0000000404047c10 */ /* 0x001fe2000ff1e0ff */
[----:B------:R-:W-:-:S03]  /*11c0*/  UMOV UR4, URZ ;  /* 0x000000ff00047c82 */ /* 0x000fc60008000000 */
[----:B------:R-:W-:Y:S02]  /*11d0*/  IADD3.X R6, PT, PT, R6, UR5, RZ, P0, !PT ;  /* 0x0000000506067c10 */ /* 0x000fe400087fe4ff */
[----:B------:R-:W-:Y:S02]  /*11e0*/  R2UR UR8, R4 ;  /* 0x00000000040872ca */ /* 0x000fe400000e0000 */
[----:B------:R-:W-:Y:S02]  /*11f0*/  R2UR UR9, R6 ;  /* 0x00000000060972ca */ /* 0x000fe400000e0000 */
[----:B------:R-:W-:-:S13]  /*1200*/  PRMT R4, RZ, 0x7610, R4 ;  /* 0x00007610ff047816 */ /* 0x000fda0000000004 */
.L_x_1337:
[----:B------:R-:W-:Y:S01]  /*1210*/  BAR.SYNC.DEFER_BLOCKING 0x0 ;  /* 0x0000000000007b1d */ /* 0x000fe20000010000 */
[----:B------:R-:W-:-:S07]  /*1220*/  ISETP.NE.AND P0, PT, R2, RZ, PT ;  /* 0x000000ff0200720c */ /* 0x000fce0003f05270 */
[----:B0123--:R-:W0:Y:S01]  /*1230*/  LDC.64 R22, c[0x0][0x3a8] ;  /* 0x0000ea00ff167b82 */ /* 0x00fe220000000a00 */
[----:B------:R-:W1:Y:S07]  /*1240*/  LDCU UR6, c[0x0][0x384] ;  /* 0x00007080ff0677ac */ /* 0x000e6e0008000800 */
[----:B----4-:R-:W2:Y:S01]  /*1250*/  @!P0 LDC.64 R8, c[0x0][0x3b0] ;  /* 0x0000ec00ff088b82 */ /* 0x010ea20000000a00 */
[----:B-1----:R-:W-:Y:S01]  /*1260*/  UIMAD UR12, UR4, UR6, URZ ;  /* 0x00000006040c72a4 */ /* 0x002fe2000f8e02ff */
[----:B0-----:R0:W-:Y:S05]  /*1270*/  @!P0 STG.E.64 desc[UR10][R22.64], RZ ;  /* 0x000000ff16008986 */ /* 0x0011ea000c101b0a */
[----:B------:R-:W-:-:S04]  /*1280*/  VIADD R7, R2, UR12 ;  /* 0x0000000c02077c36 */ /* 0x000fc80008000000 */
[----:B------:R-:W-:Y:S01]  /*1290*/  IMAD.WIDE.U32 R14, R7, 0x8, R10 ;  /* 0x00000008070e7825 */ /* 0x000fe200078e000a */
[----:B--2---:R0:W-:Y:S01]  /*12a0*/  @!P0 STG.E.64 desc[UR10][R8.64], RZ ;  /* 0x000000ff08008986 */ /* 0x0041e2000c101b0a */
[----:B------:R-:W-:Y:S06]  /*12b0*/  BAR.SYNC.DEFER_BLOCKING 0x0 ;  /* 0x0000000000007b1d */ /* 0x000fec0000010000 */
[----:B------:R-:W2:Y:S01]  /*12c0*/  LDG.E.64 R12, desc[UR10][R14.64] ;  /* 0x0000000a0e0c7981 */ /* 0x000ea2000c1e1b00 */
[----:B------:R-:W-:Y:S01]  /*12d0*/  ISETP.NE.AND P0, PT, R2, RZ, PT ;  /* 0x000000ff0200720c */ /* 0x000fe20003f05270 */
[----:B------:R-:W-:-:S02]  /*12e0*/  ULOP3.LUT UR5, URZ, UR4, URZ, 0x33, !UPT ;  /* 0x00000004ff057292 */ /* 0x000fc4000f8e33ff */
[----:B------:R-:W-:Y:S01]  /*12f0*/  UIADD3 UR13, UPT, UPT, UR12, UR4, URZ ;  /* 0x000000040c0d7290 */ /* 0x000fe2000fffe0ff */
[----:B------:R-:W-:Y:S01]  /*1300*/  BSSY.RECONVERGENT B0, `(.L_x_1318) ;  /* 0x0000026000007945 */ /* 0x000fe20003800200 */
[----:B------:R-:W-:Y:S02]  /*1310*/  UIADD3 UR5, UPT, UPT, UR5, UR6, URZ ;  /* 0x0000000605057290 */ /* 0x000fe4000fffe0ff */
[----:B------:R-:W-:Y:S01]  /*1320*/  UIMAD.WIDE.U32 UR6, UR13, 0x8, UR8 ;  /* 0x000000080d0678a5 */ /* 0x000fe2000f8e0008 */
[----:B------:R-:W-:Y:S01]  /*1330*/  IMAD.U32 R6, RZ, RZ, UR4 ;  /* 0x00000004ff067e24 */ /* 0x000fe2000f8e00ff */
[----:B--2---:R-:W-:-:S07]  /*1340*/  DMUL R12, R12, R12 ;  /* 0x0000000c0c0c7228 */ /* 0x004fce0000000000 */
[----:B------:R0:W-:Y:S01]  /*1350*/  REDG.E.ADD.F64.RN.STRONG.GPU desc[UR10][R22.64], R12 ;  /* 0x0000000c160079a6 */ /* 0x0001e2000c12ff0a */
[----:B------:R-:W-:Y:S06]  /*1360*/  BAR.SYNC.DEFER_BLOCKING 0x0 ;  /* 0x0000000000007b1d */ /* 0x000fec0000010000 */
[----:B------:R-:W-:Y:S05]  /*1370*/  @!P0 BRA `(.L_x_1319) ;  /* 0x0000000000108947 */ /* 0x000fea0003800000 */
[----:B0-----:R-:W-:Y:S01]  /*1380*/  MOV R12, UR6 ;  /* 0x00000006000c7c02 */ /* 0x001fe20008000f00 */
[----:B------:R-:W-:-:S06]  /*1390*/  IMAD.U32 R13, RZ, RZ, UR7 ;  /* 0x00000007ff0d7e24 */ /* 0x000fcc000f8e00ff */
[----:B------:R-:W5:Y:S01]  /*13a0*/  LDG.E.64 R12, desc[UR10][R12.64] ;  /* 0x0000000a0c0c7981 */ /* 0x000f62000c1e1b00 */
[----:B------:R-:W-:Y:S05]  /*13b0*/  BRA `(.L_x_1320) ;  /* 0x0000000000687947 */ /* 0x000fea0003800000 */
.L_x_1319:
[----:B0-----:R-:W2:Y:S01]  /*13c0*/  LDG.E.64 R22, desc[UR10][R22.64] ;  /* 0x0000000a16167981 */ /* 0x001ea2000c1e1b00 */
[----:B------:R-:W-:Y:S01]  /*13d0*/  IMAD.MOV.U32 R14, RZ, RZ, 0x0 ;  /* 0x00000000ff0e7424 */ /* 0x000fe200078e00ff */
[----:B------:R-:W-:Y:S01]  /*13e0*/  MOV R15, 0x3fd80000 ;  /* 0x3fd80000000f7802 */ /* 0x000fe20000000f00 */
        /* <DEDUP_REMOVED lines=15> */
[----:B------:R-:W-:Y:S05]  /*14e0*/  CALL.REL.NOINC `($__internal_65_$__cuda_sm20_dsqrt_rn_f64_mediumpath_v1) ;  /* 0x0000001c00407944 */ /* 0x000fea0003c00000 */
[----:B------:R-:W-:Y:S01]  /*14f0*/  IMAD.MOV.U32 R20, RZ, RZ, R8 ;  /* 0x000000ffff147224 */ /* 0x000fe200078e0008 */
[----:B------:R-:W-:-:S07]  /*1500*/  MOV R21, R9 ;  /* 0x0000000900157202 */ /* 0x000fce0000000f00 */
.L_x_1321:
[----:B------:R-:W-:Y:S01]  /*1510*/  IMAD.U32 R8, RZ, RZ, UR6 ;  /* 0x00000006ff087e24 */ /* 0x000fe2000f8e00ff */
[----:B------:R-:W-:Y:S01]  /*1520*/  MOV R13, R21 ;  /* 0x00000015000d7202 */ /* 0x000fe20000000f00 */
[----:B------:R-:W-:Y:S02]  /*1530*/  IMAD.U32 R9, RZ, RZ, UR7 ;  /* 0x00000007ff097e24 */ /* 0x000fe4000f8e00ff */
[----:B------:R-:W-:-:S03]  /*1540*/  IMAD.MOV.U32 R12, RZ, RZ, R20 ;  /* 0x000000ffff0c7224 */ /* 0x000fc600078e0014 */
[----:B------:R0:W-:Y:S04]  /*1550*/  STG.E.64 desc[UR10][R8.64], R20 ;  /* 0x0000001408007986 */ /* 0x0001e8000c101b0a */
.L_x_1320:
[----:B------:R-:W-:Y:S05]  /*1560*/  BSYNC.RECONVERGENT B0 ;  /* 0x0000000000007941 */ /* 0x000fea0003800200 */
.L_x_1318:
[----:B------:R-:W-:-:S06]  /*1570*/  IMAD.WIDE.U32 R14, R7, 0x8, R10 ;  /* 0x00000008070e7825 */ /* 0x000fcc00078e000a */
[----:B------:R-:W2:Y:S01]  /*1580*/  LDG.E.64 R14, desc[UR10][R14.64] ;  /* 0x0000000a0e0e7981 */ /* 0x000ea2000c1e1b00 */
[----:B0----5:R-:W0:Y:S01]  /*1590*/  MUFU.RCP64H R9, R13 ;  /* 0x0000000d00097308 */ /* 0x021e220000001800 */
[----:B------:R-:W-:Y:S01]  /*15a0*/  IMAD.MOV.U32 R8, RZ, RZ, 0x1 ;  /* 0x00000001ff087424 */ /* 0x000fe200078e00ff */
[----:B------:R-:W-:Y:S05]  /*15b0*/  BSSY.RECONVERGENT B0, `(.L_x_1322) ;  /* 0x000000f000007945 */ /* 0x000fea0003800200 */
[----:B0-----:R-:W-:-:S08]  /*15c0*/  DFMA R16, R8, -R12, 1 ;  /* 0x3ff000000810742b */ /* 0x001fd0000000080c */
[----:B------:R-:W-:-:S08]  /*15d0*/  DFMA R16, R16, R16, R16 ;  /* 0x000000101010722b */ /* 0x000fd00000000010 */
[----:B------:R-:W-:-:S08]  /*15e0*/  DFMA R16, R8, R16, R8 ;  /* 0x000000100810722b */ /* 0x000fd00000000008 */
[----:B------:R-:W-:-:S08]  /*15f0*/  DFMA R8, R16, -R12, 1 ;  /* 0x3ff000001008742b */ /* 0x000fd0000000080c */
[----:B------:R-:W-:-:S08]  /*1600*/  DFMA R8, R16, R8, R16 ;  /* 0x000000081008722b */ /* 0x000fd00000000010 */
[----:B--2---:R-:W-:Y:S01]  /*1610*/  DMUL R16, R14, R8 ;  /* 0x000000080e107228 */ /* 0x004fe20000000000 */
[----:B------:R-:W-:-:S07]  /*1620*/  FSETP.GEU.AND P1, PT, |R15|, 6.5827683646048100446e-37, PT ;  /* 0x036000000f00780b */ /* 0x000fce0003f2e200 */
[----:B------:R-:W-:-:S08]  /*1630*/  DFMA R18, R16, -R12, R14 ;  /* 0x8000000c1012722b */ /* 0x000fd0000000000e */
[----:B------:R-:W-:-:S10]  /*1640*/  DFMA R8, R8, R18, R16 ;  /* 0x000000120808722b */ /* 0x000fd40000000010 */
[----:B------:R-:W-:-:S05]  /*1650*/  FFMA R16, RZ, R13, R9 ;  /* 0x0000000dff107223 */ /* 0x000fca0000000009 */
[----:B------:R-:W-:-:S13]  /*1660*/  FSETP.GT.AND P0, PT, |R16|, 1.469367938527859385e-39, PT ;  /* 0x001000001000780b */ /* 0x000fda0003f04200 */
[----:B------:R-:W-:Y:S05]  /*1670*/  @P0 BRA P1, `(.L_x_1323) ;  /* 0x0000000000080947 */ /* 0x000fea0000800000 */
[----:B------:R-:W-:-:S07]  /*1680*/  MOV R24, 0x16a0 ;  /* 0x000016a000187802 */ /* 0x000fce0000000f00 */
[----:B------:R-:W-:Y:S05]  /*1690*/  CALL.REL.NOINC `($__internal_64_$__cuda_sm20_div_rn_f64_full) ;  /* 0x0000001400647944 */ /* 0x000fea0003c00000 */
.L_x_1323:
[----:B------:R-:W-:Y:S05]  /*16a0*/  BSYNC.RECONVERGENT B0 ;  /* 0x0000000000007941 */ /* 0x000fea0003800200 */
.L_x_1322:
[----:B------:R-:W0:Y:S01]  /*16b0*/  LDC R19, c[0x0][0x384] ;  /* 0x0000e100ff137b82 */ /* 0x000e220000000800 */
[----:B------:R-:W1:Y:S01]  /*16c0*/  LDCU.64 UR6, c[0x0][0x390] ;  /* 0x00007200ff0677ac */ /* 0x000e620008000a00 */
[----:B------:R-:W-:Y:S02]  /*16d0*/  SHF.R.S32.HI R14, RZ, 0x1f, R0 ;  /* 0x0000001fff0e7819 */ /* 0x000fe40000011400 */
[----:B------:R-:W-:Y:S01]  /*16e0*/  IADD3 R13, P0, PT, R0, R7, RZ ;  /* 0x00000007000d7210 */ /* 0x000fe20007f1e0ff */
[----:B------:R-:W-:-:S04]  /*16f0*/  UIADD3 UR4, UPT, UPT, UR4, 0x1, URZ ;  /* 0x0000000104047890 */ /* 0x000fc8000fffe0ff */
[----:B------:R-:W-:Y:S01]  /*1700*/  IMAD.X R14, RZ, RZ, R14, P0 ;  /* 0x000000ffff0e7224 */ /* 0x000fe200000e060e */
[----:B-1----:R-:W-:-:S04]  /*1710*/  LEA R12, P0, R13, UR6, 0x3 ;  /* 0x000000060d0c7c11 */ /* 0x002fc8000f8018ff */
[----:B------:R-:W-:Y:S02]  /*1720*/  LEA.HI.X R13, R13, UR7, R14, 0x3, P0 ;  /* 0x000000070d0d7c11 */ /* 0x000fe400080f1c0e */
[----:B0-----:R-:W-:-:S03]  /*1730*/  ISETP.LE.AND P0, PT, R19, UR4, PT ;  /* 0x0000000413007c0c */ /* 0x001fc6000bf03270 */
[----:B------:R0:W-:Y:S01]  /*1740*/  STG.E.64 desc[UR10][R12.64], R8 ;  /* 0x000000080c007986 */ /* 0x0001e2000c101b0a */
[----:B------:R-:W-:Y:S09]  /*1750*/  BAR.SYNC.DEFER_BLOCKING 0x0 ;  /* 0x0000000000007b1d */ /* 0x000ff20000010000 */
[----:B------:R-:W-:Y:S05]  /*1760*/  @P0 BRA `(.L_x_1324) ;  /* 0x0000000800500947 */ /* 0x000fea0003800000 */
[----:B------:R-:W-:Y:S01]  /*1770*/  ULOP3.LUT UP0, UR6, UR5, 0x3, URZ, 0xc0, !UPT ;  /* 0x0000000305067892 */ /* 0x000fe2000f80c0ff */
[----:B------:R-:W-:-:S08]  /*1780*/  IMAD.U32 R14, RZ, RZ, UR4 ;  /* 0x00000004ff0e7e24 */ /* 0x000fd0000f8e00ff */
[----:B------:R-:W-:Y:S05]  /*1790*/  BRA.U !UP0, `(.L_x_1325) ;  /* 0x0000000508007547 */ /* 0x000fea000b800000 */
[----:B------:R-:W-:Y:S01]  /*17a0*/  IADD3 R7, PT, PT, R7, R19, RZ ;  /* 0x0000001307077210 */ /* 0x000fe20007ffe0ff */
[----:B------:R-:W2:Y:S04]  /*17b0*/  LDG.E.64 R14, desc[UR10][R12.64] ;  /* 0x0000000a0c0e7981 */ /* 0x000ea8000c1e1b00 */
[----:B------:R-:W-:-:S06]  /*17c0*/  IMAD.WIDE.U32 R16, R7, 0x8, R10 ;  /* 0x0000000807107825 */ /* 0x000fcc00078e000a */
[----:B------:R-:W2:Y:S01]  /*17d0*/  LDG.E.64 R16, desc[UR10][R16.64] ;  /* 0x0000000a10107981 */ /* 0x000ea2000c1e1b00 */
[----:B0-----:R-:W0:Y:S08]  /*17e0*/  LDC.64 R8, c[0x0][0x3b0] ;  /* 0x0000ec00ff087b82 */ /* 0x001e300000000a00 */
[----:B------:R-:W-:Y:S01]  /*17f0*/  BAR.SYNC.DEFER_BLOCKING 0x0 ;  /* 0x0000000000007b1d */ /* 0x000fe20000010000 */
[----:B------:R-:W-:-:S13]  /*1800*/  ISETP.NE.AND P0, PT, R2, RZ, PT ;  /* 0x000000ff0200720c */ /* 0x000fda0003f05270 */
[----:B0-----:R0:W-:Y:S01]  /*1810*/  @!P0 STG.E.64 desc[UR10][R8.64], RZ ;  /* 0x000000ff08008986 */ /* 0x0011e2000c101b0a */
[----:B------:R-:W-:Y:S01]  /*1820*/  BSSY.RECONVERGENT B0, `(.L_x_1326) ;  /* 0x000000b000007945 */ /* 0x000fe20003800200 */
[----:B------:R-:W-:Y:S06]  /*1830*/  BAR.SYNC.DEFER_BLOCKING 0x0 ;  /* 0x0000000000007b1d */ /* 0x000fec0000010000 */
[----:B--2---:R-:W-:-:S07]  /*1840*/  DMUL R14, R14, R16 ;  /* 0x000000100e0e7228 */ /* 0x004fce0000000000 */
[----:B------:R0:W-:Y:S01]  /*1850*/  REDG.E.ADD.F64.RN.STRONG.GPU desc[UR10][R8.64], R14 ;  /* 0x0000000e080079a6 */ /* 0x0001e2000c12ff0a */
[----:B------:R-:W-:Y:S06]  /*1860*/  BAR.SYNC.DEFER_BLOCKING 0x0 ;  /* 0x0000000000007b1d */ /* 0x000fec0000010000 */
[----:B------:R-:W-:Y:S05]  /*1870*/  @P0 BRA `(.L_x_1327) ;  /* 0x0000000000140947 */ /* 0x000fea0003800000 */
[----:B0-----:R-:W2:Y:S01]  /*1880*/  LDG.E.64 R14, desc[UR10][R8.64] ;  /* 0x0000000a080e7981 */ /* 0x001ea2000c1e1b00 */
[----:B------:R-:W-:Y:S02]  /*1890*/  VIADD R16, R19, UR13 ;  /* 0x0000000d13107c36 */ /* 0x000fe40008000000 */
[----:B------:R-:W-:-:S04]  /*18a0*/  IMAD.MOV.U32 R17, RZ, RZ, 0x8 ;  /* 0x00000008ff117424 */ /* 0x000fc800078e00ff */
[----:B------:R-:W-:-:S05]  /*18b0*/  IMAD.WIDE.U32 R16, R16, R17, UR8 ;  /* 0x0000000810107e25 */ /* 0x000fca000f8e0011 */
[----:B--2---:R1:W-:Y:S02]  /*18c0*/  STG.E.64 desc[UR10][R16.64], R14 ;  /* 0x0000000e10007986 */ /* 0x0043e4000c101b0a */
.L_x_1327:
[----:B------:R-:W-:Y:S05]  /*18d0*/  BSYNC.RECONVERGENT B0 ;  /* 0x0000000000007941 */ /* 0x000fea0003800200 */
.L_x_1326:
[----:B------:R-:W-:Y:S01]  /*18e0*/  UISETP.NE.AND UP0, UPT, UR6, 0x1, UPT ;  /* 0x000000010600788c */ /* 0x000fe2000bf05270 */
[----:B01----:R-:W-:-:S08]  /*18f0*/  VIADD R14, R6, 0x2 ;  /* 0x00000002060e7836 */ /* 0x003fd00000000000 */
[----:B------:R-:W-:Y:S05]  /*1900*/  BRA.U !UP0, `(.L_x_1325) ;  /* 0x0000000108a47547 */ /* 0x000fea000b800000 */
[----:B------:R-:W-:Y:S01]  /*1910*/  IADD3 R16, PT, PT, R7, R19, RZ ;  /* 0x0000001307107210 */ /* 0x000fe20007ffe0ff */
[----:B------:R-:W2:Y:S04]  /*1920*/  LDG.E.64 R14, desc[UR10][R12.64] ;  /* 0x0000000a0c0e7981 */ /* 0x000ea8000c1e1b00 */
[----:B------:R-:W-:-:S06]  /*1930*/  IMAD.WIDE.U32 R20, R16, 0x8, R10 ;  /* 0x0000000810147825 */ /* 0x000fcc00078e000a */
[----:B------:R-:W2:Y:S01]  /*1940*/  LDG.E.64 R20, desc[UR10][R20.64] ;  /* 0x0000000a14147981 */ /* 0x000ea2000c1e1b00 */
[----:B------:R-:W-:Y:S06]  /*1950*/  BAR.SYNC.DEFER_BLOCKING 0x0 ;  /* 0x0000000000007b1d */ /* 0x000fec0000010000 */
[----:B------:R0:W-:Y:S01]  /*1960*/  @!P0 STG.E.64 desc[UR10][R8.64], RZ ;  /* 0x000000ff08008986 */ /* 0x0001e2000c101b0a */
[----:B------:R-:W-:Y:S01]  /*1970*/  BSSY.RECONVERGENT B0, `(.L_x_1328) ;  /* 0x000000c000007945 */ /* 0x000fe20003800200 */
[----:B------:R-:W-:Y:S01]  /*1980*/  LEA R7, R19, UR12, 0x1 ;  /* 0x0000000c13077c11 */ /* 0x000fe2000f8e08ff */
[----:B------:R-:W-:Y:S06]  /*1990*/  BAR.SYNC.DEFER_BLOCKING 0x0 ;  /* 0x0000000000007b1d */ /* 0x000fec0000010000 */
[----:B--2---:R-:W-:-:S07]  /*19a0*/  DMUL R14, R14, R20 ;  /* 0x000000140e0e7228 */ /* 0x004fce0000000000 */
[----:B------:R0:W-:Y:S01]  /*19b0*/  REDG.E.ADD.F64.RN.STRONG.GPU desc[UR10][R8.64], R14 ;  /* 0x0000000e080079a6 */ /* 0x0001e2000c12ff0a */
[----:B------:R-:W-:Y:S06]  /*19c0*/  BAR.SYNC.DEFER_BLOCKING 0x0 ;  /* 0x0000000000007b1d */ /* 0x000fec0000010000 */
[----:B------:R-:W-:Y:S05]  /*19d0*/  @P0 BRA `(.L_x_1329) ;  /* 0x0000000000140947 */ /* 0x000fea0003800000 */
[----:B0-----:R-:W2:Y:S01]  /*19e0*/  LDG.E.64 R14, desc[UR10][R8.64] ;  /* 0x0000000a080e7981 */ /* 0x001ea2000c1e1b00 */
[----:B------:R-:W-:Y:S02]  /*19f0*/  IMAD.IADD R20, R7, 0x1, R6 ;  /* 0x0000000107147824 */ /* 0x000fe400078e0206 */
[----:B------:R-:W-:-:S04]  /*1a00*/  IMAD.MOV.U32 R21, RZ, RZ, 0x8 ;  /* 0x00000008ff157424 */ /* 0x000fc800078e00ff */
[----:B------:R-:W-:-:S05]  /*1a10*/  IMAD.WIDE.U32 R20, R20, R21, UR8 ;  /* 0x0000000814147e25 */ /* 0x000fca000f8e0015 */
[----:B--2---:R1:W-:Y:S02]  /*1a20*/  STG.E.64 desc[UR10][R20.64], R14 ;  /* 0x0000000e14007986 */ /* 0x0043e4000c101b0a */
.L_x_1329:
[----:B------:R-:W-:Y:S05]  /*1a30*/  BSYNC.RECONVERGENT B0 ;  /* 0x0000000000007941 */ /* 0x000fea0003800200 */
.L_x_1328:
        /* <DEDUP_REMOVED lines=10> */
[----:B------:R-:W-:Y:S06]  /*1ae0*/  BAR.SYNC.DEFER_BLOCKING 0x0 ;  /* 0x0000000000007b1d */ /* 0x000fec0000010000 */
[----:B--2---:R-:W-:-:S07]  /*1af0*/  DMUL R14, R14, R16 ;  /* 0x000000100e0e7228 */ /* 0x004fce0000000000 */
[----:B------:R0:W-:Y:S01]  /*1b00*/  REDG.E.ADD.F64.RN.STRONG.GPU desc[UR10][R8.64], R14 ;  /* 0x0000000e080079a6 */ /* 0x0001e2000c12ff0a */
[----:B------:R-:W-:Y:S06]  /*1b10*/  BAR.SYNC.DEFER_BLOCKING 0x0 ;  /* 0x0000000000007b1d */ /* 0x000fec0000010000 */
[----:B------:R-:W-:Y:S05]  /*1b20*/  @P0 BRA `(.L_x_1331) ;  /* 0x0000000000140947 */ /* 0x000fea0003800000 */
[----:B0-----:R-:W2:Y:S01]  /*1b30*/  LDG.E.64 R8, desc[UR10][R8.64] ;  /* 0x0000000a08087981 */ /* 0x001ea2000c1e1b00 */
[----:B------:R-:W-:Y:S01]  /*1b40*/  IADD3 R14, PT, PT, R6, R19, R7 ;  /* 0x00000013060e7210 */ /* 0x000fe20007ffe007 */
[----:B------:R-:W-:-:S04]  /*1b50*/  IMAD.MOV.U32 R15, RZ, RZ, 0x8 ;  /* 0x00000008ff0f7424 */ /* 0x000fc800078e00ff */
[----:B------:R-:W-:-:S05]  /*1b60*/  IMAD.WIDE.U32 R14, R14, R15, UR8 ;  /* 0x000000080e0e7e25 */ /* 0x000fca000f8e000f */
[----:B--2---:R1:W-:Y:S02]  /*1b70*/  STG.E.64 desc[UR10][R14.64], R8 ;  /* 0x000000080e007986 */ /* 0x0043e4000c101b0a */
.L_x_1331:
[----:B------:R-:W-:Y:S05]  /*1b80*/  BSYNC.RECONVERGENT B0 ;  /* 0x0000000000007941 */ /* 0x000fea0003800200 */
.L_x_1330:
[----:B01----:R-:W-:-:S07]  /*1b90*/  VIADD R14, R6, 0x4 ;  /* 0x00000004060e7836 */ /* 0x003fce0000000000 */
.L_x_1325:
[----:B------:R-:W-:-:S05]  /*1ba0*/  IMAD.IADD R7, R3, 0x1, -R6 ;  /* 0x0000000103077824 */ /* 0x000fca00078e0a06 */
[----:B------:R-:W-:-:S13]  /*1bb0*/  ISETP.GE.U32.AND P0, PT, R7, 0x3, PT ;  /* 0x000000030700780c */ /* 0x000fda0003f06070 */
[----:B------:R-:W-:Y:S05]  /*1bc0*/  @!P0 BRA `(.L_x_1324) ;  /* 0x0000000400388947 */ /* 0x000fea0003800000 */
[C---:B0-----:R-:W-:Y:S01]  /*1bd0*/  IADD3 R9, PT, PT, R14.reuse, 0x2, RZ ;  /* 0x000000020e097810 */ /* 0x041fe20007ffe0ff */
[----:B------:R-:W-:Y:S01]  /*1be0*/  VIADD R27, R14, 0x3 ;  /* 0x000000030e1b7836 */ /* 0x000fe20000000000 */
[----:B------:R-:W-:Y:S01]  /*1bf0*/  ISETP.NE.AND P1, PT, R2, RZ, PT ;  /* 0x000000ff0200720c */ /* 0x000fe20003f25270 */
[CCC-:B------:R-:W-:Y:S02]  /*1c00*/  IMAD R15, R14.reuse, R19.reuse, R19.reuse ;  /* 0x000000130e0f7224 */ /* 0x1c0fe400078e0213 */
[-CC-:B------:R-:W-:Y:S02]  /*1c10*/  IMAD R28, R9, R19.reuse, R6.reuse ;  /* 0x00000013091c7224 */ /* 0x180fe400078e0206 */
[-CC-:B------:R-:W-:Y:S01]  /*1c20*/  IMAD R25, R27, R19.reuse, R6.reuse ;  /* 0x000000131b197224 */ /* 0x180fe200078e0206 */
[----:B------:R-:W-:Y:S01]  /*1c30*/  IADD3 R8, PT, PT, R15, R2, RZ ;  /* 0x000000020f087210 */ /* 0x000fe20007ffe0ff */
[C---:B------:R-:W-:Y:S02]  /*1c40*/  IMAD.IADD R7, R14.reuse, 0x1, -R19 ;  /* 0x000000010e077824 */ /* 0x040fe400078e0a13 */
[----:B------:R-:W-:-:S02]  /*1c50*/  IMAD R26, R14, R19, R6 ;  /* 0x000000130e1a7224 */ /* 0x000fc400078e0206 */
[-CC-:B------:R-:W-:Y:S02]  /*1c60*/  IMAD R29, R14, R19.reuse, R2.reuse ;  /* 0x000000130e1d7224 */ /* 0x180fe400078e0202 */
[-CC-:B------:R-:W-:Y:S02]  /*1c70*/  IMAD R9, R9, R19.reuse, R2.reuse ;  /* 0x0000001309097224 */ /* 0x180fe400078e0202 */
[----:B------:R-:W-:Y:S02]  /*1c80*/  IMAD R27, R27, R19, R2 ;  /* 0x000000131b1b7224 */ /* 0x000fe400078e0202 */
[----:B------:R-:W-:-:S07]  /*1c90*/  IMAD.IADD R24, R15, 0x1, R6 ;  /* 0x000000010f187824 */ /* 0x000fce00078e0206 */
.L_x_1332:
[----:B-1----:R-:W-:Y:S01]  /*1ca0*/  IMAD.WIDE.U32 R16, R29, 0x8, R10 ;  /* 0x000000081d107825 */ /* 0x002fe200078e000a */
[----:B------:R-:W2:Y:S05]  /*1cb0*/  LDG.E.64 R18, desc[UR10][R12.64] ;  /* 0x0000000a0c127981 */ /* 0x000eaa000c1e1b00 */
[----:B------:R-:W2:Y:S01]  /*1cc0*/  LDG.E.64 R16, desc[UR10][R16.64] ;  /* 0x0000000a10107981 */ /* 0x000ea2000c1e1b00 */
[----:B------:R-:W0:Y:S08]  /*1cd0*/  LDC.64 R14, c[0x0][0x3b0] ;  /* 0x0000ec00ff0e7b82 */ /* 0x000e300000000a00 */
[----:B------:R-:W-:Y:S06]  /*1ce0*/  BAR.SYNC.DEFER_BLOCKING 0x0 ;  /* 0x0000000000007b1d */ /* 0x000fec0000010000 */
[----:B0-----:R-:W-:Y:S02]  /*1cf0*/  @!P1 STG.E.64 desc[UR10][R14.64], RZ ;  /* 0x000000ff0e009986 */ /* 0x001fe4000c101b0a */
[----:B------:R-:W-:Y:S06]  /*1d00*/  BAR.SYNC.DEFER_BLOCKING 0x0 ;  /* 0x0000000000007b1d */ /* 0x000fec0000010000 */
[----:B--2---:R-:W-:-:S07]  /*1d10*/  DMUL R22, R18, R16 ;  /* 0x0000001012167228 */ /* 0x004fce0000000000 */
[----:B------:R-:W-:Y:S01]  /*1d20*/  REDG.E.ADD.F64.RN.STRONG.GPU desc[UR10][R14.64], R22 ;  /* 0x000000160e0079a6 */ /* 0x000fe2000c12ff0a */
[----:B------:R-:W-:Y:S06]  /*1d30*/  BAR.SYNC.DEFER_BLOCKING 0x0 ;  /* 0x0000000000007b1d */ /* 0x000fec0000010000 */
[----:B------:R-:W2:Y:S01]  /*1d40*/  @!P1 LDG.E.64 R16, desc[UR10][R14.64] ;  /* 0x0000000a0e109981 */ /* 0x000ea2000c1e1b00 */
[----:B------:R-:W-:-:S04]  /*1d50*/  IMAD.MOV.U32 R21, RZ, RZ, 0x8 ;  /* 0x00000008ff157424 */ /* 0x000fc800078e00ff */
[----:B------:R-:W-:-:S05]  /*1d60*/  @!P1 IMAD.WIDE.U32 R20, R26, R21, UR8 ;  /* 0x000000081a149e25 */ /* 0x000fca000f8e0015 */
[----:B--2---:R0:W-:Y:S04]  /*1d70*/  @!P1 STG.E.64 desc[UR10][R20.64], R16 ;  /* 0x0000001014009986 */ /* 0x0041e8000c101b0a */
[----:B------:R-:W2:Y:S01]  /*1d80*/  LDG.E.64 R18, desc[UR10][R12.64] ;  /* 0x0000000a0c127981 */ /* 0x000ea2000c1e1b00 */
[----:B0-----:R-:W-:-:S06]  /*1d90*/  IMAD.WIDE.U32 R16, R8, 0x8, R10 ;  /* 0x0000000808107825 */ /* 0x001fcc00078e000a */
[----:B------:R-:W2:Y:S01]  /*1da0*/  LDG.E.64 R16, desc[UR10][R16.64] ;  /* 0x0000000a10107981 */ /* 0x000ea2000c1e1b00 */
[----:B------:R-:W-:Y:S06]  /*1db0*/  BAR.SYNC.DEFER_BLOCKING 0x0 ;  /* 0x0000000000007b1d */ /* 0x000fec0000010000 */
[----:B------:R-:W-:Y:S02]  /*1dc0*/  @!P1 STG.E.64 desc[UR10][R14.64], RZ ;  /* 0x000000ff0e009986 */ /* 0x000fe4000c101b0a */
[----:B------:R-:W-:Y:S06]  /*1dd0*/  BAR.SYNC.DEFER_BLOCKING 0x0 ;  /* 0x0000000000007b1d */ /* 0x000fec0000010000 */
[----:B--2---:R-:W-:-:S07]  /*1de0*/  DMUL R18, R18, R16 ;  /* 0x0000001012127228 */ /* 0x004fce0000000000 */
[----:B------:R0:W-:Y:S01]  /*1df0*/  REDG.E.ADD.F64.RN.STRONG.GPU desc[UR10][R14.64], R18 ;  /* 0x000000120e0079a6 */ /* 0x0001e2000c12ff0a */
[----:B------:R-:W-:Y:S06]  /*1e00*/  BAR.SYNC.DEFER_BLOCKING 0x0 ;  /* 0x0000000000007b1d */ /* 0x000fec0000010000 */
[----:B------:R-:W2:Y:S01]  /*1e10*/  @!P1 LDG.E.64 R22, desc[UR10][R14.64] ;  /* 0x0000000a0e169981 */ /* 0x000ea2000c1e1b00 */
[----:B------:R-:W-:-:S04]  /*1e20*/  IMAD.MOV.U32 R21, RZ, RZ, 0x8 ;  /* 0x00000008ff157424 */ /* 0x000fc800078e00ff */
[----:B------:R-:W-:-:S05]  /*1e30*/  @!P1 IMAD.WIDE.U32 R20, R24, R21, UR8 ;  /* 0x0000000818149e25 */ /* 0x000fca000f8e0015 */
[----:B--2---:R1:W-:Y:S04]  /*1e40*/  @!P1 STG.E.64 desc[UR10][R20.64], R22 ;  /* 0x0000001614009986 */ /* 0x0043e8000c101b0a */
[----:B0-----:R-:W2:Y:S01]  /*1e50*/  LDG.E.64 R18, desc[UR10][R12.64] ;  /* 0x0000000a0c127981 */ /* 0x001ea2000c1e1b00 */
[----:B-1----:R-:W-:-:S05]  /*1e60*/  IMAD.WIDE.U32 R20, R9, 0x8, R10 ;  /* 0x0000000809147825 */ /* 0x002fca00078e000a */
[----:B------:R-:W2:Y:S01]  /*1e70*/  LDG.E.64 R16, desc[UR10][R20.64] ;  /* 0x0000000a14107981 */ /* 0x000ea2000c1e1b00 */
[----:B------:R-:W-:Y:S06]  /*1e80*/  BAR.SYNC.DEFER_BLOCKING 0x0 ;  /* 0x0000000000007b1d */ /* 0x000fec0000010000 */
[----:B------:R-:W-:Y:S02]  /*1e90*/  @!P1 STG.E.64 desc[UR10][R14.64], RZ ;  /* 0x000000ff0e009986 */ /* 0x000fe4000c101b0a */
[----:B------:R-:W-:Y:S06]  /*1ea0*/  BAR.SYNC.DEFER_BLOCKING 0x0 ;  /* 0x0000000000007b1d */ /* 0x000fec0000010000 */
[----:B--2---:R-:W-:-:S07]  /*1eb0*/  DMUL R16, R18, R16 ;  /* 0x0000001012107228 */ /* 0x004fce0000000000 */
[----:B------:R0:W-:Y:S01]  /*1ec0*/  REDG.E.ADD.F64.RN.STRONG.GPU desc[UR10][R14.64], R16 ;  /* 0x000000100e0079a6 */ /* 0x0001e2000c12ff0a */
[----:B------:R-:W-:Y:S06]  /*1ed0*/  BAR.SYNC.DEFER_BLOCKING 0x0 ;  /* 0x0000000000007b1d */ /* 0x000fec0000010000 */
[----:B0-----:R-:W2:Y:S01]  /*1ee0*/  @!P1 LDG.E.64 R16, desc[UR10][R14.64] ;  /* 0x0000000a0e109981 */ /* 0x001ea2000c1e1b00 */
[----:B------:R-:W-:Y:S02]  /*1ef0*/  IMAD.MOV.U32 R19, RZ, RZ, 0x8 ;  /* 0x00000008ff137424 */ /* 0x000fe400078e00ff */
[----:B------:R-:W-:-:S04]  /*1f00*/  IMAD.WIDE.U32 R20, R27, 0x8, R10 ;  /* 0x000000081b147825 */ /* 0x000fc800078e000a */
[----:B------:R-:W-:-:S05]  /*1f10*/  @!P1 IMAD.WIDE.U32 R18, R28, R19, UR8 ;  /* 0x000000081c129e25 */ /* 0x000fca000f8e0013 */
[----:B--2---:R0:W-:Y:S04]  /*1f20*/  @!P1 STG.E.64 desc[UR10][R18.64], R16 ;  /* 0x0000001012009986 */ /* 0x0041e8000c101b0a */
[----:B------:R-:W2:Y:S04]  /*1f30*/  LDG.E.64 R20, desc[UR10][R20.64] ;  /* 0x0000000a14147981 */ /* 0x000ea8000c1e1b00 */
[----:B------:R-:W2:Y:S01]  /*1f40*/  LDG.E.64 R22, desc[UR10][R12.64] ;  /* 0x0000000a0c167981 */ /* 0x000ea2000c1e1b00 */
[----:B------:R-:W-:Y:S01]  /*1f50*/  BAR.SYNC.DEFER_BLOCKING 0x0 ;  /* 0x0000000000007b1d */ /* 0x000fe20000010000 */
[----:B0-----:R-:W-:-:S07]  /*1f60*/  MOV R16, 0x8 ;  /* 0x0000000800107802 */ /* 0x001fce0000000f00 */
[----:B------:R-:W0:Y:S01]  /*1f70*/  LDC R19, c[0x0][0x384] ;  /* 0x0000e100ff137b82 */ /* 0x000e220000000800 */
[----:B------:R1:W-:Y:S07]  /*1f80*/  @!P1 STG.E.64 desc[UR10][R14.64], RZ ;  /* 0x000000ff0e009986 */ /* 0x0003ee000c101b0a */
[----:B------:R-:W-:Y:S06]  /*1f90*/  BAR.SYNC.DEFER_BLOCKING 0x0 ;  /* 0x0000000000007b1d */ /* 0x000fec0000010000 */
[----:B--2---:R-:W-:-:S07]  /*1fa0*/  DMUL R20, R22, R20 ;  /* 0x0000001416147228 */ /* 0x004fce0000000000 */
[----:B------:R1:W-:Y:S01]  /*1fb0*/  REDG.E.ADD.F64.RN.STRONG.GPU desc[UR10][R14.64], R20 ;  /* 0x000000140e0079a6 */ /* 0x0003e2000c12ff0a */
[----:B------:R-:W-:Y:S06]  /*1fc0*/  BAR.SYNC.DEFER_BLOCKING 0x0 ;  /* 0x0000000000007b1d */ /* 0x000fec0000010000 */
[----:B------:R-:W2:Y:S01]  /*1fd0*/  @!P1 LDG.E.64 R22, desc[UR10][R14.64] ;  /* 0x0000000a0e169981 */ /* 0x000ea2000c1e1b00 */
[----:B------:R-:W-:-:S04]  /*1fe0*/  @!P1 IMAD.WIDE.U32 R16, R25, R16, UR8 ;  /* 0x0000000819109e25 */ /* 0x000fc8000f8e0010 */
[----:B------:R-:W-:-:S05]  /*1ff0*/  VIADD R7, R7, 0x4 ;  /* 0x0000000407077836 */ /* 0x000fca0000000000 */
[----:B------:R-:W-:Y:S01]  /*2000*/  ISETP.NE.AND P0, PT, R7, RZ, PT ;  /* 0x000000ff0700720c */ /* 0x000fe20003f05270 */
[C---:B0-----:R-:W-:Y:S01]  /*2010*/  IMAD R8, R19.reuse, 0x4, R8 ;  /* 0x0000000413087824 */ /* 0x041fe200078e0208 */
[C---:B------:R-:W-:Y:S01]  /*2020*/  LEA R27, R19.reuse, R27, 0x2 ;  /* 0x0000001b131b7211 */ /* 0x040fe200078e10ff */
[C---:B------:R-:W-:Y:S01]  /*2030*/  IMAD R9, R19.reuse, 0x4, R9 ;  /* 0x0000000413097824 */ /* 0x040fe200078e0209 */
[C---:B------:R-:W-:Y:S01]  /*2040*/  LEA R25, R19.reuse, R25, 0x2 ;  /* 0x0000001913197211 */ /* 0x040fe200078e10ff */
[C---:B------:R-:W-:Y:S02]  /*2050*/  IMAD R29, R19.reuse, 0x4, R29 ;  /* 0x00000004131d7824 */ /* 0x040fe400078e021d */
[C---:B------:R-:W-:Y:S02]  /*2060*/  IMAD R24, R19.reuse, 0x4, R24 ;  /* 0x0000000413187824 */ /* 0x040fe400078e0218 */
[C---:B------:R-:W-:Y:S02]  /*2070*/  IMAD R28, R19.reuse, 0x4, R28 ;  /* 0x00000004131c7824 */ /* 0x040fe400078e021c */
[----:B------:R-:W-:Y:S01]  /*2080*/  IMAD R26, R19, 0x4, R26 ;  /* 0x00000004131a7824 */ /* 0x000fe200078e021a */
[----:B--2---:R1:W-:Y:S01]  /*2090*/  @!P1 STG.E.64 desc[UR10][R16.64], R22 ;  /* 0x0000001610009986 */ /* 0x0043e2000c101b0a */
[----:B------:R-:W-:Y:S05]  /*20a0*/  @P0 BRA `(.L_x_1332) ;  /* 0xfffffff800fc0947 */ /* 0x000fea000383ffff */
.L_x_1324:
[----:B------:R-:W-:Y:S01]  /*20b0*/  BAR.SYNC.DEFER_BLOCKING 0x0 ;  /* 0x0000000000007b1d */ /* 0x000fe20000010000 */
[----:B------:R-:W-:-:S13]  /*20c0*/  ISETP.LE.AND P0, PT, R19, UR4, PT ;  /* 0x0000000413007c0c */ /* 0x000fda000bf03270 */
[----:B------:R-:W-:Y:S05]  /*20d0*/  @P0 BRA `(.L_x_1333) ;  /* 0x0000000800c00947 */ /* 0x000fea0003800000 */
[----:B------:R-:W-:Y:S01]  /*20e0*/  IMAD.IADD R7, R3, 0x1, -R6 ;  /* 0x0000000103077824 */ /* 0x000fe200078e0a06 */
[----:B------:R-:W-:Y:S01]  /*20f0*/  ULOP3.LUT UP0, URZ, UR5, 0x7, URZ, 0xc0, !UPT ;  /* 0x0000000705ff7892 */ /* 0x000fe2000f80c0ff */
[----:B------:R-:W-:-:S03]  /*2100*/  IMAD.U32 R18, RZ, RZ, UR4 ;  /* 0x00000004ff127e24 */ /* 0x000fc6000f8e00ff */
[----:B------:R-:W-:-:S13]  /*2110*/  ISETP.GE.U32.AND P0, PT, R7, 0x7, PT ;  /* 0x000000070700780c */ /* 0x000fda0003f06070 */
[----:B------:R-:W-:Y:S05]  /*2120*/  @!P0 BRA `(.L_x_1334) ;  /* 0x0000000400508947 */ /* 0x000fea0003800000 */
[----:B------:R-:W-:-:S07]  /*2130*/  MOV R18, UR4 ;  /* 0x0000000400127c02 */ /* 0x000fce0008000f00 */
.L_x_1335:
[----:B-12---:R-:W-:Y:S01]  /*2140*/  IMAD.MOV.U32 R23, RZ, RZ, 0x8 ;  /* 0x00000008ff177424 */ /* 0x006fe200078e00ff */
[----:B0-----:R-:W2:Y:S01]  /*2150*/  LDG.E.64 R8, desc[UR10][R12.64] ;  /* 0x0000000a0c087981 */ /* 0x001ea2000c1e1b00 */
[CC--:B------:R-:W-:Y:S02]  /*2160*/  IMAD R26, R18.reuse, R19.reuse, R6 ;  /* 0x00000013121a7224 */ /* 0x0c0fe400078e0206 */
[----:B------:R-:W-:Y:S02]  /*2170*/  IMAD R7, R18, R19, R2 ;  /* 0x0000001312077224 */ /* 0x000fe400078e0202 */
[----:B------:R-:W-:-:S04]  /*2180*/  IMAD.WIDE.U32 R22, R26, R23, UR8 ;  /* 0x000000081a167e25 */ /* 0x000fc8000f8e0017 */
[C---:B------:R-:W-:Y:S01]  /*2190*/  IMAD.WIDE.U32 R20, R7.reuse, 0x8, R10 ;  /* 0x0000000807147825 */ /* 0x040fe200078e000a */
[----:B------:R-:W2:Y:S04]  /*21a0*/  LDG.E.64 R24, desc[UR10][R22.64] ;  /* 0x0000000a16187981 */ /* 0x000ea8000c1e1b00 */
[----:B------:R-:W2:Y:S01]  /*21b0*/  LDG.E.64 R14, desc[UR10][R20.64] ;  /* 0x0000000a140e7981 */ /* 0x000ea2000c1e1b00 */
[----:B------:R-:W-:Y:S01]  /*21c0*/  IMAD.MOV.U32 R29, RZ, RZ, 0x8 ;  /* 0x00000008ff1d7424 */ /* 0x000fe200078e00ff */
[----:B------:R-:W-:Y:S01]  /*21d0*/  IADD3 R7, PT, PT, R7, R19, RZ ;  /* 0x0000001307077210 */ /* 0x000fe20007ffe0ff */
[----:B------:R-:W-:-:S04]  /*21e0*/  IMAD.IADD R26, R26, 0x1, R19 ;  /* 0x000000011a1a7824 */ /* 0x000fc800078e0213 */
[----:B------:R-:W-:-:S04]  /*21f0*/  IMAD.WIDE.U32 R28, R26, R29, UR8 ;  /* 0x000000081a1c7e25 */ /* 0x000fc8000f8e001d */
[----:B------:R-:W-:Y:S01]  /*2200*/  IMAD.WIDE.U32 R16, R7, 0x8, R10 ;  /* 0x0000000807107825 */ /* 0x000fe200078e000a */
[----:B--2---:R-:W-:-:S07]  /*2210*/  DFMA R24, -R24, R8, R14 ;  /* 0x000000081818722b */ /* 0x004fce000000010e */
[----:B------:R0:W-:Y:S04]  /*2220*/  STG.E.64 desc[UR10][R20.64], R24 ;  /* 0x0000001814007986 */ /* 0x0001e8000c101b0a */
[----:B------:R-:W2:Y:S04]  /*2230*/  LDG.E.64 R28, desc[UR10][R28.64] ;  /* 0x0000000a1c1c7981 */ /* 0x000ea8000c1e1b00 */
[----:B------:R-:W2:Y:S04]  /*2240*/  LDG.E.64 R8, desc[UR10][R12.64] ;  /* 0x0000000a0c087981 */ /* 0x000ea8000c1e1b00 */
[----:B------:R-:W2:Y:S01]  /*2250*/  LDG.E.64 R14, desc[UR10][R16.64] ;  /* 0x0000000a100e7981 */ /* 0x000ea2000c1e1b00 */
[----:B------:R-:W-:-:S02]  /*2260*/  IMAD.MOV.U32 R23, RZ, RZ, 0x8 ;  /* 0x00000008ff177424 */ /* 0x000fc400078e00ff */
[--C-:B------:R-:W-:Y:S02]  /*2270*/  IMAD.IADD R26, R26, 0x1, R19.reuse ;  /* 0x000000011a1a7824 */ /* 0x100fe400078e0213 */
[----:B------:R-:W-:Y:S02]  /*2280*/  IMAD.IADD R7, R7, 0x1, R19 ;  /* 0x0000000107077824 */ /* 0x000fe400078e0213 */
[----:B------:R-:W-:-:S04]  /*2290*/  IMAD.WIDE.U32 R22, R26, R23, UR8 ;  /* 0x000000081a167e25 */ /* 0x000fc8000f8e0017 */
[----:B0-----:R-:W-:Y:S01]  /*22a0*/  IMAD.WIDE.U32 R20, R7, 0x8, R10 ;  /* 0x0000000807147825 */ /* 0x001fe200078e000a */
[----:B--2---:R-:W-:-:S07]  /*22b0*/  DFMA R28, -R28, R8, R14 ;  /* 0x000000081c1c722b */ /* 0x004fce000000010e */
[----:B------:R0:W-:Y:S04]  /*22c0*/  STG.E.64 desc[UR10][R16.64], R28 ;  /* 0x0000001c10007986 */ /* 0x0001e8000c101b0a */
[----:B------:R-:W2:Y:S04]  /*22d0*/  LDG.E.64 R22, desc[UR10][R22.64] ;  /* 0x0000000a16167981 */ /* 0x000ea8000c1e1b00 */
[----:B------:R-:W2:Y:S04]  /*22e0*/  LDG.E.64 R8, desc[UR10][R12.64] ;  /* 0x0000000a0c087981 */ /* 0x000ea8000c1e1b00 */
[----:B------:R-:W2:Y:S01]  /*22f0*/  LDG.E.64 R14, desc[UR10][R20.64] ;  /* 0x0000000a140e7981 */ /* 0x000ea2000c1e1b00 */
[----:B------:R-:W-:Y:S01]  /*2300*/  MOV R25, 0x8 ;  /* 0x0000000800197802 */ /* 0x000fe20000000f00 */
[----:B------:R-:W-:-:S02]  /*2310*/  IMAD.IADD R26, R26, 0x1, R19 ;  /* 0x000000011a1a7824 */ /* 0x000fc400078e0213 */
[----:B------:R-:W-:Y:S02]  /*2320*/  IMAD.IADD R7, R7, 0x1, R19 ;  /* 0x0000000107077824 */ /* 0x000fe400078e0213 */
[----:B0-----:R-:W-:-:S04]  /*2330*/  IMAD.WIDE.U32 R16, R26, R25, UR8 ;  /* 0x000000081a107e25 */ /* 0x001fc8000f8e0019 */
[----:B------:R-:W-:Y:S01]  /*2340*/  IMAD.WIDE.U32 R24, R7, 0x8, R10 ;  /* 0x0000000807187825 */ /* 0x000fe200078e000a */
[----:B--2---:R-:W-:-:S07]  /*2350*/  DFMA R22, -R22, R8, R14 ;  /* 0x000000081616722b */ /* 0x004fce000000010e */
[----:B------:R0:W-:Y:S04]  /*2360*/  STG.E.64 desc[UR10][R20.64], R22 ;  /* 0x0000001614007986 */ /* 0x0001e8000c101b0a */
[----:B------:R-:W2:Y:S04]  /*2370*/  LDG.E.64 R16, desc[UR10][R16.64] ;  /* 0x0000000a10107981 */ /* 0x000ea8000c1e1b00 */
[----:B------:R-:W2:Y:S04]  /*2380*/  LDG.E.64 R8, desc[UR10][R12.64] ;  /* 0x0000000a0c087981 */ /* 0x000ea8000c1e1b00 */
[----:B------:R-:W2:Y:S01]  /*2390*/  LDG.E.64 R14, desc[UR10][R24.64] ;  /* 0x0000000a180e7981 */ /* 0x000ea2000c1e1b00 */
[----:B------:R-:W-:Y:S01]  /*23a0*/  IADD3 R26, PT, PT, R26, R19, RZ ;  /* 0x000000131a1a7210 */ /* 0x000fe20007ffe0ff */
[----:B------:R-:W-:-:S02]  /*23b0*/  IMAD.MOV.U32 R27, RZ, RZ, 0x8 ;  /* 0x00000008ff1b7424 */ /* 0x000fc400078e00ff */
        /* <DEDUP_REMOVED lines=8> */
[----:B------:R-:W-:-:S02]  /*2440*/  IMAD.IADD R26, R26, 0x1, R19 ;  /* 0x000000011a1a7824 */ /* 0x000fc400078e0213 */
[----:B------:R-:W-:Y:S02]  /*2450*/  IMAD.IADD R7, R7, 0x1, R19 ;  /* 0x0000000107077824 */ /* 0x000fe400078e0213 */
[----:B0-----:R-:W-:Y:S01]  /*2460*/  IMAD.WIDE.U32 R24, R26, R27, UR8 ;  /* 0x000000081a187e25 */ /* 0x001fe2000f8e001b */
[----:B--2---:R-:W-:-:S03]  /*2470*/  DFMA R22, -R22, R8, R14 ;  /* 0x000000081616722b */ /* 0x004fc6000000010e */
[----:B------:R-:W-:-:S04]  /*2480*/  IMAD.WIDE.U32 R14, R7, 0x8, R10 ;  /* 0x00000008070e7825 */ /* 0x000fc800078e000a */
[----:B------:R0:W-:Y:S04]  /*2490*/  STG.E.64 desc[UR10][R28.64], R22 ;  /* 0x000000161c007986 */ /* 0x0001e8000c101b0a */
[----:B------:R-:W2:Y:S04]  /*24a0*/  LDG.E.64 R16, desc[UR10][R24.64] ;  /* 0x0000000a18107981 */ /* 0x000ea8000c1e1b00 */
[----:B------:R-:W2:Y:S04]  /*24b0*/  LDG.E.64 R8, desc[UR10][R12.64] ;  /* 0x0000000a0c087981 */ /* 0x000ea8000c1e1b00 */
[----:B------:R-:W2:Y:S01]  /*24c0*/  LDG.E.64 R20, desc[UR10][R14.64] ;  /* 0x0000000a0e147981 */ /* 0x000ea2000c1e1b00 */
[----:B------:R-:W-:Y:S01]  /*24d0*/  IADD3 R26, PT, PT, R26, R19, RZ ;  /* 0x000000131a1a7210 */ /* 0x000fe20007ffe0ff */
[----:B------:R-:W-:Y:S01]  /*24e0*/  IMAD.IADD R7, R7, 0x1, R19 ;  /* 0x0000000107077824 */ /* 0x000fe200078e0213 */
[----:B--2---:R-:W-:-:S03]  /*24f0*/  DFMA R16, -R16, R8, R20 ;  /* 0x000000081010722b */ /* 0x004fc60000000114 */
[----:B------:R-:W-:-:S04]  /*2500*/  IMAD.WIDE.U32 R20, R26, R27, UR8 ;  /* 0x000000081a147e25 */ /* 0x000fc8000f8e001b */
[----:B------:R-:W-:Y:S01]  /*2510*/  IMAD.WIDE.U32 R8, R7, 0x8, R10 ;  /* 0x0000000807087825 */ /* 0x000fe200078e000a */
[----:B------:R1:W-:Y:S04]  /*2520*/  STG.E.64 desc[UR10][R14.64], R16 ;  /* 0x000000100e007986 */ /* 0x0003e8000c101b0a */
[----:B------:R-:W2:Y:S04]  /*2530*/  LDG.E.64 R20, desc[UR10][R20.64] ;  /* 0x0000000a14147981 */ /* 0x000ea8000c1e1b00 */
[----:B0-----:R-:W2:Y:S04]  /*2540*/  LDG.E.64 R22, desc[UR10][R12.64] ;  /* 0x0000000a0c167981 */ /* 0x001ea8000c1e1b00 */
[----:B------:R-:W2:Y:S01]  /*2550*/  LDG.E.64 R24, desc[UR10][R8.64] ;  /* 0x0000000a08187981 */ /* 0x000ea2000c1e1b00 */
[----:B------:R-:W-:-:S04]  /*2560*/  IMAD.IADD R26, R26, 0x1, R19 ;  /* 0x000000011a1a7824 */ /* 0x000fc800078e0213 */
[----:B------:R-:W-:Y:S01]  /*2570*/  IMAD.WIDE.U32 R26, R26, R27, UR8 ;  /* 0x000000081a1a7e25 */ /* 0x000fe2000f8e001b */
[----:B--2---:R-:W-:-:S03]  /*2580*/  DFMA R22, -R20, R22, R24 ;  /* 0x000000161416722b */ /* 0x004fc60000000118 */
[----:B------:R-:W-:-:S04]  /*2590*/  IMAD.IADD R25, R7, 0x1, R19 ;  /* 0x0000000107197824 */ /* 0x000fc800078e0213 */
[----:B------:R-:W-:Y:S01]  /*25a0*/  IMAD.WIDE.U32 R24, R25, 0x8, R10 ;  /* 0x0000000819187825 */ /* 0x000fe200078e000a */
[----:B------:R2:W-:Y:S04]  /*25b0*/  STG.E.64 desc[UR10][R8.64], R22 ;  /* 0x0000001608007986 */ /* 0x0005e8000c101b0a */
[----:B------:R-:W3:Y:S04]  /*25c0*/  LDG.E.64 R26, desc[UR10][R26.64] ;  /* 0x0000000a1a1a7981 */ /* 0x000ee8000c1e1b00 */
[----:B-1----:R-:W3:Y:S04]  /*25d0*/  LDG.E.64 R16, desc[UR10][R12.64] ;  /* 0x0000000a0c107981 */ /* 0x002ee8000c1e1b00 */
[----:B------:R-:W3:Y:S01]  /*25e0*/  LDG.E.64 R14, desc[UR10][R24.64] ;  /* 0x0000000a180e7981 */ /* 0x000ee2000c1e1b00 */
[----:B------:R-:W-:-:S02]  /*25f0*/  LOP3.LUT R7, RZ, R6, RZ, 0x33, !PT ;  /* 0x00000006ff077212 */ /* 0x000fc400078e33ff */
[----:B------:R-:W-:Y:S01]  /*2600*/  IADD3 R18, PT, PT, R18, 0x8, RZ ;  /* 0x0000000812127810 */ /* 0x000fe20007ffe0ff */
[----:B------:R-:W-:-:S04]  /*2610*/  ULOP3.LUT UR6, UR5, 0xfffffff8, URZ, 0xc0, !UPT ;  /* 0xfffffff805067892 */ /* 0x000fc8000f8ec0ff */
[----:B------:R-:W-:-:S05]  /*2620*/  IMAD.IADD R7, R7, 0x1, R18 ;  /* 0x0000000107077824 */ /* 0x000fca00078e0212 */
[----:B------:R-:W-:Y:S01]  /*2630*/  ISETP.NE.AND P0, PT, R7, UR6, PT ;  /* 0x0000000607007c0c */ /* 0x000fe2000bf05270 */
[----:B---3--:R-:W-:-:S07]  /*2640*/  DFMA R14, -R26, R16, R14 ;  /* 0x000000101a0e722b */ /* 0x008fce000000010e */
[----:B------:R2:W-:Y:S05]  /*2650*/  STG.E.64 desc[UR10][R24.64], R14 ;  /* 0x0000000e18007986 */ /* 0x0005ea000c101b0a */
[----:B------:R-:W-:Y:S05]  /*2660*/  @P0 BRA `(.L_x_1335) ;  /* 0xfffffff800b40947 */ /* 0x000fea000383ffff */
.L_x_1334:
[----:B------:R-:W-:Y:S05]  /*2670*/  BRA.U !UP0, `(.L_x_1333) ;  /* 0x0000000508587547 */ /* 0x000fea000b800000 */
[----:B------:R-:W3:Y:S01]  /*2680*/  LDC.U16 R7, c[0x0][0x384] ;  /* 0x0000e100ff077b82 */ /* 0x000ee20000000400 */
[----:B0-2---:R-:W-:-:S05]  /*2690*/  LOP3.LUT R8, RZ, R5, RZ, 0x33, !PT ;  /* 0x00000005ff087212 */ /* 0x005fca00078e33ff */
[----:B---3--:R-:W-:-:S05]  /*26a0*/  IMAD.IADD R8, R7, 0x1, R8 ;  /* 0x0000000107087824 */ /* 0x008fca00078e0208 */
[----:B------:R-:W-:-:S04]  /*26b0*/  LOP3.LUT R8, R8, 0x7, RZ, 0xc0, !PT ;  /* 0x0000000708087812 */ /* 0x000fc800078ec0ff */
[C---:B------:R-:W-:Y:S01]  /*26c0*/  LOP3.LUT P1, RZ, R8.reuse, 0x3, RZ, 0xc0, !PT ;  /* 0x0000000308ff7812 */ /* 0x040fe2000782c0ff */
[----:B------:R-:W-:-:S05]  /*26d0*/  VIADD R9, R8, 0xffffffff ;  /* 0xffffffff08097836 */ /* 0x000fca0000000000 */
[----:B------:R-:W-:-:S13]  /*26e0*/  ISETP.GE.U32.AND P0, PT, R9, 0x3, PT ;  /* 0x000000030900780c */ /* 0x000fda0003f06070 */
[----:B------:R-:W-:Y:S05]  /*26f0*/  @!P0 BRA `(.L_x_1336) ;  /* 0x0000000000a48947 */ /* 0x000fea0003800000 */
[----:B-1----:R-:W-:Y:S02]  /*2700*/  HFMA2 R21, -RZ, RZ, 0, 4.76837158203125e-07 ;  /* 0x00000008ff157431 */ /* 0x002fe400000001ff */
[CC--:B------:R-:W-:Y:S01]  /*2710*/  IMAD R26, R18.reuse, R19.reuse, R6 ;  /* 0x00000013121a7224 */ /* 0x0c0fe200078e0206 */
[----:B------:R-:W2:Y:S01]  /*2720*/  LDG.E.64 R22, desc[UR10][R12.64] ;  /* 0x0000000a0c167981 */ /* 0x000ea2000c1e1b00 */
[----:B------:R-:W-:-:S04]  /*2730*/  IMAD R27, R18, R19, R2 ;  /* 0x00000013121b7224 */ /* 0x000fc800078e0202 */
[----:B------:R-:W-:-:S04]  /*2740*/  IMAD.WIDE.U32 R28, R27, 0x8, R10 ;  /* 0x000000081b1c7825 */ /* 0x000fc800078e000a */
[C---:B------:R-:W-:Y:S01]  /*2750*/  IMAD.WIDE.U32 R20, R26.reuse, R21, UR8 ;  /* 0x000000081a147e25 */ /* 0x040fe2000f8e0015 */
[----:B------:R-:W2:Y:S04]  /*2760*/  LDG.E.64 R14, desc[UR10][R28.64] ;  /* 0x0000000a1c0e7981 */ /* 0x000ea8000c1e1b00 */
[----:B------:R-:W2:Y:S01]  /*2770*/  LDG.E.64 R8, desc[UR10][R20.64] ;  /* 0x0000000a14087981 */ /* 0x000ea2000c1e1b00 */
[----:B------:R-:W-:Y:S02]  /*2780*/  IMAD.MOV.U32 R25, RZ, RZ, 0x8 ;  /* 0x00000008ff197424 */ /* 0x000fe400078e00ff */
[--C-:B------:R-:W-:Y:S02]  /*2790*/  IMAD.IADD R26, R26, 0x1, R19.reuse ;  /* 0x000000011a1a7824 */ /* 0x100fe400078e0213 */
[----:B------:R-:W-:-:S02]  /*27a0*/  IMAD.IADD R27, R27, 0x1, R19 ;  /* 0x000000011b1b7824 */ /* 0x000fc400078e0213 */
[----:B------:R-:W-:Y:S01]  /*27b0*/  IMAD.WIDE.U32 R24, R26, R25, UR8 ;  /* 0x000000081a187e25 */ /* 0x000fe2000f8e0019 */
[----:B--2---:R-:W-:-:S03]  /*27c0*/  DFMA R22, -R8, R22, R14 ;  /* 0x000000160816722b */ /* 0x004fc6000000010e */
[----:B------:R-:W-:-:S04]  /*27d0*/  IMAD.WIDE.U32 R14, R27, 0x8, R10 ;  /* 0x000000081b0e7825 */ /* 0x000fc800078e000a */
[----:B------:R0:W-:Y:S04]  /*27e0*/  STG.E.64 desc[UR10][R28.64], R22 ;  /* 0x000000161c007986 */ /* 0x0001e8000c101b0a */
[----:B------:R1:W2:Y:S04]  /*27f0*/  LDG.E.64 R8, desc[UR10][R24.64] ;  /* 0x0000000a18087981 */ /* 0x0002a8000c1e1b00 */
[----:B------:R-:W2:Y:S04]  /*2800*/  LDG.E.64 R16, desc[UR10][R12.64] ;  /* 0x0000000a0c107981 */ /* 0x000ea8000c1e1b00 */
[----:B------:R-:W2:Y:S01]  /*2810*/  LDG.E.64 R20, desc[UR10][R14.64] ;  /* 0x0000000a0e147981 */ /* 0x000ea2000c1e1b00 */
[--C-:B------:R-:W-:Y:S01]  /*2820*/  IMAD.IADD R26, R26, 0x1, R19.reuse ;  /* 0x000000011a1a7824 */ /* 0x100fe200078e0213 */
[----:B-1----:R-:W-:Y:S01]  /*2830*/  MOV R25, 0x8 ;  /* 0x0000000800197802 */ /* 0x002fe20000000f00 */
        /* <DEDUP_REMOVED lines=8> */
[----:B------:R-:W-:Y:S01]  /*28c0*/  IADD3 R26, PT, PT, R26, R19, RZ ;  /* 0x000000131a1a7210 */ /* 0x000fe20007ffe0ff */
[----:B------:R-:W-:-:S02]  /*28d0*/  IMAD.MOV.U32 R29, RZ, RZ, 0x8 ;  /* 0x00000008ff1d7424 */ /* 0x000fc400078e00ff */
[----:B------:R-:W-:Y:S01]  /*28e0*/  IMAD.IADD R27, R27, 0x1, R19 ;  /* 0x000000011b1b7824 */ /* 0x000fe200078e0213 */
[----:B--2---:R-:W-:Y:S01]  /*28f0*/  DFMA R22, -R20, R22, R24 ;  /* 0x000000161416722b */ /* 0x004fe20000000118 */
[----:B------:R-:W-:-:S04]  /*2900*/  IMAD.WIDE.U32 R24, R26, R29, UR8 ;  /* 0x000000081a187e25 */ /* 0x000fc8000f8e001d */
[----:B------:R-:W-:Y:S02]  /*2910*/  IMAD.WIDE.U32 R26, R27, 0x8, R10 ;  /* 0x000000081b1a7825 */ /* 0x000fe400078e000a */
[----:B------:R0:W-:Y:S04]  /*2920*/  STG.E.64 desc[UR10][R8.64], R22 ;  /* 0x0000001608007986 */ /* 0x0001e8000c101b0a */
[----:B------:R-:W2:Y:S04]  /*2930*/  LDG.E.64 R24, desc[UR10][R24.64] ;  /* 0x0000000a18187981 */ /* 0x000ea8000c1e1b00 */
[----:B-1----:R-:W2:Y:S04]  /*2940*/  LDG.E.64 R14, desc[UR10][R12.64] ;  /* 0x0000000a0c0e7981 */ /* 0x002ea8000c1e1b00 */
[----:B------:R-:W2:Y:S01]  /*2950*/  LDG.E.64 R16, desc[UR10][R26.64] ;  /* 0x0000000a1a107981 */ /* 0x000ea2000c1e1b00 */
[----:B------:R-:W-:Y:S01]  /*2960*/  VIADD R18, R18, 0x4 ;  /* 0x0000000412127836 */ /* 0x000fe20000000000 */
[----:B--2---:R-:W-:-:S07]  /*2970*/  DFMA R14, -R24, R14, R16 ;  /* 0x0000000e180e722b */ /* 0x004fce0000000110 */
[----:B------:R0:W-:Y:S04]  /*2980*/  STG.E.64 desc[UR10][R26.64], R14 ;  /* 0x0000000e1a007986 */ /* 0x0001e8000c101b0a */
.L_x_1336:
[----:B------:R-:W-:Y:S05]  /*2990*/  @!P1 BRA `(.L_x_1333) ;  /* 0x0000000000909947 */ /* 0x000fea0003800000 */
[----:B0-----:R-:W-:Y:S02]  /*29a0*/  LOP3.LUT R8, R4, 0x3, RZ, 0x3c, !PT ;  /* 0x0000000304087812 */ /* 0x001fe400078e3cff */
[----:B------:R-:W-:-:S03]  /*29b0*/  MOV R25, 0x8 ;  /* 0x0000000800197802 */ /* 0x000fc60000000f00 */
[----:B------:R-:W-:-:S05]  /*29c0*/  IMAD.IADD R7, R7, 0x1, R8 ;  /* 0x0000000107077824 */ /* 0x000fca00078e0208 */
[----:B------:R-:W-:-:S04]  /*29d0*/  LOP3.LUT R8, R7, 0x3, RZ, 0xc0, !PT ;  /* 0x0000000307087812 */ /* 0x000fc800078ec0ff */
[----:B------:R-:W-:-:S13]  /*29e0*/  ISETP.NE.AND P0, PT, R8, 0x1, PT ;  /* 0x000000010800780c */ /* 0x000fda0003f05270 */
[CC--:B------:R-:W-:Y:S01]  /*29f0*/  @P0 IMAD R26, R18.reuse, R19.reuse, R6 ;  /* 0x00000013121a0224 */ /* 0x0c0fe200078e0206 */
[----:B------:R-:W2:Y:S01]  /*2a00*/  @P0 LDG.E.64 R8, desc[UR10][R12.64] ;  /* 0x0000000a0c080981 */ /* 0x000ea2000c1e1b00 */
[----:B-1----:R-:W-:Y:S02]  /*2a10*/  @P0 IMAD R22, R18, R19, R2 ;  /* 0x0000001312160224 */ /* 0x002fe400078e0202 */
[----:B------:R-:W-:-:S04]  /*2a20*/  @P0 IMAD.WIDE.U32 R24, R26, R25, UR8 ;  /* 0x000000081a180e25 */ /* 0x000fc8000f8e0019 */
[C---:B------:R-:W-:Y:S01]  /*2a30*/  @P0 IMAD.WIDE.U32 R14, R22.reuse, 0x8, R10 ;  /* 0x00000008160e0825 */ /* 0x040fe200078e000a */
[----:B------:R-:W2:Y:S04]  /*2a40*/  @P0 LDG.E.64 R16, desc[UR10][R24.64] ;  /* 0x0000000a18100981 */ /* 0x000ea8000c1e1b00 */
[----:B------:R-:W2:Y:S01]  /*2a50*/  @P0 LDG.E.64 R20, desc[UR10][R14.64] ;  /* 0x0000000a0e140981 */ /* 0x000ea2000c1e1b00 */
[----:B------:R-:W-:Y:S01]  /*2a60*/  IMAD.MOV.U32 R27, RZ, RZ, 0x8 ;  /* 0x00000008ff1b7424 */ /* 0x000fe200078e00ff */
[----:B------:R-:W-:Y:S01]  /*2a70*/  @P0 IADD3 R23, PT, PT, R22, R19, RZ ;  /* 0x0000001316170210 */ /* 0x000fe20007ffe0ff */
[----:B------:R-:W-:Y:S01]  /*2a80*/  @P0 IMAD.IADD R26, R26, 0x1, R19 ;  /* 0x000000011a1a0824 */ /* 0x000fe200078e0213 */
[----:B------:R-:W-:Y:S01]  /*2a90*/  LOP3.LUT R7, R7, 0x1, RZ, 0xc0, !PT ;  /* 0x0000000107077812 */ /* 0x000fe200078ec0ff */
[----:B--2---:R-:W-:-:S02]  /*2aa0*/  @P0 DFMA R16, -R16, R8, R20 ;  /* 0x000000081010022b */ /* 0x004fc40000000114 */
[----:B------:R-:W-:-:S04]  /*2ab0*/  @P0 IMAD.WIDE.U32 R20, R26, R27, UR8 ;  /* 0x000000081a140e25 */ /* 0x000fc8000f8e001b */
[----:B------:R-:W-:Y:S01]  /*2ac0*/  @P0 IMAD.WIDE.U32 R8, R23, 0x8, R10 ;  /* 0x0000000817080825 */ /* 0x000fe200078e000a */
[----:B------:R0:W-:Y:S04]  /*2ad0*/  @P0 STG.E.64 desc[UR10][R14.64], R16 ;  /* 0x000000100e000986 */ /* 0x0001e8000c101b0a */
[----:B------:R-:W2:Y:S04]  /*2ae0*/  @P0 LDG.E.64 R20, desc[UR10][R20.64] ;  /* 0x0000000a14140981 */ /* 0x000ea8000c1e1b00 */
[----:B------:R-:W2:Y:S04]  /*2af0*/  @P0 LDG.E.64 R22, desc[UR10][R8.64] ;  /* 0x0000000a08160981 */ /* 0x000ea8000c1e1b00 */
[----:B------:R-:W2:Y:S01]  /*2b00*/  @P0 LDG.E.64 R24, desc[UR10][R12.64] ;  /* 0x0000000a0c180981 */ /* 0x000ea2000c1e1b00 */
[----:B------:R-:W-:Y:S01]  /*2b10*/  ISETP.NE.U32.AND P1, PT, R7, 0x1, PT ;  /* 0x000000010700780c */ /* 0x000fe20003f25070 */
[----:B------:R-:W-:-:S12]  /*2b20*/  @P0 VIADD R18, R18, 0x2 ;  /* 0x0000000212120836 */ /* 0x000fd80000000000 */
[CC--:B------:R-:W-:Y:S02]  /*2b30*/  @!P1 IMAD R6, R18.reuse, R19.reuse, R6 ;  /* 0x0000001312069224 */ /* 0x0c0fe400078e0206 */
[----:B------:R-:W-:Y:S02]  /*2b40*/  @!P1 IMAD R7, R18, R19, R2 ;  /* 0x0000001312079224 */ /* 0x000fe400078e0202 */
[----:B0-----:R-:W-:-:S04]  /*2b50*/  @!P1 IMAD.WIDE.U32 R16, R6, R27, UR8 ;  /* 0x0000000806109e25 */ /* 0x001fc8000f8e001b */
[----:B------:R-:W-:Y:S01]  /*2b60*/  @!P1 IMAD.WIDE.U32 R6, R7, 0x8, R10 ;  /* 0x0000000807069825 */ /* 0x000fe200078e000a */
[----:B--2---:R-:W-:-:S07]  /*2b70*/  @P0 DFMA R22, -R20, R24, R22 ;  /* 0x000000181416022b */ /* 0x004fce0000000116 */
[----:B------:R3:W-:Y:S04]  /*2b80*/  @P0 STG.E.64 desc[UR10][R8.64], R22 ;  /* 0x0000001608000986 */ /* 0x0007e8000c101b0a */
[----:B------:R-:W2:Y:S04]  /*2b90*/  @!P1 LDG.E.64 R12, desc[UR10][R12.64] ;  /* 0x0000000a0c0c9981 */ /* 0x000ea8000c1e1b00 */
[----:B------:R-:W2:Y:S04]  /*2ba0*/  @!P1 LDG.E.64 R16, desc[UR10][R16.64] ;  /* 0x0000000a10109981 */ /* 0x000ea8000c1e1b00 */
[----:B------:R-:W2:Y:S02]  /*2bb0*/  @!P1 LDG.E.64 R14, desc[UR10][R6.64] ;  /* 0x0000000a060e9981 */ /* 0x000ea4000c1e1b00 */
[----:B--2---:R-:W-:-:S07]  /*2bc0*/  @!P1 DFMA R14, -R16, R12, R14 ;  /* 0x0000000c100e922b */ /* 0x004fce000000010e */
[----:B------:R3:W-:Y:S04]  /*2bd0*/  @!P1 STG.E.64 desc[UR10][R6.64], R14 ;  /* 0x0000000e06009986 */ /* 0x0007e8000c101b0a */
.L_x_1333:
[----:B------:R-:W-:Y:S01]  /*2be0*/  ISETP.NE.AND P0, PT, R19, UR4, PT ;  /* 0x0000000413007c0c */ /* 0x000fe2000bf05270 */
[----:B------:R-:W-:Y:S01]  /*2bf0*/  VIADD R5, R5, 0x1 ;  /* 0x0000000105057836 */ /* 0x000fe20000000000 */
[----:B------:R-:W-:-:S11]  /*2c00*/  IADD3 R4, PT, PT, R4, 0x1, RZ ;  /* 0x0000000104047810 */ /* 0x000fd60007ffe0ff */
[----:B------:R-:W-:Y:S05]  /*2c10*/  @P0 BRA `(.L_x_1337) ;  /* 0xffffffe4007c0947 */ /* 0x000fea000383ffff */
[----:B------:R-:W-:Y:S05]  /*2c20*/  EXIT ;  /* 0x000000000000794d */ /* 0x000fea0003800000 */
        .weak           $__internal_64_$__cuda_sm20_div_rn_f64_full
        .type           $__internal_64_$__cuda_sm20_div_rn_f64_full,@function
        .size           $__internal_64_$__cuda_sm20_div_rn_f64_full,($__internal_65_$__cuda_sm20_dsqrt_rn_f64_mediumpath_v1 - $__internal_64_$__cuda_sm20_div_rn_f64_full)
$__internal_64_$__cuda_sm20_div_rn_f64_full:
[C---:B------:R-:W-:Y:S01]  /*2c30*/  FSETP.GEU.AND P0, PT, |R13|.reuse, 1.469367938527859385e-39, PT ;  /* 0x001000000d00780b */ /* 0x040fe20003f0e200 */
[----:B------:R-:W-:Y:S01]  /*2c40*/  IMAD.MOV.U32 R16, RZ, RZ, 0x1 ;  /* 0x00000001ff107424 */ /* 0x000fe200078e00ff */
[----:B------:R-:W-:Y:S01]  /*2c50*/  LOP3.LUT R8, R13, 0x800fffff, RZ, 0xc0, !PT ;  /* 0x800fffff0d087812 */ /* 0x000fe200078ec0ff */
[----:B------:R-:W-:Y:S01]  /*2c60*/  BSSY.RECONVERGENT B1, `(.L_x_1338) ;  /* 0x0000054000017945 */ /* 0x000fe20003800200 */
[C---:B------:R-:W-:Y:S02]  /*2c70*/  FSETP.GEU.AND P2, PT, |R15|.reuse, 1.469367938527859385e-39, PT ;  /* 0x001000000f00780b */ /* 0x040fe40003f4e200 */
[----:B------:R-:W-:Y:S01]  /*2c80*/  LOP3.LUT R9, R8, 0x3ff00000, RZ, 0xfc, !PT ;  /* 0x3ff0000008097812 */ /* 0x000fe200078efcff */
[----:B------:R-:W-:Y:S01]  /*2c90*/  IMAD.MOV.U32 R8, RZ, RZ, R12 ;  /* 0x000000ffff087224 */ /* 0x000fe200078e000c */
[----:B------:R-:W-:Y:S02]  /*2ca0*/  LOP3.LUT R25, R15, 0x7ff00000, RZ, 0xc0, !PT ;  /* 0x7ff000000f197812 */ /* 0x000fe400078ec0ff */
[----:B------:R-:W-:-:S02]  /*2cb0*/  MOV R26, 0x1ca00000 ;  /* 0x1ca00000001a7802 */ /* 0x000fc40000000f00 */
[----:B------:R-:W-:Y:S01]  /*2cc0*/  LOP3.LUT R28, R13, 0x7ff00000, RZ, 0xc0, !PT ;  /* 0x7ff000000d1c7812 */ /* 0x000fe200078ec0ff */
[----:B------:R-:W-:-:S03]  /*2cd0*/  @!P0 DMUL R8, R12, 8.98846567431157953865e+307 ;  /* 0x7fe000000c088828 */ /* 0x000fc60000000000 */
[----:B------:R-:W-:Y:S02]  /*2ce0*/  ISETP.GE.U32.AND P1, PT, R25, R28, PT ;  /* 0x0000001c1900720c */ /* 0x000fe40003f26070 */
[----:B------:R-:W-:Y:S01]  /*2cf0*/  @!P2 LOP3.LUT R18, R13, 0x7ff00000, RZ, 0xc0, !PT ;  /* 0x7ff000000d12a812 */ /* 0x000fe200078ec0ff */
[----:B------:R-:W0:Y:S03]  /*2d00*/  MUFU.RCP64H R17, R9 ;  /* 0x0000000900117308 */ /* 0x000e260000001800 */
        /* <DEDUP_REMOVED lines=18> */
[----:B------:R-:W-:Y:S02]  /*2e30*/  MOV R21, R25 ;  /* 0x0000001900157202 */ /* 0x000fe40000000f00 */
[----:B------:R-:W-:-:S05]  /*2e40*/  @!P2 LOP3.LUT R21, R17, 0x7ff00000, RZ, 0xc0, !PT ;  /* 0x7ff000001115a812 */ /* 0x000fca00078ec0ff */
[----:B------:R-:W-:-:S05]  /*2e50*/  VIADD R18, R21, 0xffffffff ;  /* 0xffffffff15127836 */ /* 0x000fca0000000000 */
[----:B------:R-:W-:Y:S01]  /*2e60*/  ISETP.GT.U32.AND P0, PT, R18, 0x7feffffe, PT ;  /* 0x7feffffe1200780c */ /* 0x000fe20003f04070 */
[----:B------:R-:W-:-:S05]  /*2e70*/  VIADD R18, R28, 0xffffffff ;  /* 0xffffffff1c127836 */ /* 0x000fca0000000000 */
[----:B------:R-:W-:-:S13]  /*2e80*/  ISETP.GT.U32.OR P0, PT, R18, 0x7feffffe, P0 ;  /* 0x7feffffe1200780c */ /* 0x000fda0000704470 */
[----:B------:R-:W-:Y:S05]  /*2e90*/  @P0 BRA `(.L_x_1339) ;  /* 0x00000000006c0947 */ /* 0x000fea0003800000 */
[----:B------:R-:W-:-:S04]  /*2ea0*/  LOP3.LUT R18, R13, 0x7ff00000, RZ, 0xc0, !PT ;  /* 0x7ff000000d127812 */ /* 0x000fc800078ec0ff */
[CC--:B------:R-:W-:Y:S02]  /*2eb0*/  VIADDMNMX R14, R25.reuse, -R18.reuse, 0xb9600000, !PT ;  /* 0xb9600000190e7446 */ /* 0x0c0fe40007800912 */
[----:B------:R-:W-:Y:S02]  /*2ec0*/  ISETP.GE.U32.AND P0, PT, R25, R18, PT ;  /* 0x000000121900720c */ /* 0x000fe40003f06070 */
[----:B------:R-:W-:Y:S02]  /*2ed0*/  VIMNMX R14, PT, PT, R14, 0x46a00000, PT ;  /* 0x46a000000e0e7848 */ /* 0x000fe40003fe0100 */
[----:B------:R-:W-:-:S04]  /*2ee0*/  SEL R15, R26, 0x63400000, !P0 ;  /* 0x634000001a0f7807 */ /* 0x000fc80004000000 */
[----:B------:R-:W-:Y:S01]  /*2ef0*/  IADD3 R20, PT, PT, -R15, R14, RZ ;  /* 0x0000000e0f147210 */ /* 0x000fe20007ffe1ff */
[----:B------:R-:W-:-:S04]  /*2f00*/  IMAD.MOV.U32 R14, RZ, RZ, RZ ;  /* 0x000000ffff0e7224 */ /* 0x000fc800078e00ff */
[----:B------:R-:W-:-:S06]  /*2f10*/  VIADD R15, R20, 0x7fe00000 ;  /* 0x7fe00000140f7836 */ /* 0x000fcc0000000000 */
[----:B------:R-:W-:-:S10]  /*2f20*/  DMUL R18, R22, R14 ;  /* 0x0000000e16127228 */ /* 0x000fd40000000000 */
[----:B------:R-:W-:-:S13]  /*2f30*/  FSETP.GTU.AND P0, PT, |R19|, 1.469367938527859385e-39, PT ;  /* 0x001000001300780b */ /* 0x000fda0003f0c200 */
[----:B------:R-:W-:Y:S05]  /*2f40*/  @P0 BRA `(.L_x_1340) ;  /* 0x0000000000940947 */ /* 0x000fea0003800000 */
[----:B------:R-:W-:Y:S01]  /*2f50*/  DFMA R8, R22, -R8, R16 ;  /* 0x800000081608722b */ /* 0x000fe20000000010 */
[----:B------:R-:W-:-:S09]  /*2f60*/  MOV R14, RZ ;  /* 0x000000ff000e7202 */ /* 0x000fd20000000f00 */
        /* <DEDUP_REMOVED lines=14> */
.L_x_1339:
[----:B------:R-:W-:-:S14]  /*3050*/  DSETP.NAN.AND P0, PT, R14, R14, PT ;  /* 0x0000000e0e00722a */ /* 0x000fdc0003f08000 */
[----:B------:R-:W-:Y:S05]  /*3060*/  @P0 BRA `(.L_x_1341) ;  /* 0x0000000000440947 */ /* 0x000fea0003800000 */
[----:B------:R-:W-:-:S14]  /*3070*/  DSETP.NAN.AND P0, PT, R12, R12, PT ;  /* 0x0000000c0c00722a */ /* 0x000fdc0003f08000 */
[----:B------:R-:W-:Y:S05]  /*3080*/  @P0 BRA `(.L_x_1342) ;  /* 0x0000000000300947 */ /* 0x000fea0003800000 */
[----:B------:R-:W-:Y:S01]  /*3090*/  ISETP.NE.AND P0, PT, R21, R28, PT ;  /* 0x0000001c1500720c */ /* 0x000fe20003f05270 */
[----:B------:R-:W-:Y:S01]  /*30a0*/  IMAD.MOV.U32 R19, RZ, RZ, -0x80000 ;  /* 0xfff80000ff137424 */ /* 0x000fe200078e00ff */
[----:B------:R-:W-:-:S11]  /*30b0*/  MOV R18, 0x0 ;  /* 0x0000000000127802 */ /* 0x000fd60000000f00 */
[----:B------:R-:W-:Y:S05]  /*30c0*/  @!P0 BRA `(.L_x_1340) ;  /* 0x0000000000348947 */ /* 0x000fea0003800000 */
[----:B------:R-:W-:Y:S02]  /*30d0*/  ISETP.NE.AND P0, PT, R21, 0x7ff00000, PT ;  /* 0x7ff000001500780c */ /* 0x000fe40003f05270 */
[----:B------:R-:W-:Y:S02]  /*30e0*/  LOP3.LUT R19, R15, 0x80000000, R13, 0x48, !PT ;  /* 0x800000000f137812 */ /* 0x000fe400078e480d */
[----:B------:R-:W-:-:S13]  /*30f0*/  ISETP.EQ.OR P0, PT, R28, RZ, !P0 ;  /* 0x000000ff1c00720c */ /* 0x000fda0004702670 */
[----:B------:R-:W-:Y:S01]  /*3100*/  @P0 LOP3.LUT R8, R19, 0x7ff00000, RZ, 0xfc, !PT ;  /* 0x7ff0000013080812 */ /* 0x000fe200078efcff */
[----:B------:R-:W-:Y:S01]  /*3110*/  @!P0 IMAD.MOV.U32 R18, RZ, RZ, RZ ;  /* 0x000000ffff128224 */ /* 0x000fe200078e00ff */
[----:B------:R-:W-:-:S03]  /*3120*/  @P0 MOV R18, RZ ;  /* 0x000000ff00120202 */ /* 0x000fc60000000f00 */
[----:B------:R-:W-:Y:S01]  /*3130*/  @P0 IMAD.MOV.U32 R19, RZ, RZ, R8 ;  /* 0x000000ffff130224 */ /* 0x000fe200078e0008 */
[----:B------:R-:W-:Y:S06]  /*3140*/  BRA `(.L_x_1340) ;  /* 0x0000000000147947 */ /* 0x000fec0003800000 */
.L_x_1342:
[----:B------:R-:W-:Y:S01]  /*3150*/  LOP3.LUT R19, R13, 0x80000, RZ, 0xfc, !PT ;  /* 0x000800000d137812 */ /* 0x000fe200078efcff */
[----:B------:R-:W-:Y:S01]  /*3160*/  IMAD.MOV.U32 R18, RZ, RZ, R12 ;  /* 0x000000ffff127224 */ /* 0x000fe200078e000c */
[----:B------:R-:W-:Y:S06]  /*3170*/  BRA `(.L_x_1340) ;  /* 0x0000000000087947 */ /* 0x000fec0003800000 */
.L_x_1341:
[----:B------:R-:W-:Y:S02]  /*3180*/  LOP3.LUT R19, R15, 0x80000, RZ, 0xfc, !PT ;  /* 0x000800000f137812 */ /* 0x000fe400078efcff */
[----:B------:R-:W-:-:S07]  /*3190*/  MOV R18, R14 ;  /* 0x0000000e00127202 */ /* 0x000fce0000000f00 */
.L_x_1340:
[----:B------:R-:W-:Y:S05]  /*31a0*/  BSYNC.RECONVERGENT B1 ;  /* 0x0000000000017941 */ /* 0x000fea0003800200 */
.L_x_1338:
[----:B------:R-:W-:Y:S02]  /*31b0*/  HFMA2 R25, -RZ, RZ, 0, 0 ;  /* 0x00000000ff197431 */ /* 0x000fe400000001ff */
[----:B------:R-:W-:Y:S02]  /*31c0*/  IMAD.MOV.U32 R8, RZ, RZ, R18 ;  /* 0x000000ffff087224 */ /* 0x000fe400078e0012 */
[----:B------:R-:W-:Y:S01]  /*31d0*/  IMAD.MOV.U32 R9, RZ, RZ, R19 ;  /* 0x000000ffff097224 */ /* 0x000fe200078e0013 */
[----:B------:R-:W-:Y:S06]  /*31e0*/  RET.REL.NODEC R24 `(_Z10deviceQRv0iiPKdPdS1_S1_S1_S1_) ;  /* 0xffffffcc18847950 */ /* 0x000fec0003c3ffff */
        .weak           $__internal_65_$__cuda_sm20_dsqrt_rn_f64_mediumpath_v1
        .type           $__internal_65_$__cuda_sm20_dsqrt_rn_f64_mediumpath_v1,@function
        .size           $__internal_65_$__cuda_sm20_dsqrt_rn_f64_mediumpath_v1,(.L_x_1413 - $__internal_65_$__cuda_sm20_dsqrt_rn_f64_mediumpath_v1)
$__internal_65_$__cuda_sm20_dsqrt_rn_f64_mediumpath_v1:
        /* <DEDUP_REMOVED lines=12> */
.L_x_1344:
[----:B------:R-:W-:-:S14]  /*32b0*/  DSETP.NE.AND P0, PT, R22, RZ, PT ;  /* 0x000000ff1600722a */ /* 0x000fdc0003f05000 */
[----:B------:R-:W-:Y:S05]  /*32c0*/  @!P0 BRA `(.L_x_1346) ;  /* 0x0000000000588947 */ /* 0x000fea0003800000 */
[----:B------:R-:W-:-:S13]  /*32d0*/  ISETP.GE.AND P0, PT, R23, RZ, PT ;  /* 0x000000ff1700720c */ /* 0x000fda0003f06270 */
[----:B------:R-:W-:Y:S01]  /*32e0*/  @!P0 MOV R8, 0x0 ;  /* 0x0000000000088802 */ /* 0x000fe20000000f00 */
[----:B------:R-:W-:Y:S01]  /*32f0*/  @!P0 IMAD.MOV.U32 R9, RZ, RZ, -0x80000 ;  /* 0xfff80000ff098424 */ /* 0x000fe200078e00ff */
[----:B------:R-:W-:Y:S06]  /*3300*/  @!P0 BRA `(.L_x_1345) ;  /* 0x00000000004c8947 */ /* 0x000fec0003800000 */
[----:B------:R-:W-:-:S13]  /*3310*/  ISETP.GT.AND P0, PT, R23, 0x7fefffff, PT ;  /* 0x7fefffff1700780c */ /* 0x000fda0003f04270 */
[----:B------:R-:W-:Y:S05]  /*3320*/  @P0 BRA `(.L_x_1346) ;  /* 0x0000000000400947 */ /* 0x000fea0003800000 */
[----:B------:R-:W-:Y:S01]  /*3330*/  DMUL R22, R22, 8.11296384146066816958e+31 ;  /* 0x4690000016167828 */ /* 0x000fe20000000000 */
[----:B------:R-:W-:Y:S01]  /*3340*/  IMAD.MOV.U32 R8, RZ, RZ, RZ ;  /* 0x000000ffff087224 */ /* 0x000fe200078e00ff */
[----:B------:R-:W-:Y:S01]  /*3350*/  MOV R14, 0x0 ;  /* 0x00000000000e7802 */ /* 0x000fe20000000f00 */
[----:B------:R-:W-:-:S03]  /*3360*/  IMAD.MOV.U32 R15, RZ, RZ, 0x3fd80000 ;  /* 0x3fd80000ff0f7424 */ /* 0x000fc600078e00ff */
        /* <DEDUP_REMOVED lines=10> */
[----:B------:R-:W-:Y:S01]  /*3410*/  IADD3 R9, PT, PT, R9, -0x3500000, RZ ;  /* 0xfcb0000009097810 */ /* 0x000fe20007ffe0ff */
[----:B------:R-:W-:Y:S06]  /*3420*/  BRA `(.L_x_1345) ;  /* 0x0000000000047947 */ /* 0x000fec0003800000 */
.L_x_1346:
[----:B------:R-:W-:-:S11]  /*3430*/  DADD R8, R22, R22 ;  /* 0x0000000016087229 */ /* 0x000fd60000000016 */
.L_x_1345:
[----:B------:R-:W-:Y:S05]  /*3440*/  BSYNC.RECONVERGENT B1 ;  /* 0x0000000000017941 */ /* 0x000fea0003800200 */
.L_x_1343:
[----:B------:R-:W-:-:S04]  /*3450*/  IMAD.MOV.U32 R21, RZ, RZ, 0x0 ;  /* 0x00000000ff157424 */ /* 0x000fc800078e00ff */
[----:B------:R-:W-:Y:S05]  /*3460*/  RET.REL.NODEC R20 `(_Z10deviceQRv0iiPKdPdS1_S1_S1_S1_) ;  /* 0xffffffc814e47950 */ /* 0x000fea0003c3ffff */
.L_x_1347:
        /* <DEDUP_REMOVED lines=9> */
.L_x_1413:


//--------------------- .nv.shared._Z10deviceQRv1ILi32EEviiPKdPdS2_S2_S2_ --------------------------
	.section	.nv.shared._Z10deviceQRv1ILi32EEviiPKdPdS2_S2_S2_,"aw",@nobits
	.sectionflags	@""
	.align	8
.nv.shared._Z10deviceQRv1ILi32EEviiPKdPdS2_S2_S2_:
	.zero		25600


//--------------------- .nv.shared.reserved.0     --------------------------
	.section	.nv.shared.reserved.0,"aw",@nobits
	.weak		__nv_reservedSMEM_offset_0_alias
	.size		__nv_reservedSMEM_offset_0_alias, 0, 64
	.other		__nv_reservedSMEM_offset_0_alias,@"STO_CUDA_RESERVED_SHARED STV_DEFAULT"
__nv_reservedSMEM_offset_0_alias:
	.zero		0
	.zero		64


//--------------------- .nv.shared._Z10deviceQRv1ILi31EEviiPKdPdS2_S2_S2_ --------------------------
	.section	.nv.shared._Z10deviceQRv1ILi31EEviiPKdPdS2_S2_S2_,"aw",@nobits
	.sectionflags	@""
	.align	8
.nv.shared._Z10deviceQRv1ILi31EEviiPKdPdS2_S2_S2_:
	.zero		24088


//--------------------- .nv.shared._Z10deviceQRv1ILi30EEviiPKdPdS2_S2_S2_ --------------------------
	.section	.nv.shared._Z10deviceQRv1ILi30EEviiPKdPdS2_S2_S2_,"aw",@nobits
	.sectionflags	@""
	.align	8
.nv.shared._Z10deviceQRv1ILi30EEviiPKdPdS2_S2_S2_:
	.zero		22624


//--------------------- .nv.shared._Z10deviceQRv1ILi29EEviiPKdPdS2_S2_S2_ --------------------------
	.section	.nv.shared._Z10deviceQRv1ILi29EEviiPKdPdS2_S2_S2_,"aw",@nobits
	.sectionflags	@""
	.align	8
.nv.shared._Z10deviceQRv1ILi29EEviiPKdPdS2_S2_S2_:
	.zero		21208


//--------------------- .nv.shared._Z10deviceQRv1ILi28EEviiPKdPdS2_S2_S2_ --------------------------
	.section	.nv.shared._Z10deviceQRv1ILi28EEviiPKdPdS2_S2_S2_,"aw",@nobits
	.sectionflags	@""
	.align	8
.nv.shared._Z10deviceQRv1ILi28EEviiPKdPdS2_S2_S2_:
	.zero		19840


//--------------------- .nv.shared._Z10deviceQRv1ILi27EEviiPKdPdS2_S2_S2_ --------------------------
	.section	.nv.shared._Z10deviceQRv1ILi27EEviiPKdPdS2_S2_S2_,"aw",@nobits
	.sectionflags	@""
	.align	8
.nv.shared._Z10deviceQRv1ILi27EEviiPKdPdS2_S2_S2_:
	.zero		18520


//--------------------- .nv.shared._Z10deviceQRv1ILi26EEviiPKdPdS2_S2_S2_ --------------------------
	.section	.nv.shared._Z10deviceQRv1ILi26EEviiPKdPdS2_S2_S2_,"aw",@nobits
	.sectionflags	@""
	.align	8
.nv.shared._Z10deviceQRv1ILi26EEviiPKdPdS2_S2_S2_:
	.zero		17248


//--------------------- .nv.shared._Z10deviceQRv1ILi25EEviiPKdPdS2_S2_S2_ --------------------------
	.section	.nv.shared._Z10deviceQRv1ILi25EEviiPKdPdS2_S2_S2_,"aw",@nobits
	.sectionflags	@""
	.align	8
.nv.shared._Z10deviceQRv1ILi25EEviiPKdPdS2_S2_S2_:
	.zero		16024


//--------------------- .nv.shared._Z10deviceQRv1ILi24EEviiPKdPdS2_S2_S2_ --------------------------
	.section	.nv.shared._Z10deviceQRv1ILi24EEviiPKdPdS2_S2_S2_,"aw",@nobits
	.sectionflags	@""
	.align	8
.nv.shared._Z10deviceQRv1ILi24EEviiPKdPdS2_S2_S2_:
	.zero		14848


//--------------------- .nv.shared._Z10deviceQRv1ILi23EEviiPKdPdS2_S2_S2_ --------------------------
	.section	.nv.shared._Z10deviceQRv1ILi23EEviiPKdPdS2_S2_S2_,"aw",@nobits
	.sectionflags	@""
	.align	8
.nv.shared._Z10deviceQRv1ILi23EEviiPKdPdS2_S2_S2_:
	.zero		13720


//--------------------- .nv.shared._Z10deviceQRv1ILi22EEviiPKdPdS2_S2_S2_ --------------------------
	.section	.nv.shared._Z10deviceQRv1ILi22EEviiPKdPdS2_S2_S2_,"aw",@nobits
	.sectionflags	@""
	.align	8
.nv.shared._Z10deviceQRv1ILi22EEviiPKdPdS2_S2_S2_:
	.zero		12640


//--------------------- .nv.shared._Z10deviceQRv1ILi21EEviiPKdPdS2_S2_S2_ --------------------------
	.section	.nv.shared._Z10deviceQRv1ILi21EEviiPKdPdS2_S2_S2_,"aw",@nobits
	.sectionflags	@""
	.align	8
.nv.shared._Z10deviceQRv1ILi21EEviiPKdPdS2_S2_S2_:
	.zero		11608


//--------------------- .nv.shared._Z10deviceQRv1ILi20EEviiPKdPdS2_S2_S2_ --------------------------
	.section	.nv.shared._Z10deviceQRv1ILi20EEviiPKdPdS2_S2_S2_,"aw",@nobits
	.sectionflags	@""
	.align	8
.nv.shared._Z10deviceQRv1ILi20EEviiPKdPdS2_S2_S2_:
	.zero		10624


//--------------------- .nv.shared._Z10deviceQRv1ILi19EEviiPKdPdS2_S2_S2_ --------------------------
	.section	.nv.shared._Z10deviceQRv1ILi19EEviiPKdPdS2_S2_S2_,"aw",@nobits
	.sectionflags	@""
	.align	8
.nv.shared._Z10deviceQRv1ILi19EEviiPKdPdS2_S2_S2_:
	.zero		9688


//--------------------- .nv.shared._Z10deviceQRv1ILi18EEviiPKdPdS2_S2_S2_ --------------------------
	.section	.nv.shared._Z10deviceQRv1ILi18EEviiPKdPdS2_S2_S2_,"aw",@nobits
	.sectionflags	@""
	.align	8
.nv.shared._Z10deviceQRv1ILi18EEviiPKdPdS2_S2_S2_:
	.zero		8800


//--------------------- .nv.shared._Z10deviceQRv1ILi17EEviiPKdPdS2_S2_S2_ --------------------------
	.section	.nv.shared._Z10deviceQRv1ILi17EEviiPKdPdS2_S2_S2_,"aw",@nobits
	.sectionflags	@""
	.align	8
.nv.shared._Z10deviceQRv1ILi17EEviiPKdPdS2_S2_S2_:
	.zero		7960


//--------------------- .nv.shared._Z10deviceQRv1ILi16EEviiPKdPdS2_S2_S2_ --------------------------
	.section	.nv.shared._Z10deviceQRv1ILi16EEviiPKdPdS2_S2_S2_,"aw",@nobits
	.sectionflags	@""
	.align	8
.nv.shared._Z10deviceQRv1ILi16EEviiPKdPdS2_S2_S2_:
	.zero		7168


//--------------------- .nv.shared._Z10deviceQRv1ILi15EEviiPKdPdS2_S2_S2_ --------------------------
	.section	.nv.shared._Z10deviceQRv1ILi15EEviiPKdPdS2_S2_S2_,"aw",@nobits
	.sectionflags	@""
	.align	8
.nv.shared._Z10deviceQRv1ILi15EEviiPKdPdS2_S2_S2_:
	.zero		6424


//--------------------- .nv.shared._Z10deviceQRv1ILi14EEviiPKdPdS2_S2_S2_ --------------------------
	.section	.nv.shared._Z10deviceQRv1ILi14EEviiPKdPdS2_S2_S2_,"aw",@nobits
	.sectionflags	@""
	.align	8
.nv.shared._Z10deviceQRv1ILi14EEviiPKdPdS2_S2_S2_:
	.zero		5728


//--------------------- .nv.shared._Z10deviceQRv1ILi13EEviiPKdPdS2_S2_S2_ --------------------------
	.section	.nv.shared._Z10deviceQRv1ILi13EEviiPKdPdS2_S2_S2_,"aw",@nobits
	.sectionflags	@""
	.align	8
.nv.shared._Z10deviceQRv1ILi13EEviiPKdPdS2_S2_S2_:
	.zero		5080


//--------------------- .nv.shared._Z10deviceQRv1ILi12EEviiPKdPdS2_S2_S2_ --------------------------
	.section	.nv.shared._Z10deviceQRv1ILi12EEviiPKdPdS2_S2_S2_,"aw",@nobits
	.sectionflags	@""
	.align	8
.nv.shared._Z10deviceQRv1ILi12EEviiPKdPdS2_S2_S2_:
	.zero		4480


//--------------------- .nv.shared._Z10deviceQRv1ILi11EEviiPKdPdS2_S2_S2_ --------------------------
	.section	.nv.shared._Z10deviceQRv1ILi11EEviiPKdPdS2_S2_S2_,"aw",@nobits
	.sectionflags	@""
	.align	8
.nv.shared._Z10deviceQRv1ILi11EEviiPKdPdS2_S2_S2_:
	.zero		3928


//--------------------- .nv.shared._Z10deviceQRv1ILi10EEviiPKdPdS2_S2_S2_ --------------------------
	.section	.nv.shared._Z10deviceQRv1ILi10EEviiPKdPdS2_S2_S2_,"aw",@nobits
	.sectionflags	@""
	.align	8
.nv.shared._Z10deviceQRv1ILi10EEviiPKdPdS2_S2_S2_:
	.zero		3424


//--------------------- .nv.shared._Z10deviceQRv1ILi9EEviiPKdPdS2_S2_S2_ --------------------------
	.section	.nv.shared._Z10deviceQRv1ILi9EEviiPKdPdS2_S2_S2_,"aw",@nobits
	.sectionflags	@""
	.align	8
.nv.shared._Z10deviceQRv1ILi9EEviiPKdPdS2_S2_S2_:
	.zero		2968


//--------------------- .nv.shared._Z10deviceQRv1ILi8EEviiPKdPdS2_S2_S2_ --------------------------
	.section	.nv.shared._Z10deviceQRv1ILi8EEviiPKdPdS2_S2_S2_,"aw",@nobits
	.sectionflags	@""
	.align	8
.nv.shared._Z10deviceQRv1ILi8EEviiPKdPdS2_S2_S2_:
	.zero		2560


//--------------------- .nv.shared._Z10deviceQRv1ILi7EEviiPKdPdS2_S2_S2_ --------------------------
	.section	.nv.shared._Z10deviceQRv1ILi7EEviiPKdPdS2_S2_S2_,"aw",@nobits
	.sectionflags	@""
	.align	8
.nv.shared._Z10deviceQRv1ILi7EEviiPKdPdS2_S2_S2_:
	.zero		2200


//--------------------- .nv.shared._Z10deviceQRv1ILi6EEviiPKdPdS2_S2_S2_ --------------------------
	.section	.nv.shared._Z10deviceQRv1ILi6EEviiPKdPdS2_S2_S2_,"aw",@nobits
	.sectionflags	@""
	.align	8
.nv.shared._Z10deviceQRv1ILi6EEviiPKdPdS2_S2_S2_:
	.zero		1888


//--------------------- .nv.shared._Z10deviceQRv1ILi5EEviiPKdPdS2_S2_S2_ --------------------------
	.section	.nv.shared._Z10deviceQRv1ILi5EEviiPKdPdS2_S2_S2_,"aw",@nobits
	.sectionflags	@""
	.align	8
.nv.shared._Z10deviceQRv1ILi5EEviiPKdPdS2_S2_S2_:
	.zero		1624


//--------------------- .nv.shared._Z10deviceQRv1ILi4EEviiPKdPdS2_S2_S2_ --------------------------
	.section	.nv.shared._Z10deviceQRv1ILi4EEviiPKdPdS2_S2_S2_,"aw",@nobits
	.sectionflags	@""
	.align	8
.nv.shared._Z10deviceQRv1ILi4EEviiPKdPdS2_S2_S2_:
	.zero		1408


//--------------------- .nv.shared._Z10deviceQRv1ILi3EEviiPKdPdS2_S2_S2_ --------------------------
	.section	.nv.shared._Z10deviceQRv1ILi3EEviiPKdPdS2_S2_S2_,"aw",@nobits
	.sectionflags	@""
	.align	8
.nv.shared._Z10deviceQRv1ILi3EEviiPKdPdS2_S2_S2_:
	.zero		1240


//--------------------- .nv.shared._Z10deviceQRv1ILi2EEviiPKdPdS2_S2_S2_ --------------------------
	.section	.nv.shared._Z10deviceQRv1ILi2EEviiPKdPdS2_S2_S2_,"aw",@nobits
	.sectionflags	@""
	.align	8
.nv.shared._Z10deviceQRv1ILi2EEviiPKdPdS2_S2_S2_:
	.zero		1120


//--------------------- .nv.shared._Z10deviceQRv1ILi1EEviiPKdPdS2_S2_S2_ --------------------------
	.section	.nv.shared._Z10deviceQRv1ILi1EEviiPKdPdS2_S2_S2_,"aw",@nobits
	.sectionflags	@""
	.align	8
.nv.shared._Z10deviceQRv1ILi1EEviiPKdPdS2_S2_S2_:
	.zero		1048


//--------------------- .nv.constant0._Z10deviceQRv1ILi32EEviiPKdPdS2_S2_S2_ --------------------------
	.section	.nv.constant0._Z10deviceQRv1ILi32EEviiPKdPdS2_S2_S2_,"a",@progbits
	.sectionflags	@""
	.align	4
.nv.constant0._Z10deviceQRv1ILi32EEviiPKdPdS2_S2_S2_:
	.zero		944


//--------------------- .nv.constant0._Z10deviceQRv1ILi31EEviiPKdPdS2_S2_S2_ --------------------------
	.section	.nv.constant0._Z10deviceQRv1ILi31EEviiPKdPdS2_S2_S2_,"a",@progbits
	.sectionflags	@""
	.align	4
.nv.constant0._Z10deviceQRv1ILi31EEviiPKdPdS2_S2_S2_:
	.zero		944


//--------------------- .nv.constant0._Z10deviceQRv1ILi30EEviiPKdPdS2_S2_S2_ --------------------------
	.section	.nv.constant0._Z10deviceQRv1ILi30EEviiPKdPdS2_S2_S2_,"a",@progbits
	.sectionflags	@""
	.align	4
.nv.constant0._Z10deviceQRv1ILi30EEviiPKdPdS2_S2_S2_:
	.zero		944


//--------------------- .nv.constant0._Z10deviceQRv1ILi29EEviiPKdPdS2_S2_S2_ --------------------------
	.section	.nv.constant0._Z10deviceQRv1ILi29EEviiPKdPdS2_S2_S2_,"a",@progbits
	.sectionflags	@""
	.align	4
.nv.constant0._Z10deviceQRv1ILi29EEviiPKdPdS2_S2_S2_:
	.zero		944


//--------------------- .nv.constant0._Z10deviceQRv1ILi28EEviiPKdPdS2_S2_S2_ --------------------------
	.section	.nv.constant0._Z10deviceQRv1ILi28EEviiPKdPdS2_S2_S2_,"a",@progbits
	.sectionflags	@""
	.align	4
.nv.constant0._Z10deviceQRv1ILi28EEviiPKdPdS2_S2_S2_:
	.zero		944


//--------------------- .nv.constant0._Z10deviceQRv1ILi27EEviiPKdPdS2_S2_S2_ --------------------------
	.section	.nv.constant0._Z10deviceQRv1ILi27EEviiPKdPdS2_S2_S2_,"a",@progbits
	.sectionflags	@""
	.align	4
.nv.constant0._Z10deviceQRv1ILi27EEviiPKdPdS2_S2_S2_:
	.zero		944


//--------------------- .nv.constant0._Z10deviceQRv1ILi26EEviiPKdPdS2_S2_S2_ --------------------------
	.section	.nv.constant0._Z10deviceQRv1ILi26EEviiPKdPdS2_S2_S2_,"a",@progbits
	.sectionflags	@""
	.align	4
.nv.constant0._Z10deviceQRv1ILi26EEviiPKdPdS2_S2_S2_:
	.zero		944


//--------------------- .nv.constant0._Z10deviceQRv1ILi25EEviiPKdPdS2_S2_S2_ --------------------------
	.section	.nv.constant0._Z10deviceQRv1ILi25EEviiPKdPdS2_S2_S2_,"a",@progbits
	.sectionflags	@""
	.align	4
.nv.constant0._Z10deviceQRv1ILi25EEviiPKdPdS2_S2_S2_:
	.zero		944


//--------------------- .nv.constant0._Z10deviceQRv1ILi24EEviiPKdPdS2_S2_S2_ --------------------------
	.section	.nv.constant0._Z10deviceQRv1ILi24EEviiPKdPdS2_S2_S2_,"a",@progbits
	.sectionflags	@""
	.align	4
.nv.constant0._Z10deviceQRv1ILi24EEviiPKdPdS2_S2_S2_:
	.zero		944


//--------------------- .nv.constant0._Z10deviceQRv1ILi23EEviiPKdPdS2_S2_S2_ --------------------------
	.section	.nv.constant0._Z10deviceQRv1ILi23EEviiPKdPdS2_S2_S2_,"a",@progbits
	.sectionflags	@""
	.align	4
.nv.constant0._Z10deviceQRv1ILi23EEviiPKdPdS2_S2_S2_:
	.zero		944


//--------------------- .nv.constant0._Z10deviceQRv1ILi22EEviiPKdPdS2_S2_S2_ --------------------------
	.section	.nv.constant0._Z10deviceQRv1ILi22EEviiPKdPdS2_S2_S2_,"a",@progbits
	.sectionflags	@""
	.align	4
.nv.constant0._Z10deviceQRv1ILi22EEviiPKdPdS2_S2_S2_:
	.zero		944


//--------------------- .nv.constant0._Z10deviceQRv1ILi21EEviiPKdPdS2_S2_S2_ --------------------------
	.section	.nv.constant0._Z10deviceQRv1ILi21EEviiPKdPdS2_S2_S2_,"a",@progbits
	.sectionflags	@""
	.align	4
.nv.constant0._Z10deviceQRv1ILi21EEviiPKdPdS2_S2_S2_:
	.zero		944


//--------------------- .nv.constant0._Z10deviceQRv1ILi20EEviiPKdPdS2_S2_S2_ --------------------------
	.section	.nv.constant0._Z10deviceQRv1ILi20EEviiPKdPdS2_S2_S2_,"a",@progbits
	.sectionflags	@""
	.align	4
.nv.constant0._Z10deviceQRv1ILi20EEviiPKdPdS2_S2_S2_:
	.zero		944


//--------------------- .nv.constant0._Z10deviceQRv1ILi19EEviiPKdPdS2_S2_S2_ --------------------------
	.section	.nv.constant0._Z10deviceQRv1ILi19EEviiPKdPdS2_S2_S2_,"a",@progbits
	.sectionflags	@""
	.align	4
.nv.constant0._Z10deviceQRv1ILi19EEviiPKdPdS2_S2_S2_:
	.zero		944


//--------------------- .nv.constant0._Z10deviceQRv1ILi18EEviiPKdPdS2_S2_S2_ --------------------------
	.section	.nv.constant0._Z10deviceQRv1ILi18EEviiPKdPdS2_S2_S2_,"a",@progbits
	.sectionflags	@""
	.align	4
.nv.constant0._Z10deviceQRv1ILi18EEviiPKdPdS2_S2_S2_:
	.zero		944


//--------------------- .nv.constant0._Z10deviceQRv1ILi17EEviiPKdPdS2_S2_S2_ --------------------------
	.section	.nv.constant0._Z10deviceQRv1ILi17EEviiPKdPdS2_S2_S2_,"a",@progbits
	.sectionflags	@""
	.align	4
.nv.constant0._Z10deviceQRv1ILi17EEviiPKdPdS2_S2_S2_:
	.zero		944


//--------------------- .nv.constant0._Z10deviceQRv1ILi16EEviiPKdPdS2_S2_S2_ --------------------------
	.section	.nv.constant0._Z10deviceQRv1ILi16EEviiPKdPdS2_S2_S2_,"a",@progbits
	.sectionflags	@""
	.align	4
.nv.constant0._Z10deviceQRv1ILi16EEviiPKdPdS2_S2_S2_:
	.zero		944


//--------------------- .nv.constant0._Z10deviceQRv1ILi15EEviiPKdPdS2_S2_S2_ --------------------------
	.section	.nv.constant0._Z10deviceQRv1ILi15EEviiPKdPdS2_S2_S2_,"a",@progbits
	.sectionflags	@""
	.align	4
.nv.constant0._Z10deviceQRv1ILi15EEviiPKdPdS2_S2_S2_:
	.zero		944


//--------------------- .nv.constant0._Z10deviceQRv1ILi14EEviiPKdPdS2_S2_S2_ --------------------------
	.section	.nv.constant0._Z10deviceQRv1ILi14EEviiPKdPdS2_S2_S2_,"a",@progbits
	.sectionflags	@""
	.align	4
.nv.constant0._Z10deviceQRv1ILi14EEviiPKdPdS2_S2_S2_:
	.zero		944


//--------------------- .nv.constant0._Z10deviceQRv1ILi13EEviiPKdPdS2_S2_S2_ --------------------------
	.section	.nv.constant0._Z10deviceQRv1ILi13EEviiPKdPdS2_S2_S2_,"a",@progbits
	.sectionflags	@""
	.align	4
.nv.constant0._Z10deviceQRv1ILi13EEviiPKdPdS2_S2_S2_:
	.zero		944


//--------------------- .nv.constant0._Z10deviceQRv1ILi12EEviiPKdPdS2_S2_S2_ --------------------------
	.section	.nv.constant0._Z10deviceQRv1ILi12EEviiPKdPdS2_S2_S2_,"a",@progbits
	.sectionflags	@""
	.align	4
.nv.constant0._Z10deviceQRv1ILi12EEviiPKdPdS2_S2_S2_:
	.zero		944


//--------------------- .nv.constant0._Z10deviceQRv1ILi11EEviiPKdPdS2_S2_S2_ --------------------------
	.section	.nv.constant0._Z10deviceQRv1ILi11EEviiPKdPdS2_S2_S2_,"a",@progbits
	.sectionflags	@""
	.align	4
.nv.constant0._Z10deviceQRv1ILi11EEviiPKdPdS2_S2_S2_:
	.zero		944


//--------------------- .nv.constant0._Z10deviceQRv1ILi10EEviiPKdPdS2_S2_S2_ --------------------------
	.section	.nv.constant0._Z10deviceQRv1ILi10EEviiPKdPdS2_S2_S2_,"a",@progbits
	.sectionflags	@""
	.align	4
.nv.constant0._Z10deviceQRv1ILi10EEviiPKdPdS2_S2_S2_:
	.zero		944


//--------------------- .nv.constant0._Z10deviceQRv1ILi9EEviiPKdPdS2_S2_S2_ --------------------------
	.section	.nv.constant0._Z10deviceQRv1ILi9EEviiPKdPdS2_S2_S2_,"a",@progbits
	.sectionflags	@""
	.align	4
.nv.constant0._Z10deviceQRv1ILi9EEviiPKdPdS2_S2_S2_:
	.zero		944


//--------------------- .nv.constant0._Z10deviceQRv1ILi8EEviiPKdPdS2_S2_S2_ --------------------------
	.section	.nv.constant0._Z10deviceQRv1ILi8EEviiPKdPdS2_S2_S2_,"a",@progbits
	.sectionflags	@""
	.align	4
.nv.constant0._Z10deviceQRv1ILi8EEviiPKdPdS2_S2_S2_:
	.zero		944


//--------------------- .nv.constant0._Z10deviceQRv1ILi7EEviiPKdPdS2_S2_S2_ --------------------------
	.section	.nv.constant0._Z10deviceQRv1ILi7EEviiPKdPdS2_S2_S2_,"a",@progbits
	.sectionflags	@""
	.align	4
.nv.constant0._Z10deviceQRv1ILi7EEviiPKdPdS2_S2_S2_:
	.zero		944


//--------------------- .nv.constant0._Z10deviceQRv1ILi6EEviiPKdPdS2_S2_S2_ --------------------------
	.section	.nv.constant0._Z10deviceQRv1ILi6EEviiPKdPdS2_S2_S2_,"a",@progbits
	.sectionflags	@""
	.align	4
.nv.constant0._Z10deviceQRv1ILi6EEviiPKdPdS2_S2_S2_:
	.zero		944


//--------------------- .nv.constant0._Z10deviceQRv1ILi5EEviiPKdPdS2_S2_S2_ --------------------------
	.section	.nv.constant0._Z10deviceQRv1ILi5EEviiPKdPdS2_S2_S2_,"a",@progbits
	.sectionflags	@""
	.align	4
.nv.constant0._Z10deviceQRv1ILi5EEviiPKdPdS2_S2_S2_:
	.zero		944


//--------------------- .nv.constant0._Z10deviceQRv1ILi4EEviiPKdPdS2_S2_S2_ --------------------------
	.section	.nv.constant0._Z10deviceQRv1ILi4EEviiPKdPdS2_S2_S2_,"a",@progbits
	.sectionflags	@""
	.align	4
.nv.constant0._Z10deviceQRv1ILi4EEviiPKdPdS2_S2_S2_:
	.zero		944


//--------------------- .nv.constant0._Z10deviceQRv1ILi3EEviiPKdPdS2_S2_S2_ --------------------------
	.section	.nv.constant0._Z10deviceQRv1ILi3EEviiPKdPdS2_S2_S2_,"a",@progbits
	.sectionflags	@""
	.align	4
.nv.constant0._Z10deviceQRv1ILi3EEviiPKdPdS2_S2_S2_:
	.zero		944


//--------------------- .nv.constant0._Z10deviceQRv1ILi2EEviiPKdPdS2_S2_S2_ --------------------------
	.section	.nv.constant0._Z10deviceQRv1ILi2EEviiPKdPdS2_S2_S2_,"a",@progbits
	.sectionflags	@""
	.align	4
.nv.constant0._Z10deviceQRv1ILi2EEviiPKdPdS2_S2_S2_:
	.zero		944


//--------------------- .nv.constant0._Z10deviceQRv1ILi1EEviiPKdPdS2_S2_S2_ --------------------------
	.section	.nv.constant0._Z10deviceQRv1ILi1EEviiPKdPdS2_S2_S2_,"a",@progbits
	.sectionflags	@""
	.align	4
.nv.constant0._Z10deviceQRv1ILi1EEviiPKdPdS2_S2_S2_:
	.zero		944


//--------------------- .nv.constant0._Z10deviceQRv0iiPKdPdS1_S1_S1_S1_ --------------------------
	.section	.nv.constant0._Z10deviceQRv0iiPKdPdS1_S1_S1_S1_,"a",@progbits
	.sectionflags	@""
	.align	4
.nv.constant0._Z10deviceQRv0iiPKdPdS1_S1_S1_S1_:
	.zero		952


//--------------------- SYMBOLS --------------------------

	.type		.nv.reservedSmem.offset0,@object
	.size		.nv.reservedSmem.offset0,0x4
	.type		.nv.reservedSmem.cap,@object
	.size		.nv.reservedSmem.cap,0x4
